	.target	sm_90a

	.elftype	@"ET_EXEC"


//--------------------- .note.nv.tkinfo           --------------------------
	.section	.note.nv.tkinfo,"",@"SHT_NOTE"
	.sectionflags	@"SHF_NOTE_NV_TKINFO"
	.tkinfo
        /*0018*/ 	.word	0x00000002
        /*0030*/ 	.string	""
        /*0030*/ 	.string	"ptxas"
        /*0030*/ 	.string	"Cuda compilation tools, release 13.0, V13.0.88"
        /*0030*/ 	.string	"Build cuda_13.0.r13.0/compiler.36424714_0"
        /*0030*/ 	.string	"-v  -suppress-debug-info  -lineinfo  -arch sm_90a "



//--------------------- .note.nv.cuinfo           --------------------------
	.section	.note.nv.cuinfo,"",@"SHT_NOTE"
	.sectionflags	@"SHF_NOTE_NV_CUINFO"
        /*0018*/ 	.short	0x0002
        /*001a*/ 	.short	0x005a
        /*001c*/ 	.short	0x0082
	.zero		2


//--------------------- .nv.info                  --------------------------
	.section	.nv.info,"",@"SHT_CUDA_INFO"
	.align	4


	//----- nvinfo : EIATTR_REGCOUNT
	.align		4
        /*0000*/ 	.byte	0x04, 0x2f
        /*0002*/ 	.short	(.L_1 - .L_0)
	.align		4
.L_0:
        /*0004*/ 	.word	index@(matmul_kernel)
        /*0008*/ 	.word	0x000000ff


	//----- nvinfo : EIATTR_FRAME_SIZE
	.align		4
.L_1:
        /*000c*/ 	.byte	0x04, 0x11
        /*000e*/ 	.short	(.L_3 - .L_2)
	.align		4
.L_2:
        /*0010*/ 	.word	index@(matmul_kernel)
        /*0014*/ 	.word	0x00000af8


	//----- nvinfo : EIATTR_MIN_STACK_SIZE
	.align		4
.L_3:
        /*0018*/ 	.byte	0x04, 0x12
        /*001a*/ 	.short	(.L_5 - .L_4)
	.align		4
.L_4:
        /*001c*/ 	.word	index@(matmul_kernel)
        /*0020*/ 	.word	0x00000af8
.L_5:


//--------------------- .nv.compat                --------------------------
	.section	.nv.compat,"",@"SHT_CUDA_COMPAT_INFO"
	.align	4
        /*0000*/ 	.byte	0x02, 0x09, 0x01, 0x00, 0x02, 0x02, 0x04, 0x00, 0x02, 0x05, 0x05, 0x00, 0x03, 0x07, 0x01, 0x01
        /*0010*/ 	.byte	0x02, 0x03, 0x00, 0x00, 0x02, 0x06, 0x01, 0x00, 0x04, 0x0b, 0x08, 0x00, 0x00, 0x00, 0x00, 0x00
        /*0020*/ 	.byte	0x00, 0x00, 0x00, 0x00


//--------------------- .nv.info.matmul_kernel    --------------------------
	.section	.nv.info.matmul_kernel,"",@"SHT_CUDA_INFO"
	.sectionflags	@""
	.align	4


	//----- nvinfo : EIATTR_CUDA_API_VERSION
	.align		4
        /*0000*/ 	.byte	0x04, 0x37
        /*0002*/ 	.short	(.L_7 - .L_6)
.L_6:
        /*0004*/ 	.word	0x00000082


	//----- nvinfo : EIATTR_KPARAM_INFO
	.align		4
.L_7:
        /*0008*/ 	.byte	0x04, 0x17
        /*000a*/ 	.short	(.L_9 - .L_8)
.L_8:
        /*000c*/ 	.word	0x00000000
        /*0010*/ 	.short	0x000d
        /*0012*/ 	.short	0x0048
        /*0014*/ 	.byte	0x00, 0xf4, 0x21, 0x00


	//----- nvinfo : EIATTR_KPARAM_INFO
	.align		4
.L_9:
        /*0018*/ 	.byte	0x04, 0x17
        /*001a*/ 	.short	(.L_11 - .L_10)
.L_10:
        /*001c*/ 	.word	0x00000000
        /*0020*/ 	.short	0x000c
        /*0022*/ 	.short	0x0040
        /*0024*/ 	.byte	0x00, 0xf4, 0x21, 0x00


	//----- nvinfo : EIATTR_KPARAM_INFO
	.align		4
.L_11:
        /*0028*/ 	.byte	0x04, 0x17
        /*002a*/ 	.short	(.L_13 - .L_12)
.L_12:
        /*002c*/ 	.word	0x00000000
        /*0030*/ 	.short	0x000b
        /*0032*/ 	.short	0x0038
        /*0034*/ 	.byte	0x00, 0xf0, 0x11, 0x00


	//----- nvinfo : EIATTR_KPARAM_INFO
	.align		4
.L_13:
        /*0038*/ 	.byte	0x04, 0x17
        /*003a*/ 	.short	(.L_15 - .L_14)
.L_14:
        /*003c*/ 	.word	0x00000000
        /*0040*/ 	.short	0x000a
        /*0042*/ 	.short	0x0034
        /*0044*/ 	.byte	0x00, 0xf0, 0x11, 0x00


	//----- nvinfo : EIATTR_KPARAM_INFO
	.align		4
.L_15:
        /*0048*/ 	.byte	0x04, 0x17
        /*004a*/ 	.short	(.L_17 - .L_16)
.L_16:
        /*004c*/ 	.word	0x00000000
        /*0050*/ 	.short	0x0009
        /*0052*/ 	.short	0x0030
        /*0054*/ 	.byte	0x00, 0xf0, 0x11, 0x00


	//----- nvinfo : EIATTR_KPARAM_INFO
	.align		4
.L_17:
        /*0058*/ 	.byte	0x04, 0x17
        /*005a*/ 	.short	(.L_19 - .L_18)
.L_18:
        /*005c*/ 	.word	0x00000000
        /*0060*/ 	.short	0x0008
        /*0062*/ 	.short	0x002c
        /*0064*/ 	.byte	0x00, 0xf0, 0x11, 0x00


	//----- nvinfo : EIATTR_KPARAM_INFO
	.align		4
.L_19:
        /*0068*/ 	.byte	0x04, 0x17
        /*006a*/ 	.short	(.L_21 - .L_20)
.L_20:
        /*006c*/ 	.word	0x00000000
        /*0070*/ 	.short	0x0007
        /*0072*/ 	.short	0x0028
        /*0074*/ 	.byte	0x00, 0xf0, 0x11, 0x00


	//----- nvinfo : EIATTR_KPARAM_INFO
	.align		4
.L_21:
        /*0078*/ 	.byte	0x04, 0x17
        /*007a*/ 	.short	(.L_23 - .L_22)
.L_22:
        /*007c*/ 	.word	0x00000000
        /*0080*/ 	.short	0x0006
        /*0082*/ 	.short	0x0024
        /*0084*/ 	.byte	0x00, 0xf0, 0x11, 0x00


	//----- nvinfo : EIATTR_KPARAM_INFO
	.align		4
.L_23:
        /*0088*/ 	.byte	0x04, 0x17
        /*008a*/ 	.short	(.L_25 - .L_24)
.L_24:
        /*008c*/ 	.word	0x00000000
        /*0090*/ 	.short	0x0005
        /*0092*/ 	.short	0x0020
        /*0094*/ 	.byte	0x00, 0xf0, 0x11, 0x00


	//----- nvinfo : EIATTR_KPARAM_INFO
	.align		4
.L_25:
        /*0098*/ 	.byte	0x04, 0x17
        /*009a*/ 	.short	(.L_27 - .L_26)
.L_26:
        /*009c*/ 	.word	0x00000000
        /*00a0*/ 	.short	0x0004
        /*00a2*/ 	.short	0x001c
        /*00a4*/ 	.byte	0x00, 0xf0, 0x11, 0x00


	//----- nvinfo : EIATTR_KPARAM_INFO
	.align		4
.L_27:
        /*00a8*/ 	.byte	0x04, 0x17
        /*00aa*/ 	.short	(.L_29 - .L_28)
.L_28:
        /*00ac*/ 	.word	0x00000000
        /*00b0*/ 	.short	0x0003
        /*00b2*/ 	.short	0x0018
        /*00b4*/ 	.byte	0x00, 0xf0, 0x11, 0x00


	//----- nvinfo : EIATTR_KPARAM_INFO
	.align		4
.L_29:
        /*00b8*/ 	.byte	0x04, 0x17
        /*00ba*/ 	.short	(.L_31 - .L_30)
.L_30:
        /*00bc*/ 	.word	0x00000000
        /*00c0*/ 	.short	0x0002
        /*00c2*/ 	.short	0x0010
        /*00c4*/ 	.byte	0x00, 0xf4, 0x21, 0x00


	//----- nvinfo : EIATTR_KPARAM_INFO
	.align		4
.L_31:
        /*00c8*/ 	.byte	0x04, 0x17
        /*00ca*/ 	.short	(.L_33 - .L_32)
.L_32:
        /*00cc*/ 	.word	0x00000000
        /*00d0*/ 	.short	0x0001
        /*00d2*/ 	.short	0x0008
        /*00d4*/ 	.byte	0x00, 0xf4, 0x21, 0x00


	//----- nvinfo : EIATTR_KPARAM_INFO
	.align		4
.L_33:
        /*00d8*/ 	.byte	0x04, 0x17
        /*00da*/ 	.short	(.L_35 - .L_34)
.L_34:
        /*00dc*/ 	.word	0x00000000
        /*00e0*/ 	.short	0x0000
        /*00e2*/ 	.short	0x0000
        /*00e4*/ 	.byte	0x00, 0xf4, 0x21, 0x00


	//----- nvinfo : EIATTR_EXPLICIT_CLUSTER
	.align		4
.L_35:
        /*00e8*/ 	.byte	0x01, 0x3e
	.zero		2


	//----- nvinfo : EIATTR_CTA_PER_CLUSTER
	.align		4
        /*00ec*/ 	.byte	0x04, 0x3d
        /*00ee*/ 	.short	(.L_37 - .L_36)
.L_36:
        /*00f0*/ 	.word	0x00000002
        /*00f4*/ 	.word	0x00000001
        /*00f8*/ 	.word	0x00000001


	//----- nvinfo : EIATTR_SPARSE_MMA_MASK
	.align		4
.L_37:
        /*00fc*/ 	.byte	0x03, 0x50
        /*00fe*/ 	.short	0x0000


	//----- nvinfo : EIATTR_MAXREG_COUNT
	.align		4
        /*0100*/ 	.byte	0x03, 0x1b
        /*0102*/ 	.short	0x00ff


	//----- nvinfo : EIATTR_NUM_BARRIERS
	.align		4
        /*0104*/ 	.byte	0x02, 0x4c
        /*0106*/ 	.byte	0x01
	.zero		1


	//----- nvinfo : EIATTR_ANNOTATIONS
	.align		4
        /*0108*/ 	.byte	0x04, 0x55
        /*010a*/ 	.short	(.L_39 - .L_38)


	//   ....[0]....
.L_38:
        /*010c*/ 	.word	0x00000001
        /*0110*/ 	.byte	0x50, 0x09, 0x00, 0x00, 0x01, 0x00, 0x00, 0x00, 0xa0, 0x76, 0x00, 0x00, 0x01, 0x00, 0x00, 0x00
        /* <DEDUP_REMOVED lines=995> */
        /*3f50*/ 	.byte	0x60, 0x85, 0x01, 0x00


	//----- nvinfo : EIATTR_MERCURY_ISA_VERSION
	.align		4
.L_39:
        /*3f54*/ 	.byte	0x03, 0x5f
        /*3f56*/ 	.short	0x0101


	//----- nvinfo : EIATTR_EXIT_INSTR_OFFSETS
	.align		4
        /*3f58*/ 	.byte	0x04, 0x1c
        /*3f5a*/ 	.short	(.L_41 - .L_40)


	//   ....[0]....
.L_40:
        /*3f5c*/ 	.word	0x00021690


	//   ....[1]....
        /*3f60*/ 	.word	0x000216c0


	//----- nvinfo : EIATTR_REQNTID
	.align		4
.L_41:
        /*3f64*/ 	.byte	0x04, 0x10
        /*3f66*/ 	.short	(.L_43 - .L_42)
.L_42:
        /*3f68*/ 	.word	0x00000080
        /*3f6c*/ 	.word	0x00000001
        /*3f70*/ 	.word	0x00000001


	//----- nvinfo : EIATTR_CBANK_PARAM_SIZE
	.align		4
.L_43:
        /*3f74*/ 	.byte	0x03, 0x19
        /*3f76*/ 	.short	0x0050


	//----- nvinfo : EIATTR_PARAM_CBANK
	.align		4
        /*3f78*/ 	.byte	0x04, 0x0a
        /*3f7a*/ 	.short	(.L_45 - .L_44)
	.align		4
.L_44:
        /*3f7c*/ 	.word	index@(.nv.constant0.matmul_kernel)
        /*3f80*/ 	.short	0x0210
        /*3f82*/ 	.short	0x0050


	//----- nvinfo : EIATTR_SW_WAR
	.align		4
.L_45:
        /*3f84*/ 	.byte	0x04, 0x36
        /*3f86*/ 	.short	(.L_47 - .L_46)
.L_46:
        /*3f88*/ 	.word	0x00000008
.L_47:


//--------------------- .nv.callgraph             --------------------------
	.section	.nv.callgraph,"",@"SHT_CUDA_CALLGRAPH"
	.align	4
	.sectionentsize	8
	.align		4
        /*0000*/ 	.word	0x00000000
	.align		4
        /*0004*/ 	.word	0xffffffff
	.align		4
        /*0008*/ 	.word	0x00000000
	.align		4
        /*000c*/ 	.word	0xfffffffe
	.align		4
        /*0010*/ 	.word	0x00000000
	.align		4
        /*0014*/ 	.word	0xfffffffd
	.align		4
        /*0018*/ 	.word	0x00000000
	.align		4
        /*001c*/ 	.word	0xfffffffc


//--------------------- .text.matmul_kernel       --------------------------
	.section	.text.matmul_kernel,"ax",@progbits
	.align	128
        .global         matmul_kernel
        .type           matmul_kernel,@function
        .size           matmul_kernel,(.L_x_3 - matmul_kernel)
        .other          matmul_kernel,@"STO_CUDA_ENTRY STV_DEFAULT"
matmul_kernel:
.text.matmul_kernel:
[----:B------:R-:W0:Y:S08]  /*0000*/  LDC R1, c[0x0][0x28] ;  /* 0x00000a00ff017b82 */ /* 0x000e300000000800 */
[----:B------:R-:W1:Y:S01]  /*0010*/  LDC.64 R152, c[0x0][0x228] ;  /* 0x00008a00ff987b82 */ /* 0x000e620000000a00 */
[----:B0-----:R-:W-:Y:S01]  /*0020*/  VIADD R1, R1, 0xfffff508 ;  /* 0xfffff50801017836 */ /* 0x001fe20000000000 */
[----:B------:R-:W-:Y:S01]  /*0030*/  ULDC.64 UR14, c[0x0][0x208] ;  /* 0x00008200000e7ab9 */ /* 0x000fe20000000a00 */
[----:B------:R-:W-:-:S02]  /*0040*/  CS2R R36, SRZ ;  /* 0x0000000000247805 */ /* 0x000fc4000001ff00 */
[----:B------:R-:W-:Y:S02]  /*0050*/  CS2R R38, SRZ ;  /* 0x0000000000267805 */ /* 0x000fe4000001ff00 */
[----:B------:R-:W-:Y:S02]  /*0060*/  CS2R R40, SRZ ;  /* 0x0000000000287805 */ /* 0x000fe4000001ff00 */
[----:B------:R-:W-:Y:S02]  /*0070*/  CS2R R42, SRZ ;  /* 0x00000000002a7805 */ /* 0x000fe4000001ff00 */
[----:B------:R-:W-:Y:S01]  /*0080*/  CS2R R44, SRZ ;  /* 0x00000000002c7805 */ /* 0x000fe2000001ff00 */
[----:B------:R-:W0:Y:S01]  /*0090*/  S2UR UR4, SR_CTAID.X ;  /* 0x00000000000479c3 */ /* 0x000e220000002500 */
[----:B------:R-:W-:Y:S02]  /*00a0*/  CS2R R46, SRZ ;  /* 0x00000000002e7805 */ /* 0x000fe4000001ff00 */
[----:B------:R-:W-:-:S02]  /*00b0*/  CS2R R48, SRZ ;  /* 0x0000000000307805 */ /* 0x000fc4000001ff00 */
[----:B------:R-:W-:Y:S02]  /*00c0*/  CS2R R50, SRZ ;  /* 0x0000000000327805 */ /* 0x000fe4000001ff00 */
[----:B------:R-:W-:Y:S02]  /*00d0*/  CS2R R20, SRZ ;  /* 0x0000000000147805 */ /* 0x000fe4000001ff00 */
[----:B------:R-:W-:Y:S02]  /*00e0*/  CS2R R22, SRZ ;  /* 0x0000000000167805 */ /* 0x000fe4000001ff00 */
[----:B------:R-:W-:Y:S02]  /*00f0*/  CS2R R16, SRZ ;  /* 0x0000000000107805 */ /* 0x000fe4000001ff00 */
        /* <DEDUP_REMOVED lines=8> */
[----:B------:R-:W-:Y:S01]  /*0180*/  CS2R R66, SRZ ;  /* 0x0000000000427805 */ /* 0x000fe2000001ff00 */
[----:B-1----:R-:W-:Y:S01]  /*0190*/  VIADD R0, R153, 0x1ff ;  /* 0x000001ff99007836 */ /* 0x002fe20000000000 */
[----:B------:R-:W-:Y:S02]  /*01a0*/  CS2R R68, SRZ ;  /* 0x0000000000447805 */ /* 0x000fe4000001ff00 */
[----:B------:R-:W-:Y:S02]  /*01b0*/  CS2R R70, SRZ ;  /* 0x0000000000467805 */ /* 0x000fe4000001ff00 */
[----:B------:R-:W-:Y:S02]  /*01c0*/  CS2R R72, SRZ ;  /* 0x0000000000487805 */ /* 0x000fe4000001ff00 */
[----:B------:R-:W-:Y:S02]  /*01d0*/  CS2R R74, SRZ ;  /* 0x00000000004a7805 */ /* 0x000fe4000001ff00 */
[----:B------:R-:W-:-:S02]  /*01e0*/  SHF.R.S32.HI R3, RZ, 0x1f, R0 ;  /* 0x0000001fff037819 */ /* 0x000fc40000011400 */
[----:B------:R-:W-:Y:S02]  /*01f0*/  CS2R R76, SRZ ;  /* 0x00000000004c7805 */ /* 0x000fe4000001ff00 */
[----:B------:R-:W-:Y:S02]  /*0200*/  CS2R R78, SRZ ;  /* 0x00000000004e7805 */ /* 0x000fe4000001ff00 */
[----:B0-----:R-:W-:Y:S01]  /*0210*/  I2FP.F32.U32 R5, UR4 ;  /* 0x0000000400057c45 */ /* 0x001fe20008201000 */
[----:B------:R-:W-:Y:S01]  /*0220*/  ULDC UR4, c[0x0][0x150] ;  /* 0x0000540000047ab9 */ /* 0x000fe20000000800 */
[----:B------:R-:W-:Y:S02]  /*0230*/  LEA.HI R3, R3, R0, RZ, 0x9 ;  /* 0x0000000003037211 */ /* 0x000fe400078f48ff */
[----:B------:R-:W-:Y:S02]  /*0240*/  CS2R R80, SRZ ;  /* 0x0000000000507805 */ /* 0x000fe4000001ff00 */
[----:B------:R-:W-:Y:S01]  /*0250*/  CS2R R82, SRZ ;  /* 0x0000000000527805 */ /* 0x000fe2000001ff00 */
[----:B------:R-:W-:Y:S01]  /*0260*/  FMUL R5, R5, UR4 ;  /* 0x0000000405057c20 */ /* 0x000fe20008400000 */
[----:B------:R-:W-:-:S02]  /*0270*/  SHF.R.S32.HI R3, RZ, 0x9, R3 ;  /* 0x00000009ff037819 */ /* 0x000fc40000011403 */
[----:B------:R-:W-:Y:S02]  /*0280*/  CS2R R84, SRZ ;  /* 0x0000000000547805 */ /* 0x000fe4000001ff00 */
[----:B------:R-:W-:Y:S02]  /*0290*/  CS2R R86, SRZ ;  /* 0x0000000000567805 */ /* 0x000fe4000001ff00 */
[----:B------:R-:W-:Y:S02]  /*02a0*/  CS2R R88, SRZ ;  /* 0x0000000000587805 */ /* 0x000fe4000001ff00 */
[----:B------:R-:W-:Y:S01]  /*02b0*/  CS2R R90, SRZ ;  /* 0x00000000005a7805 */ /* 0x000fe2000001ff00 */
[----:B------:R-:W-:Y:S01]  /*02c0*/  IMAD.SHL.U32 R4, R3, 0x8, RZ ;  /* 0x0000000803047824 */ /* 0x000fe200078e00ff */
[----:B------:R-:W0:Y:S01]  /*02d0*/  F2I.U32.TRUNC.NTZ R5, R5 ;  /* 0x0000000500057305 */ /* 0x000e22000020f000 */
[----:B------:R-:W-:Y:S02]  /*02e0*/  CS2R R92, SRZ ;  /* 0x00000000005c7805 */ /* 0x000fe4000001ff00 */
[----:B------:R-:W-:-:S02]  /*02f0*/  CS2R R94, SRZ ;  /* 0x00000000005e7805 */ /* 0x000fc4000001ff00 */
[----:B------:R-:W-:Y:S02]  /*0300*/  CS2R R96, SRZ ;  /* 0x0000000000607805 */ /* 0x000fe4000001ff00 */
[----:B------:R-:W-:Y:S02]  /*0310*/  IABS R7, R4 ;  /* 0x0000000400077213 */ /* 0x000fe40000000000 */
[----:B------:R-:W-:Y:S02]  /*0320*/  CS2R R98, SRZ ;  /* 0x0000000000627805 */ /* 0x000fe4000001ff00 */
[----:B------:R-:W-:Y:S02]  /*0330*/  CS2R R100, SRZ ;  /* 0x0000000000647805 */ /* 0x000fe4000001ff00 */
[----:B------:R-:W-:Y:S01]  /*0340*/  CS2R R102, SRZ ;  /* 0x0000000000667805 */ /* 0x000fe2000001ff00 */
[----:B------:R-:W1:Y:S01]  /*0350*/  I2F.RP R0, R7 ;  /* 0x0000000700007306 */ /* 0x000e620000209400 */
[----:B------:R-:W-:-:S02]  /*0360*/  CS2R R104, SRZ ;  /* 0x0000000000687805 */ /* 0x000fc4000001ff00 */
[----:B------:R-:W-:Y:S02]  /*0370*/  CS2R R106, SRZ ;  /* 0x00000000006a7805 */ /* 0x000fe4000001ff00 */
[----:B------:R-:W-:Y:S02]  /*0380*/  CS2R R108, SRZ ;  /* 0x00000000006c7805 */ /* 0x000fe4000001ff00 */
[----:B------:R-:W-:Y:S02]  /*0390*/  CS2R R110, SRZ ;  /* 0x00000000006e7805 */ /* 0x000fe4000001ff00 */
[----:B------:R-:W-:Y:S02]  /*03a0*/  CS2R R112, SRZ ;  /* 0x0000000000707805 */ /* 0x000fe4000001ff00 */
[----:B------:R-:W-:Y:S02]  /*03b0*/  CS2R R114, SRZ ;  /* 0x0000000000727805 */ /* 0x000fe4000001ff00 */
[----:B0-----:R-:W-:-:S02]  /*03c0*/  IABS R11, R5 ;  /* 0x00000005000b7213 */ /* 0x001fc40000000000 */
[----:B------:R-:W-:Y:S02]  /*03d0*/  CS2R R116, SRZ ;  /* 0x0000000000747805 */ /* 0x000fe4000001ff00 */
[----:B------:R-:W-:Y:S02]  /*03e0*/  CS2R R118, SRZ ;  /* 0x0000000000767805 */ /* 0x000fe4000001ff00 */
[----:B------:R-:W-:Y:S02]  /*03f0*/  CS2R R120, SRZ ;  /* 0x0000000000787805 */ /* 0x000fe4000001ff00 */
[----:B------:R-:W-:Y:S02]  /*0400*/  CS2R R122, SRZ ;  /* 0x00000000007a7805 */ /* 0x000fe4000001ff00 */
[----:B------:R-:W-:Y:S02]  /*0410*/  CS2R R124, SRZ ;  /* 0x00000000007c7805 */ /* 0x000fe4000001ff00 */
[----:B------:R-:W-:-:S02]  /*0420*/  CS2R R126, SRZ ;  /* 0x00000000007e7805 */ /* 0x000fc4000001ff00 */
[----:B------:R-:W-:Y:S01]  /*0430*/  CS2R R128, SRZ ;  /* 0x0000000000807805 */ /* 0x000fe2000001ff00 */
[----:B-1----:R-:W0:Y:S01]  /*0440*/  MUFU.RCP R0, R0 ;  /* 0x0000000000007308 */ /* 0x002e220000001000 */
        /* <DEDUP_REMOVED lines=10> */
[----:B------:R-:W-:Y:S01]  /*04f0*/  CS2R R150, SRZ ;  /* 0x0000000000967805 */ /* 0x000fe2000001ff00 */
[----:B0-----:R-:W-:Y:S01]  /*0500*/  VIADD R2, R0, 0xffffffe ;  /* 0x0ffffffe00027836 */ /* 0x001fe20000000000 */
[----:B------:R-:W-:-:S03]  /*0510*/  IABS R0, R4 ;  /* 0x0000000400007213 */ /* 0x000fc60000000000 */
[----:B------:R0:W1:Y:S02]  /*0520*/  F2I.FTZ.U32.TRUNC.NTZ R3, R2 ;  /* 0x0000000200037305 */ /* 0x000064000021f000 */
[----:B------:R-:W-:Y:S02]  /*0530*/  IMAD.MOV R0, RZ, RZ, -R0 ;  /* 0x000000ffff007224 */ /* 0x000fe400078e0a00 */
[----:B0-----:R-:W-:Y:S02]  /*0540*/  IMAD.MOV.U32 R2, RZ, RZ, RZ ;  /* 0x000000ffff027224 */ /* 0x001fe400078e00ff */
[----:B-1----:R-:W-:-:S04]  /*0550*/  IMAD.MOV R6, RZ, RZ, -R3 ;  /* 0x000000ffff067224 */ /* 0x002fc800078e0a03 */
[----:B------:R-:W-:-:S04]  /*0560*/  IMAD R9, R6, R7, RZ ;  /* 0x0000000706097224 */ /* 0x000fc800078e02ff */
[----:B------:R-:W-:-:S06]  /*0570*/  IMAD.HI.U32 R2, R3, R9, R2 ;  /* 0x0000000903027227 */ /* 0x000fcc00078e0002 */
[----:B------:R-:W-:-:S04]  /*0580*/  IMAD.HI.U32 R2, R2, R11, RZ ;  /* 0x0000000b02027227 */ /* 0x000fc800078e00ff */
[----:B------:R-:W-:-:S05]  /*0590*/  IMAD R0, R2, R0, R11 ;  /* 0x0000000002007224 */ /* 0x000fca00078e020b */
[----:B------:R-:W-:-:S13]  /*05a0*/  ISETP.GT.U32.AND P1, PT, R7, R0, PT ;  /* 0x000000000700720c */ /* 0x000fda0003f24070 */
[----:B------:R-:W-:Y:S02]  /*05b0*/  @!P1 IMAD.IADD R0, R0, 0x1, -R7 ;  /* 0x0000000100009824 */ /* 0x000fe400078e0a07 */
[----:B------:R-:W-:Y:S01]  /*05c0*/  @!P1 VIADD R2, R2, 0x1 ;  /* 0x0000000102029836 */ /* 0x000fe20000000000 */
[----:B------:R-:W-:Y:S02]  /*05d0*/  ISETP.NE.AND P1, PT, R4, RZ, PT ;  /* 0x000000ff0400720c */ /* 0x000fe40003f25270 */
[----:B------:R-:W-:Y:S02]  /*05e0*/  ISETP.GE.U32.AND P0, PT, R0, R7, PT ;  /* 0x000000070000720c */ /* 0x000fe40003f06070 */
[----:B------:R-:W-:-:S04]  /*05f0*/  LOP3.LUT R0, R5, R4, RZ, 0x3c, !PT ;  /* 0x0000000405007212 */ /* 0x000fc800078e3cff */
[----:B------:R-:W-:Y:S01]  /*0600*/  ISETP.GE.AND P2, PT, R0, RZ, PT ;  /* 0x000000ff0000720c */ /* 0x000fe20003f46270 */
[----:B------:R-:W-:-:S05]  /*0610*/  VIADD R0, R152, 0x7f ;  /* 0x0000007f98007836 */ /* 0x000fca0000000000 */
[----:B------:R-:W-:Y:S01]  /*0620*/  SHF.R.S32.HI R3, RZ, 0x1f, R0 ;  /* 0x0000001fff037819 */ /* 0x000fe20000011400 */
[----:B------:R-:W-:-:S03]  /*0630*/  @P0 VIADD R2, R2, 0x1 ;  /* 0x0000000102020836 */ /* 0x000fc60000000000 */
[----:B------:R-:W-:-:S03]  /*0640*/  LEA.HI R3, R3, R0, RZ, 0x7 ;  /* 0x0000000003037211 */ /* 0x000fc600078f38ff */
[----:B------:R-:W-:Y:S01]  /*0650*/  @!P2 IMAD.MOV R2, RZ, RZ, -R2 ;  /* 0x000000ffff02a224 */ /* 0x000fe200078e0a02 */
[----:B------:R-:W-:-:S05]  /*0660*/  @!P1 LOP3.LUT R2, RZ, R4, RZ, 0x33, !PT ;  /* 0x00000004ff029212 */ /* 0x000fca00078e33ff */
[----:B------:R-:W-:Y:S02]  /*0670*/  IMAD.SHL.U32 R6, R2, 0x8, RZ ;  /* 0x0000000802067824 */ /* 0x000fe400078e00ff */
[----:B------:R-:W-:-:S03]  /*0680*/  IMAD.MOV R2, RZ, RZ, -R2 ;  /* 0x000000ffff027224 */ /* 0x000fc600078e0a02 */
[----:B------:R-:W-:Y:S01]  /*0690*/  LEA.HI.SX32 R3, R3, -R6, 0x19 ;  /* 0x8000000603037211 */ /* 0x000fe200078fcaff */
[----:B------:R-:W-:-:S03]  /*06a0*/  IMAD R11, R4, R2, R5 ;  /* 0x00000002040b7224 */ /* 0x000fc600078e0205 */
[----:B------:R-:W-:-:S04]  /*06b0*/  VIMNMX R8, R3, 0x8, PT ;  /* 0x0000000803087848 */ /* 0x000fc80003fe0100 */
[-C--:B------:R-:W-:Y:S02]  /*06c0*/  IABS R7, R8.reuse ;  /* 0x0000000800077213 */ /* 0x080fe40000000000 */
[----:B------:R-:W-:Y:S02]  /*06d0*/  IABS R4, R8 ;  /* 0x0000000800047213 */ /* 0x000fe40000000000 */
[----:B------:R-:W0:Y:S08]  /*06e0*/  I2F.RP R0, R7 ;  /* 0x0000000700007306 */ /* 0x000e300000209400 */
[----:B0-----:R-:W0:Y:S02]  /*06f0*/  MUFU.RCP R0, R0 ;  /* 0x0000000000007308 */ /* 0x001e240000001000 */
[----:B0-----:R-:W-:-:S02]  /*0700*/  VIADD R3, R0, 0xffffffe ;  /* 0x0ffffffe00037836 */ /* 0x001fc40000000000 */
[----:B------:R-:W-:-:S04]  /*0710*/  IMAD.MOV R0, RZ, RZ, -R4 ;  /* 0x000000ffff007224 */ /* 0x000fc800078e0a04 */
[----:B------:R-:W0:Y:S02]  /*0720*/  F2I.FTZ.U32.TRUNC.NTZ R3, R3 ;  /* 0x0000000300037305 */ /* 0x000e24000021f000 */
[----:B0-----:R-:W-:-:S04]  /*0730*/  IMAD.MOV R9, RZ, RZ, -R3 ;  /* 0x000000ffff097224 */ /* 0x001fc800078e0a03 */
[----:B------:R-:W-:Y:S01]  /*0740*/  IMAD.MOV.U32 R2, RZ, RZ, R9 ;  /* 0x000000ffff027224 */ /* 0x000fe200078e0009 */
[----:B------:R-:W-:-:S03]  /*0750*/  IABS R9, R11 ;  /* 0x0000000b00097213 */ /* 0x000fc60000000000 */
[----:B------:R-:W-:Y:S02]  /*0760*/  IMAD R5, R2, R7, RZ ;  /* 0x0000000702057224 */ /* 0x000fe400078e02ff */
[----:B------:R-:W-:-:S04]  /*0770*/  IMAD.MOV.U32 R2, RZ, RZ, RZ ;  /* 0x000000ffff027224 */ /* 0x000fc800078e00ff */
[----:B------:R-:W-:Y:S01]  /*0780*/  IMAD.HI.U32 R2, R3, R5, R2 ;  /* 0x0000000503027227 */ /* 0x000fe200078e0002 */
[----:B------:R-:W-:Y:S02]  /*0790*/  LOP3.LUT R3, R11, R8, RZ, 0x3c, !PT ;  /* 0x000000080b037212 */ /* 0x000fe400078e3cff */
[----:B------:R-:W-:Y:S02]  /*07a0*/  MOV R5, 0x400 ;  /* 0x0000040000057802 */ /* 0x000fe40000000f00 */
[----:B------:R-:W-:Y:S01]  /*07b0*/  ISETP.GE.AND P2, PT, R3, RZ, PT ;  /* 0x000000ff0300720c */ /* 0x000fe20003f46270 */
[----:B------:R-:W-:Y:S01]  /*07c0*/  IMAD.HI.U32 R2, R2, R9, RZ ;  /* 0x0000000902027227 */ /* 0x000fe200078e00ff */
[----:B------:R-:W-:Y:S02]  /*07d0*/  R2UR UR12, R5 ;  /* 0x00000000050c72ca */ /* 0x000fe400000e0000 */
[----:B------:R-:W0:Y:S01]  /*07e0*/  S2R R5, SR_CgaCtaId ;  /* 0x0000000000057919 */ /* 0x000e220000008800 */
[----:B------:R-:W-:-:S05]  /*07f0*/  IMAD R0, R2, R0, R9 ;  /* 0x0000000002007224 */ /* 0x000fca00078e0209 */
[----:B------:R-:W-:-:S13]  /*0800*/  ISETP.GT.U32.AND P1, PT, R7, R0, PT ;  /* 0x000000000700720c */ /* 0x000fda0003f24070 */
[----:B------:R-:W-:Y:S02]  /*0810*/  @!P1 IMAD.IADD R0, R0, 0x1, -R7 ;  /* 0x0000000100009824 */ /* 0x000fe400078e0a07 */
[----:B------:R-:W-:Y:S01]  /*0820*/  @!P1 VIADD R2, R2, 0x1 ;  /* 0x0000000102029836 */ /* 0x000fe20000000000 */
[----:B------:R-:W-:Y:S02]  /*0830*/  ISETP.NE.AND P1, PT, R8, RZ, PT ;  /* 0x000000ff0800720c */ /* 0x000fe40003f25270 */
[----:B------:R-:W-:Y:S02]  /*0840*/  ISETP.GE.U32.AND P0, PT, R0, R7, PT ;  /* 0x000000070000720c */ /* 0x000fe40003f06070 */
[----:B------:R-:W1:Y:S01]  /*0850*/  S2R R0, SR_TID.X ;  /* 0x0000000000007919 */ /* 0x000e620000002100 */
[----:B0-----:R-:W-:-:S10]  /*0860*/  R2UR UR4, R5 ;  /* 0x00000000050472ca */ /* 0x001fd400000e0000 */
[----:B------:R-:W-:-:S04]  /*0870*/  @P0 VIADD R2, R2, 0x1 ;  /* 0x0000000102020836 */ /* 0x000fc80000000000 */
[----:B------:R-:W-:Y:S01]  /*0880*/  @!P2 IMAD.MOV R2, RZ, RZ, -R2 ;  /* 0x000000ffff02a224 */ /* 0x000fe200078e0a02 */
[----:B------:R-:W-:Y:S01]  /*0890*/  @!P1 LOP3.LUT R2, RZ, R8, RZ, 0x33, !PT ;  /* 0x00000008ff029212 */ /* 0x000fe200078e33ff */
[----:B------:R-:W-:-:S04]  /*08a0*/  ULEA UR12, UR4, UR12, 0x18 ;  /* 0x0000000c040c7291 */ /* 0x000fc8000f8ec03f */
[----:B------:R-:W-:-:S04]  /*08b0*/  IMAD.MOV R3, RZ, RZ, -R2 ;  /* 0x000000ffff037224 */ /* 0x000fc800078e0a02 */
[----:B------:R-:W-:Y:S01]  /*08c0*/  IMAD R3, R8, R3, R11 ;  /* 0x0000000308037224 */ /* 0x000fe200078e020b */
[----:B------:R-:W-:Y:S02]  /*08d0*/  CS2R R8, SRZ ;  /* 0x0000000000087805 */ /* 0x000fe4000001ff00 */
[----:B------:R-:W-:Y:S01]  /*08e0*/  CS2R R10, SRZ ;  /* 0x00000000000a7805 */ /* 0x000fe2000001ff00 */
[----:B------:R-:W-:Y:S02]  /*08f0*/  IMAD.IADD R3, R6, 0x1, R3 ;  /* 0x0000000106037824 */ /* 0x000fe400078e0203 */
[----:B------:R-:W0:Y:S01]  /*0900*/  LDC R6, c[0x0][0x230] ;  /* 0x00008c00ff067b82 */ /* 0x000e220000000800 */
[----:B-1----:R-:W-:-:S05]  /*0910*/  LOP3.LUT R4, R0, 0x7f, RZ, 0xc0, !PT ;  /* 0x0000007f00047812 */ /* 0x002fca00078ec0ff */
[----:B------:R-:W-:Y:S02]  /*0920*/  IMAD R24, R3, 0x80, R4 ;  /* 0x0000008003187824 */ /* 0x000fe400078e0204 */
[----:B------:R-:W-:Y:S02]  /*0930*/  IMAD.SHL.U32 R3, R5, 0x100, RZ ;  /* 0x0000010005037824 */ /* 0x000fe400078e00ff */
[----:B------:R-:W-:Y:S01]  /*0940*/  IMAD.SHL.U32 R4, R2, 0x200, RZ ;  /* 0x0000020002047824 */ /* 0x000fe200078e00ff */
[----:B------:R1:W-:Y:S02]  /*0950*/  STL [R1+0x7f8], R24 ;  /* 0x0007f81801007387 */ /* 0x0003e40000100800 */
[----:B------:R-:W-:Y:S01]  /*0960*/  LOP3.LUT R25, R3, 0x100, RZ, 0xc0, !PT ;  /* 0x0000010003197812 */ /* 0x000fe200078ec0ff */
[----:B0-----:R-:W-:-:S05]  /*0970*/  VIADD R6, R6, 0x3f ;  /* 0x0000003f06067836 */ /* 0x001fca0000000000 */
[----:B------:R-:W-:-:S13]  /*0980*/  ISETP.GE.AND P0, PT, R6, 0x40, PT ;  /* 0x000000400600780c */ /* 0x000fda0003f06270 */
[----:B-1----:R-:W-:Y:S05]  /*0990*/  @!P0 BRA `(.L_x_0) ;  /* 0x0000017800f08947 */ /* 0x002fea0003800000 */
[----:B------:R-:W-:Y:S01]  /*09a0*/  IABS R13, R152 ;  /* 0x00000098000d7213 */ /* 0x000fe20000000000 */
[----:B------:R-:W-:Y:S01]  /*09b0*/  ULDC UR4, c[0x0][0x23c] ;  /* 0x00008f0000047ab9 */ /* 0x000fe20000000800 */
[----:B------:R-:W-:Y:S01]  /*09c0*/  IABS R5, R153 ;  /* 0x0000009900057213 */ /* 0x000fe20000000000 */
[----:B------:R-:W-:Y:S01]  /*09d0*/  ULDC UR11, c[0x0][0x240] ;  /* 0x00009000000b7ab9 */ /* 0x000fe20000000800 */
[----:B------:R-:W0:Y:S01]  /*09e0*/  I2F.RP R8, R13 ;  /* 0x0000000d00087306 */ /* 0x000e220000209400 */
[----:B------:R-:W-:Y:S01]  /*09f0*/  IABS R12, R24 ;  /* 0x00000018000c7213 */ /* 0x000fe20000000000 */
[----:B------:R-:W-:Y:S01]  /*0a00*/  ULDC.64 UR16, c[0x0][0x218] ;  /* 0x0000860000107ab9 */ /* 0x000fe20000000a00 */
[----:B------:R-:W-:Y:S01]  /*0a10*/  SHF.R.S32.HI R123, RZ, 0x1f, R6 ;  /* 0x0000001fff7b7819 */ /* 0x000fe20000011406 */
[----:B------:R-:W-:Y:S01]  /*0a20*/  ULDC UR5, c[0x0][0x234] ;  /* 0x00008d0000057ab9 */ /* 0x000fe20000000800 */
[----:B------:R-:W-:Y:S02]  /*0a30*/  ISETP.GE.AND P3, PT, R24, RZ, PT ;  /* 0x000000ff1800720c */ /* 0x000fe40003f66270 */
[----:B------:R-:W-:Y:S01]  /*0a40*/  LEA.HI R123, R123, R6, RZ, 0x6 ;  /* 0x000000067b7b7211 */ /* 0x000fe200078f30ff */
[----:B------:R-:W1:Y:S01]  /*0a50*/  I2F.RP R9, R5 ;  /* 0x0000000500097306 */ /* 0x000e620000209400 */
[----:B------:R-:W-:Y:S01]  /*0a60*/  IMAD.MOV.U32 R6, RZ, RZ, RZ ;  /* 0x000000ffff067224 */ /* 0x000fe200078e00ff */
[----:B------:R-:W-:-:S02]  /*0a70*/  ISETP.NE.AND P4, PT, R152, RZ, PT ;  /* 0x000000ff9800720c */ /* 0x000fc40003f85270 */
[----:B------:R-:W-:-:S04]  /*0a80*/  SHF.R.S32.HI R123, RZ, 0x6, R123 ;  /* 0x00000006ff7b7819 */ /* 0x000fc8000001147b */
[----:B0-----:R-:W0:Y:S08]  /*0a90*/  MUFU.RCP R8, R8 ;  /* 0x0000000800087308 */ /* 0x001e300000001000 */
[----:B-1----:R-:W1:Y:S01]  /*0aa0*/  MUFU.RCP R9, R9 ;  /* 0x0000000900097308 */ /* 0x002e620000001000 */
[----:B0-----:R-:W-:-:S07]  /*0ab0*/  VIADD R2, R8, 0xffffffe ;  /* 0x0ffffffe08027836 */ /* 0x001fce0000000000 */
[----:B------:R0:W2:Y:S01]  /*0ac0*/  F2I.FTZ.U32.TRUNC.NTZ R3, R2 ;  /* 0x0000000200037305 */ /* 0x0000a2000021f000 */
[----:B-1----:R-:W-:Y:S02]  /*0ad0*/  VIADD R7, R9, 0xffffffe ;  /* 0x0ffffffe09077836 */ /* 0x002fe40000000000 */
[----:B0-----:R-:W-:-:S05]  /*0ae0*/  IMAD.MOV.U32 R2, RZ, RZ, RZ ;  /* 0x000000ffff027224 */ /* 0x001fca00078e00ff */
[----:B------:R-:W0:Y:S01]  /*0af0*/  F2I.FTZ.U32.TRUNC.NTZ R7, R7 ;  /* 0x0000000700077305 */ /* 0x000e22000021f000 */
[----:B--2---:R-:W-:-:S04]  /*0b00*/  IMAD.MOV R10, RZ, RZ, -R3 ;  /* 0x000000ffff0a7224 */ /* 0x004fc800078e0a03 */
[----:B------:R-:W-:-:S04]  /*0b10*/  IMAD R11, R10, R13, RZ ;  /* 0x0000000d0a0b7224 */ /* 0x000fc800078e02ff */
[----:B------:R-:W-:Y:S01]  /*0b20*/  IMAD.HI.U32 R3, R3, R11, R2 ;  /* 0x0000000b03037227 */ /* 0x000fe200078e0002 */
[--C-:B------:R-:W-:Y:S02]  /*0b30*/  SHF.R.U32.HI R2, RZ, 0x6, R0.reuse ;  /* 0x00000006ff027819 */ /* 0x100fe40000011600 */
[----:B------:R-:W-:Y:S01]  /*0b40*/  SHF.R.S32.HI R11, RZ, 0x6, R0 ;  /* 0x00000006ff0b7819 */ /* 0x000fe20000011400 */
[----:B0-----:R-:W-:Y:S02]  /*0b50*/  IMAD.MOV R8, RZ, RZ, -R7 ;  /* 0x000000ffff087224 */ /* 0x001fe400078e0a07 */
[----:B------:R-:W-:Y:S01]  /*0b60*/  IMAD.HI.U32 R3, R3, R12, RZ ;  /* 0x0000000c03037227 */ /* 0x000fe200078e00ff */
[----:B------:R-:W-:-:S03]  /*0b70*/  SGXT R11, R11, 0x1 ;  /* 0x000000010b0b781a */ /* 0x000fc60000000200 */
[----:B------:R-:W-:Y:S02]  /*0b80*/  IMAD.MOV R3, RZ, RZ, -R3 ;  /* 0x000000ffff037224 */ /* 0x000fe400078e0a03 */
[----:B------:R-:W-:Y:S02]  /*0b90*/  IMAD R9, R8, R5, RZ ;  /* 0x0000000508097224 */ /* 0x000fe400078e02ff */
[----:B------:R-:W-:Y:S01]  /*0ba0*/  IMAD R12, R13, R3, R12 ;  /* 0x000000030d0c7224 */ /* 0x000fe200078e020c */
[----:B------:R-:W-:Y:S01]  /*0bb0*/  SGXT.U32 R3, R2, 0x1 ;  /* 0x000000010203781a */ /* 0x000fe20000000000 */
[----:B------:R-:W-:-:S03]  /*0bc0*/  IMAD.HI.U32 R6, R7, R9, R6 ;  /* 0x0000000907067227 */ /* 0x000fc600078e0006 */
[----:B------:R-:W-:Y:S01]  /*0bd0*/  ISETP.GT.U32.AND P0, PT, R13, R12, PT ;  /* 0x0000000c0d00720c */ /* 0x000fe20003f04070 */
[----:B------:R-:W-:Y:S01]  /*0be0*/  IMAD.U32 R8, RZ, RZ, UR12 ;  /* 0x0000000cff087e24 */ /* 0x000fe2000f8e00ff */
[----:B------:R-:W-:Y:S01]  /*0bf0*/  LOP3.LUT R7, R4, R3, R25, 0xfe, !PT ;  /* 0x0000000304077212 */ /* 0x000fe200078efe19 */
[C---:B------:R-:W-:Y:S01]  /*0c00*/  IMAD.SHL.U32 R2, R0.reuse, 0x2, RZ ;  /* 0x0000000200027824 */ /* 0x040fe200078e00ff */
[----:B------:R-:W-:Y:S02]  /*0c10*/  LOP3.LUT R3, R0, 0x40, RZ, 0xc0, !PT ;  /* 0x0000004000037812 */ /* 0x000fe400078ec0ff */
[----:B------:R-:W-:Y:S02]  /*0c20*/  LOP3.LUT R15, R7, 0xfe, RZ, 0xfc, !PT ;  /* 0x000000fe070f7812 */ /* 0x000fe400078efcff */
[----:B------:R-:W-:Y:S02]  /*0c30*/  SHF.R.U32.HI R8, RZ, 0x4, R8 ;  /* 0x00000004ff087819 */ /* 0x000fe40000011608 */
[----:B------:R-:W-:-:S02]  /*0c40*/  IABS R31, R15 ;  /* 0x0000000f001f7213 */ /* 0x000fc40000000000 */
[----:B------:R-:W-:Y:S01]  /*0c50*/  SGXT.U32 R10, R8, 0xe ;  /* 0x0000000e080a781a */ /* 0x000fe20000000000 */
[----:B------:R-:W-:Y:S01]  /*0c60*/  @!P0 IMAD.IADD R12, R12, 0x1, -R13 ;  /* 0x000000010c0c8824 */ /* 0x000fe200078e0a0d */
[----:B------:R-:W-:Y:S01]  /*0c70*/  IABS R29, R7 ;  /* 0x00000007001d7213 */ /* 0x000fe20000000000 */
[----:B------:R-:W-:Y:S01]  /*0c80*/  IMAD.HI.U32 R8, R6, R31, RZ ;  /* 0x0000001f06087227 */ /* 0x000fe200078e00ff */
[----:B------:R-:W-:Y:S02]  /*0c90*/  LOP3.LUT R2, R2, 0x7e, RZ, 0xc0, !PT ;  /* 0x0000007e02027812 */ /* 0x000fe400078ec0ff */
[----:B------:R-:W-:Y:S01]  /*0ca0*/  ISETP.GT.U32.AND P0, PT, R13, R12, PT ;  /* 0x0000000c0d00720c */ /* 0x000fe20003f04070 */
[----:B------:R-:W-:Y:S01]  /*0cb0*/  IMAD.MOV R8, RZ, RZ, -R8 ;  /* 0x000000ffff087224 */ /* 0x000fe200078e0a08 */
[----:B------:R-:W-:Y:S01]  /*0cc0*/  R2UR UR10, R10 ;  /* 0x000000000a0a72ca */ /* 0x000fe200000e0000 */
[----:B------:R-:W-:Y:S01]  /*0cd0*/  IMAD.HI.U32 R9, R6, R29, RZ ;  /* 0x0000001d06097227 */ /* 0x000fe200078e00ff */
[----:B------:R-:W-:-:S02]  /*0ce0*/  ISETP.GE.AND P2, PT, R15, RZ, PT ;  /* 0x000000ff0f00720c */ /* 0x000fc40003f46270 */
[----:B------:R-:W-:Y:S01]  /*0cf0*/  LOP3.LUT R15, R7, 0xf2, RZ, 0xfc, !PT ;  /* 0x000000f2070f7812 */ /* 0x000fe200078efcff */
[----:B------:R-:W-:Y:S01]  /*0d00*/  IMAD R31, R5, R8, R31 ;  /* 0x00000008051f7224 */ /* 0x000fe200078e021f */
[C---:B------:R-:W-:Y:S01]  /*0d10*/  LOP3.LUT R8, R7.reuse, 0xfc, RZ, 0xfc, !PT ;  /* 0x000000fc07087812 */ /* 0x040fe200078efcff */
[----:B------:R-:W-:Y:S01]  /*0d20*/  IMAD.MOV R14, RZ, RZ, -R9 ;  /* 0x000000ffff0e7224 */ /* 0x000fe200078e0a09 */
[----:B------:R-:W-:Y:S01]  /*0d30*/  LOP3.LUT R9, R7, 0xfa, RZ, 0xfc, !PT ;  /* 0x000000fa07097812 */ /* 0x000fe200078efcff */
[----:B------:R-:W-:Y:S01]  /*0d40*/  IMAD R3, R3, 0x80, R2 ;  /* 0x0000008003037824 */ /* 0x000fe200078e0202 */
[----:B------:R-:W-:Y:S01]  /*0d50*/  IABS R33, R8 ;  /* 0x0000000800217213 */ /* 0x000fe20000000000 */
[C---:B------:R-:W-:Y:S01]  /*0d60*/  IMAD R29, R5.reuse, R14, R29 ;  /* 0x0000000e051d7224 */ /* 0x040fe200078e021d */
[----:B------:R-:W-:Y:S01]  /*0d70*/  LOP3.LUT R2, R2, 0x90, R11, 0x78, !PT ;  /* 0x0000009002027812 */ /* 0x000fe200078e780b */
[----:B------:R-:W-:Y:S01]  /*0d80*/  @!P0 IMAD.IADD R12, R12, 0x1, -R13 ;  /* 0x000000010c0c8824 */ /* 0x000fe200078e0a0d */
[----:B------:R-:W-:Y:S01]  /*0d90*/  ISETP.GE.AND P0, PT, R8, RZ, PT ;  /* 0x000000ff0800720c */ /* 0x000fe20003f06270 */
[----:B------:R-:W-:Y:S01]  /*0da0*/  IMAD.HI.U32 R8, R6, R33, RZ ;  /* 0x0000002106087227 */ /* 0x000fe200078e00ff */
[----:B------:R-:W-:-:S02]  /*0db0*/  ISETP.GT.U32.AND P6, PT, R5, R29, PT ;  /* 0x0000001d0500720c */ /* 0x000fc40003fc4070 */
[----:B------:R-:W-:Y:S01]  /*0dc0*/  IADD3 R11, P1, R10, 0x2, RZ ;  /* 0x000000020a0b7810 */ /* 0x000fe20007f3e0ff */
[----:B------:R-:W-:Y:S01]  /*0dd0*/  IMAD.MOV R8, RZ, RZ, -R8 ;  /* 0x000000ffff087224 */ /* 0x000fe200078e0a08 */
[----:B------:R-:W-:Y:S01]  /*0de0*/  ISETP.GT.U32.AND P5, PT, R5, R31, PT ;  /* 0x0000001f0500720c */ /* 0x000fe20003fa4070 */
[----:B------:R-:W-:Y:S01]  /*0df0*/  @!P3 IMAD.MOV R12, RZ, RZ, -R12 ;  /* 0x000000ffff0cb224 */ /* 0x000fe200078e0a0c */
[----:B------:R-:W-:Y:S01]  /*0e00*/  R2UR UR6, R11 ;  /* 0x000000000b0672ca */ /* 0x000fe200000e0000 */
[----:B------:R-:W-:Y:S01]  /*0e10*/  IMAD R33, R5, R8, R33 ;  /* 0x0000000805217224 */ /* 0x000fe200078e0221 */
[----:B------:R-:W-:Y:S01]  /*0e20*/  LOP3.LUT R11, R7, 0xf8, RZ, 0xfc, !PT ;  /* 0x000000f8070b7812 */ /* 0x000fe200078efcff */
[----:B------:R-:W-:Y:S01]  /*0e30*/  IMAD.MOV.U32 R8, RZ, RZ, RZ ;  /* 0x000000ffff087224 */ /* 0x000fe200078e00ff */
[----:B------:R-:W-:Y:S02]  /*0e40*/  @!P4 LOP3.LUT R12, RZ, R152, RZ, 0x33, !PT ;  /* 0x00000098ff0cc212 */ /* 0x000fe400078e33ff */
[----:B------:R-:W-:Y:S01]  /*0e50*/  IABS R37, R11 ;  /* 0x0000000b00257213 */ /* 0x000fe20000000000 */
[----:B------:R-:W-:Y:S01]  /*0e60*/  @!P6 IMAD.IADD R29, R29, 0x1, -R5 ;  /* 0x000000011d1de824 */ /* 0x000fe200078e0a05 */
[----:B------:R-:W-:Y:S01]  /*0e70*/  IADD3.X R8, R8, 0x40000040, RZ, P1, !PT ;  /* 0x4000004008087810 */ /* 0x000fe20000ffe4ff */
[----:B------:R-:W-:Y:S01]  /*0e80*/  IMAD R12, R12, UR5, RZ ;  /* 0x000000050c0c7c24 */ /* 0x000fe2000f8e02ff */
[C---:B------:R-:W-:Y:S01]  /*0e90*/  ISETP.GT.U32.AND P1, PT, R5.reuse, R33, PT ;  /* 0x000000210500720c */ /* 0x040fe20003f24070 */
[----:B------:R-:W-:Y:S01]  /*0ea0*/  IMAD.HI.U32 R10, R6, R37, RZ ;  /* 0x00000025060a7227 */ /* 0x000fe200078e00ff */
[----:B------:R-:W-:-:S02]  /*0eb0*/  ISETP.GT.U32.AND P4, PT, R5, R29, PT ;  /* 0x0000001d0500720c */ /* 0x000fc40003f84070 */
[----:B------:R-:W-:Y:S01]  /*0ec0*/  IABS R35, R9 ;  /* 0x0000000900237213 */ /* 0x000fe20000000000 */
[----:B------:R-:W-:Y:S01]  /*0ed0*/  IMAD.MOV R10, RZ, RZ, -R10 ;  /* 0x000000ffff0a7224 */ /* 0x000fe200078e0a0a */
[----:B------:R-:W-:Y:S01]  /*0ee0*/  ISETP.GE.AND P6, PT, R11, RZ, PT ;  /* 0x000000ff0b00720c */ /* 0x000fe20003fc6270 */
[----:B------:R-:W-:Y:S01]  /*0ef0*/  @!P5 IMAD.IADD R31, R31, 0x1, -R5 ;  /* 0x000000011f1fd824 */ /* 0x000fe200078e0a05 */
[----:B------:R-:W-:Y:S01]  /*0f00*/  LOP3.LUT R11, R7, 0xf6, RZ, 0xfc, !PT ;  /* 0x000000f6070b7812 */ /* 0x000fe200078efcff */
[----:B------:R-:W-:Y:S01]  /*0f10*/  IMAD R37, R5, R10, R37 ;  /* 0x0000000a05257224 */ /* 0x000fe200078e0225 */
[----:B------:R-:W-:Y:S01]  /*0f20*/  ISETP.GE.AND P3, PT, R9, RZ, PT ;  /* 0x000000ff0900720c */ /* 0x000fe20003f66270 */
[C---:B------:R-:W-:Y:S01]  /*0f30*/  IMAD.HI.U32 R9, R6.reuse, R35, RZ ;  /* 0x0000002306097227 */ /* 0x040fe200078e00ff */
[----:B------:R-:W-:Y:S02]  /*0f40*/  ISETP.GT.U32.AND P5, PT, R5, R31, PT ;  /* 0x0000001f0500720c */ /* 0x000fe40003fa4070 */
[----:B------:R-:W-:Y:S01]  /*0f50*/  IABS R39, R11 ;  /* 0x0000000b00277213 */ /* 0x000fe20000000000 */
[--C-:B------:R-:W-:Y:S01]  /*0f60*/  @!P1 IMAD.IADD R33, R33, 0x1, -R5.reuse ;  /* 0x0000000121219824 */ /* 0x100fe200078e0a05 */
[----:B------:R-:W-:Y:S01]  /*0f70*/  ISETP.GT.U32.AND P1, PT, R5, R37, PT ;  /* 0x000000250500720c */ /* 0x000fe20003f24070 */
[----:B------:R-:W-:Y:S01]  /*0f80*/  @!P4 IMAD.IADD R29, R29, 0x1, -R5 ;  /* 0x000000011d1dc824 */ /* 0x000fe200078e0a05 */
[C---:B------:R-:W-:Y:S01]  /*0f90*/  ISETP.GE.AND P4, PT, R7.reuse, RZ, PT ;  /* 0x000000ff0700720c */ /* 0x040fe20003f86270 */
[----:B------:R-:W-:Y:S01]  /*0fa0*/  IMAD.MOV R14, RZ, RZ, -R9 ;  /* 0x000000ffff0e7224 */ /* 0x000fe200078e0a09 */
[C---:B------:R-:W-:Y:S01]  /*0fb0*/  LOP3.LUT R13, R7.reuse, 0xf4, RZ, 0xfc, !PT ;  /* 0x000000f4070d7812 */ /* 0x040fe200078efcff */
[----:B------:R-:W-:Y:S01]  /*0fc0*/  IMAD.HI.U32 R9, R6, R39, RZ ;  /* 0x0000002706097227 */ /* 0x000fe200078e00ff */
[----:B------:R-:W-:-:S02]  /*0fd0*/  LOP3.LUT R16, R7, 0xf0, RZ, 0xfc, !PT ;  /* 0x000000f007107812 */ /* 0x000fc400078efcff */
[----:B------:R-:W-:Y:S01]  /*0fe0*/  IABS R41, R13 ;  /* 0x0000000d00297213 */ /* 0x000fe20000000000 */
[----:B------:R-:W-:Y:S01]  /*0ff0*/  IMAD.MOV R10, RZ, RZ, -R9 ;  /* 0x000000ffff0a7224 */ /* 0x000fe200078e0a09 */
[----:B------:R-:W-:Y:S01]  /*1000*/  IABS R43, R15 ;  /* 0x0000000f002b7213 */ /* 0x000fe20000000000 */
[--C-:B------:R-:W-:Y:S01]  /*1010*/  @!P5 IMAD.IADD R31, R31, 0x1, -R5.reuse ;  /* 0x000000011f1fd824 */ /* 0x100fe200078e0a05 */
[----:B------:R-:W-:Y:S01]  /*1020*/  IABS R127, R16 ;  /* 0x00000010007f7213 */ /* 0x000fe20000000000 */
[----:B------:R-:W-:Y:S01]  /*1030*/  @!P1 IMAD.IADD R37, R37, 0x1, -R5 ;  /* 0x0000000125259824 */ /* 0x000fe200078e0a05 */
[----:B------:R-:W-:Y:S01]  /*1040*/  LOP3.LUT R17, R7, 0xcc, RZ, 0xfc, !PT ;  /* 0x000000cc07117812 */ /* 0x000fe200078efcff */
[----:B------:R-:W-:Y:S01]  /*1050*/  @!P4 IMAD.MOV R29, RZ, RZ, -R29 ;  /* 0x000000ffff1dc224 */ /* 0x000fe200078e0a1d */
[C---:B------:R-:W-:Y:S01]  /*1060*/  ISETP.GT.U32.AND P4, PT, R5.reuse, R33, PT ;  /* 0x000000210500720c */ /* 0x040fe20003f84070 */
[C---:B------:R-:W-:Y:S01]  /*1070*/  IMAD R39, R5.reuse, R10, R39 ;  /* 0x0000000a05277224 */ /* 0x040fe200078e0227 */
[----:B------:R-:W-:Y:S01]  /*1080*/  ISETP.GT.U32.AND P1, PT, R5, R37, PT ;  /* 0x000000250500720c */ /* 0x000fe20003f24070 */
[----:B------:R-:W-:Y:S01]  /*1090*/  IMAD.HI.U32 R9, R6, R41, RZ ;  /* 0x0000002906097227 */ /* 0x000fe200078e00ff */
[----:B------:R-:W-:-:S02]  /*10a0*/  IABS R63, R17 ;  /* 0x00000011003f7213 */ /* 0x000fc40000000000 */
[C---:B------:R-:W-:Y:S01]  /*10b0*/  LOP3.LUT R18, R7.reuse, 0x96, RZ, 0xfc, !PT ;  /* 0x0000009607127812 */ /* 0x040fe200078efcff */
[C---:B------:R-:W-:Y:S01]  /*10c0*/  IMAD.HI.U32 R10, R6.reuse, R43, RZ ;  /* 0x0000002b060a7227 */ /* 0x040fe200078e00ff */
[----:B------:R-:W-:Y:S02]  /*10d0*/  LOP3.LUT R19, R7, 0x94, RZ, 0xfc, !PT ;  /* 0x0000009407137812 */ /* 0x000fe400078efcff */
[----:B------:R-:W-:Y:S01]  /*10e0*/  IABS R159, R18 ;  /* 0x00000012009f7213 */ /* 0x000fe20000000000 */
[----:B------:R-:W-:Y:S01]  /*10f0*/  IMAD R35, R5, R14, R35 ;  /* 0x0000000e05237224 */ /* 0x000fe200078e0223 */
[----:B------:R-:W-:Y:S01]  /*1100*/  IABS R161, R19 ;  /* 0x0000001300a17213 */ /* 0x000fe20000000000 */
[----:B------:R-:W-:Y:S01]  /*1110*/  @!P2 IMAD.MOV R31, RZ, RZ, -R31 ;  /* 0x000000ffff1fa224 */ /* 0x000fe200078e0a1f */
[----:B------:R-:W-:Y:S01]  /*1120*/  ISETP.GE.AND P2, PT, R11, RZ, PT ;  /* 0x000000ff0b00720c */ /* 0x000fe20003f46270 */
[----:B------:R-:W-:Y:S01]  /*1130*/  IMAD.MOV R14, RZ, RZ, -R9 ;  /* 0x000000ffff0e7224 */ /* 0x000fe200078e0a09 */
[----:B------:R-:W-:Y:S01]  /*1140*/  ISETP.GT.U32.AND P5, PT, R5, R35, PT ;  /* 0x000000230500720c */ /* 0x000fe20003fa4070 */
[----:B------:R-:W-:Y:S01]  /*1150*/  IMAD.HI.U32 R11, R6, R127, RZ ;  /* 0x0000007f060b7227 */ /* 0x000fe200078e00ff */
[----:B------:R-:W-:-:S02]  /*1160*/  LOP3.LUT R24, R7, 0x24, RZ, 0xfc, !PT ;  /* 0x0000002407187812 */ /* 0x000fc400078efcff */
[----:B------:R-:W-:Y:S01]  /*1170*/  LOP3.LUT R26, R7, 0x22, RZ, 0xfc, !PT ;  /* 0x00000022071a7812 */ /* 0x000fe200078efcff */
[----:B------:R-:W-:Y:S01]  /*1180*/  IMAD.MOV R10, RZ, RZ, -R10 ;  /* 0x000000ffff0a7224 */ /* 0x000fe200078e0a0a */
[----:B------:R-:W-:Y:S01]  /*1190*/  IABS R23, R24 ;  /* 0x0000001800177213 */ /* 0x000fe20000000000 */
[----:B------:R-:W-:Y:S01]  /*11a0*/  IMAD R41, R5, R14, R41 ;  /* 0x0000000e05297224 */ /* 0x000fe200078e0229 */
[----:B------:R-:W-:Y:S01]  /*11b0*/  IABS R21, R26 ;  /* 0x0000001a00157213 */ /* 0x000fe20000000000 */
[----:B------:R-:W-:Y:S01]  /*11c0*/  IMAD.MOV R14, RZ, RZ, -R11 ;  /* 0x000000ffff0e7224 */ /* 0x000fe200078e0a0b */
[----:B------:R-:W-:Y:S01]  /*11d0*/  LOP3.LUT R11, R7, 0xec, RZ, 0xfc, !PT ;  /* 0x000000ec070b7812 */ /* 0x000fe200078efcff */
[----:B------:R-:W-:Y:S01]  /*11e0*/  IMAD R43, R5, R10, R43 ;  /* 0x0000000a052b7224 */ /* 0x000fe200078e022b */
[----:B------:R-:W-:Y:S01]  /*11f0*/  LOP3.LUT R10, R7, 0xee, RZ, 0xfc, !PT ;  /* 0x000000ee070a7812 */ /* 0x000fe200078efcff */
[----:B------:R-:W-:Y:S01]  /*1200*/  @!P4 IMAD.IADD R33, R33, 0x1, -R5 ;  /* 0x000000012121c824 */ /* 0x000fe200078e0a05 */
[C---:B------:R-:W-:Y:S01]  /*1210*/  ISETP.GT.U32.AND P4, PT, R5.reuse, R39, PT ;  /* 0x000000270500720c */ /* 0x040fe20003f84070 */
[----:B------:R-:W-:Y:S01]  /*1220*/  IMAD R127, R5, R14, R127 ;  /* 0x0000000e057f7224 */ /* 0x000fe200078e027f */
[----:B------:R-:W-:Y:S01]  /*1230*/  IABS R45, R10 ;  /* 0x0000000a002d7213 */ /* 0x000fe20000000000 */
[----:B------:R-:W-:Y:S01]  /*1240*/  @!P1 IMAD.IADD R37, R37, 0x1, -R5 ;  /* 0x0000000125259824 */ /* 0x000fe200078e0a05 */
[C---:B------:R-:W-:Y:S01]  /*1250*/  ISETP.GT.U32.AND P1, PT, R5.reuse, R43, PT ;  /* 0x0000002b0500720c */ /* 0x040fe20003f24070 */
[----:B------:R-:W-:Y:S01]  /*1260*/  @!P0 IMAD.MOV R33, RZ, RZ, -R33 ;  /* 0x000000ffff218224 */ /* 0x000fe200078e0a21 */
[C---:B------:R-:W-:Y:S01]  /*1270*/  ISETP.GT.U32.AND P0, PT, R5.reuse, R41, PT ;  /* 0x000000290500720c */ /* 0x040fe20003f04070 */
[----:B------:R-:W-:Y:S01]  /*1280*/  @!P6 IMAD.MOV R37, RZ, RZ, -R37 ;  /* 0x000000ffff25e224 */ /* 0x000fe200078e0a25 */
[----:B------:R-:W-:Y:S01]  /*1290*/  ISETP.GT.U32.AND P6, PT, R5, R127, PT ;  /* 0x0000007f0500720c */ /* 0x000fe20003fc4070 */
[----:B------:R-:W-:Y:S01]  /*12a0*/  @!P5 IMAD.IADD R35, R35, 0x1, -R5 ;  /* 0x000000012323d824 */ /* 0x000fe200078e0a05 */
[----:B------:R-:W-:Y:S01]  /*12b0*/  IABS R125, R11 ;  /* 0x0000000b007d7213 */ /* 0x000fe20000000000 */
[----:B------:R-:W-:Y:S01]  /*12c0*/  IMAD.HI.U32 R9, R6, R45, RZ ;  /* 0x0000002d06097227 */ /* 0x000fe200078e00ff */
[----:B------:R-:W-:-:S02]  /*12d0*/  LOP3.LUT R36, R7, 0x1c, RZ, 0xfc, !PT ;  /* 0x0000001c07247812 */ /* 0x000fc400078efcff */
[----:B------:R-:W-:Y:S01]  /*12e0*/  ISETP.GT.U32.AND P5, PT, R5, R35, PT ;  /* 0x000000230500720c */ /* 0x000fe20003fa4070 */
[--C-:B------:R-:W-:Y:S01]  /*12f0*/  @!P4 IMAD.IADD R39, R39, 0x1, -R5.reuse ;  /* 0x000000012727c824 */ /* 0x100fe200078e0a05 */
[----:B------:R-:W-:Y:S01]  /*1300*/  LOP3.LUT R34, R7, 0x1e, RZ, 0xfc, !PT ;  /* 0x0000001e07227812 */ /* 0x000fe200078efcff */
[--C-:B------:R-:W-:Y:S01]  /*1310*/  @!P1 IMAD.IADD R43, R43, 0x1, -R5.reuse ;  /* 0x000000012b2b9824 */ /* 0x100fe200078e0a05 */
[----:B------:R-:W-:Y:S01]  /*1320*/  LOP3.LUT R40, R7, 0xa, RZ, 0xfc, !PT ;  /* 0x0000000a07287812 */ /* 0x000fe200078efcff */
[--C-:B------:R-:W-:Y:S01]  /*1330*/  @!P0 IMAD.IADD R41, R41, 0x1, -R5.reuse ;  /* 0x0000000129298824 */ /* 0x100fe200078e0a05 */
[----:B------:R-:W-:Y:S01]  /*1340*/  ISETP.GE.AND P0, PT, R10, RZ, PT ;  /* 0x000000ff0a00720c */ /* 0x000fe20003f06270 */
[----:B------:R-:W-:Y:S01]  /*1350*/  @!P6 IMAD.IADD R127, R127, 0x1, -R5 ;  /* 0x000000017f7fe824 */ /* 0x000fe200078e0a05 */
[C---:B------:R-:W-:Y:S01]  /*1360*/  ISETP.GT.U32.AND P4, PT, R5.reuse, R39, PT ;  /* 0x000000270500720c */ /* 0x040fe20003f84070 */
[----:B------:R-:W-:Y:S01]  /*1370*/  IMAD.MOV R10, RZ, RZ, -R9 ;  /* 0x000000ffff0a7224 */ /* 0x000fe200078e0a09 */
[C---:B------:R-:W-:Y:S01]  /*1380*/  ISETP.GT.U32.AND P6, PT, R5.reuse, R43, PT ;  /* 0x0000002b0500720c */ /* 0x040fe20003fc4070 */
[----:B------:R-:W-:Y:S01]  /*1390*/  IMAD.HI.U32 R9, R6, R125, RZ ;  /* 0x0000007d06097227 */ /* 0x000fe200078e00ff */
[----:B------:R-:W-:-:S02]  /*13a0*/  ISETP.GT.U32.AND P1, PT, R5, R41, PT ;  /* 0x000000290500720c */ /* 0x000fc40003f24070 */
[----:B------:R-:W-:Y:S01]  /*13b0*/  IABS R139, R40 ;  /* 0x00000028008b7213 */ /* 0x000fe20000000000 */
[----:B------:R-:W-:Y:S01]  /*13c0*/  IMAD R45, R5, R10, R45 ;  /* 0x0000000a052d7224 */ /* 0x000fe200078e022d */
[C---:B------:R-:W-:Y:S01]  /*13d0*/  LOP3.LUT R38, R7.reuse, 0xc, RZ, 0xfc, !PT ;  /* 0x0000000c07267812 */ /* 0x040fe200078efcff */
[----:B------:R-:W-:Y:S01]  /*13e0*/  IMAD.MOV R10, RZ, RZ, -R9 ;  /* 0x000000ffff0a7224 */ /* 0x000fe200078e0a09 */
[----:B------:R-:W-:Y:S01]  /*13f0*/  LOP3.LUT R42, R7, 0x8, RZ, 0xfc, !PT ;  /* 0x00000008072a7812 */ /* 0x000fe200078efcff */
[----:B------:R-:W-:Y:S01]  /*1400*/  @!P5 IMAD.IADD R35, R35, 0x1, -R5 ;  /* 0x000000012323d824 */ /* 0x000fe200078e0a05 */
[----:B------:R-:W-:Y:S01]  /*1410*/  ISETP.GE.AND P5, PT, R13, RZ, PT ;  /* 0x000000ff0d00720c */ /* 0x000fe20003fa6270 */
[----:B------:R-:W-:Y:S01]  /*1420*/  IMAD R125, R5, R10, R125 ;  /* 0x0000000a057d7224 */ /* 0x000fe200078e027d */
[----:B------:R-:W-:Y:S01]  /*1430*/  LOP3.LUT R13, R7, 0xea, RZ, 0xfc, !PT ;  /* 0x000000ea070d7812 */ /* 0x000fe200078efcff */
[--C-:B------:R-:W-:Y:S01]  /*1440*/  @!P4 IMAD.IADD R39, R39, 0x1, -R5.reuse ;  /* 0x000000012727c824 */ /* 0x100fe200078e0a05 */
[----:B------:R-:W-:Y:S01]  /*1450*/  ISETP.GE.AND P4, PT, R16, RZ, PT ;  /* 0x000000ff1000720c */ /* 0x000fe20003f86270 */
[----:B------:R-:W-:Y:S01]  /*1460*/  @!P6 IMAD.IADD R43, R43, 0x1, -R5 ;  /* 0x000000012b2be824 */ /* 0x000fe200078e0a05 */
[C---:B------:R-:W-:Y:S01]  /*1470*/  ISETP.GT.U32.AND P6, PT, R5.reuse, R125, PT ;  /* 0x0000007d0500720c */ /* 0x040fe20003fc4070 */
[----:B------:R-:W-:Y:S01]  /*1480*/  @!P2 IMAD.MOV R39, RZ, RZ, -R39 ;  /* 0x000000ffff27a224 */ /* 0x000fe200078e0a27 */
[----:B------:R-:W-:Y:S01]  /*1490*/  ISETP.GT.U32.AND P2, PT, R5, R127, PT ;  /* 0x0000007f0500720c */ /* 0x000fe20003f44070 */
[----:B------:R-:W-:Y:S01]  /*14a0*/  @!P3 IMAD.MOV R35, RZ, RZ, -R35 ;  /* 0x000000ffff23b224 */ /* 0x000fe200078e0a23 */
[----:B------:R-:W-:Y:S01]  /*14b0*/  ISETP.GE.AND P3, PT, R15, RZ, PT ;  /* 0x000000ff0f00720c */ /* 0x000fe20003f66270 */
[----:B------:R-:W-:Y:S01]  /*14c0*/  @!P1 IMAD.IADD R41, R41, 0x1, -R5 ;  /* 0x0000000129299824 */ /* 0x000fe200078e0a05 */
[----:B------:R-:W-:-:S02]  /*14d0*/  LOP3.LUT R15, R7, 0xe8, RZ, 0xfc, !PT ;  /* 0x000000e8070f7812 */ /* 0x000fc400078efcff */
[----:B------:R-:W-:Y:S01]  /*14e0*/  IABS R47, R13 ;  /* 0x0000000d002f7213 */ /* 0x000fe20000000000 */
[----:B------:R-:W-:Y:S01]  /*14f0*/  @!P5 IMAD.MOV R41, RZ, RZ, -R41 ;  /* 0x000000ffff29d224 */ /* 0x000fe200078e0a29 */
[----:B------:R-:W-:Y:S02]  /*1500*/  LOP3.LUT R16, R7, 0xe6, RZ, 0xfc, !PT ;  /* 0x000000e607107812 */ /* 0x000fe400078efcff */
[----:B------:R-:W-:Y:S01]  /*1510*/  IABS R49, R15 ;  /* 0x0000000f00317213 */ /* 0x000fe20000000000 */
[C---:B------:R-:W-:Y:S01]  /*1520*/  IMAD.HI.U32 R9, R6.reuse, R47, RZ ;  /* 0x0000002f06097227 */ /* 0x040fe200078e00ff */
[----:B------:R-:W-:Y:S02]  /*1530*/  IABS R121, R16 ;  /* 0x0000001000797213 */ /* 0x000fe40000000000 */
[----:B------:R-:W-:Y:S01]  /*1540*/  ISETP.GT.U32.AND P1, PT, R5, R45, PT ;  /* 0x0000002d0500720c */ /* 0x000fe20003f24070 */
[----:B------:R-:W-:Y:S01]  /*1550*/  @!P6 IMAD.IADD R125, R125, 0x1, -R5 ;  /* 0x000000017d7de824 */ /* 0x000fe200078e0a05 */
[----:B------:R-:W-:Y:S01]  /*1560*/  IABS R135, R38 ;  /* 0x0000002600877213 */ /* 0x000fe20000000000 */
[----:B------:R-:W-:Y:S01]  /*1570*/  IMAD.HI.U32 R10, R6, R49, RZ ;  /* 0x00000031060a7227 */ /* 0x000fe200078e00ff */
[----:B------:R-:W-:-:S02]  /*1580*/  IABS R137, R42 ;  /* 0x0000002a00897213 */ /* 0x000fc40000000000 */
[----:B------:R-:W-:Y:S01]  /*1590*/  ISETP.GT.U32.AND P6, PT, R5, R125, PT ;  /* 0x0000007d0500720c */ /* 0x000fe20003fc4070 */
[----:B------:R-:W-:Y:S01]  /*15a0*/  IMAD.MOV R14, RZ, RZ, -R9 ;  /* 0x000000ffff0e7224 */ /* 0x000fe200078e0a09 */
[----:B------:R-:W-:Y:S01]  /*15b0*/  LOP3.LUT R44, R7, 0x6, RZ, 0xfc, !PT ;  /* 0x00000006072c7812 */ /* 0x000fe200078efcff */
[----:B------:R-:W-:Y:S01]  /*15c0*/  @!P2 IMAD.IADD R127, R127, 0x1, -R5 ;  /* 0x000000017f7fa824 */ /* 0x000fe200078e0a05 */
[----:B------:R-:W-:Y:S01]  /*15d0*/  ISETP.GE.AND P2, PT, R11, RZ, PT ;  /* 0x000000ff0b00720c */ /* 0x000fe20003f46270 */
[----:B------:R-:W-:Y:S01]  /*15e0*/  IMAD.HI.U32 R11, R6, R121, RZ ;  /* 0x00000079060b7227 */ /* 0x000fe200078e00ff */
[----:B------:R-:W-:Y:S02]  /*15f0*/  LOP3.LUT R46, R7, 0x4, RZ, 0xfc, !PT ;  /* 0x00000004072e7812 */ /* 0x000fe400078efcff */
[----:B------:R-:W-:Y:S01]  /*1600*/  IABS R133, R44 ;  /* 0x0000002c00857213 */ /* 0x000fe20000000000 */
[----:B------:R-:W-:Y:S01]  /*1610*/  IMAD.MOV R10, RZ, RZ, -R10 ;  /* 0x000000ffff0a7224 */ /* 0x000fe200078e0a0a */
[----:B------:R-:W-:Y:S01]  /*1620*/  IABS R131, R46 ;  /* 0x0000002e00837213 */ /* 0x000fe20000000000 */
[----:B------:R-:W-:Y:S01]  /*1630*/  IMAD R47, R5, R14, R47 ;  /* 0x0000000e052f7224 */ /* 0x000fe200078e022f */
[----:B------:R-:W-:Y:S01]  /*1640*/  LOP3.LUT R0, R0, 0x3f, RZ, 0xc0, !PT ;  /* 0x0000003f00007812 */ /* 0x000fe200078ec0ff */
[----:B------:R-:W-:Y:S01]  /*1650*/  IMAD.MOV R14, RZ, RZ, -R11 ;  /* 0x000000ffff0e7224 */ /* 0x000fe200078e0a0b */
[----:B------:R-:W-:Y:S01]  /*1660*/  LOP3.LUT R11, R7, 0xe4, RZ, 0xfc, !PT ;  /* 0x000000e4070b7812 */ /* 0x000fe200078efcff */
[C---:B------:R-:W-:Y:S01]  /*1670*/  IMAD R49, R5.reuse, R10, R49 ;  /* 0x0000000a05317224 */ /* 0x040fe200078e0231 */
[----:B------:R-:W-:Y:S01]  /*1680*/  R2UR UR7, R8 ;  /* 0x00000000080772ca */ /* 0x000fe200000e0000 */
[----:B------:R-:W-:Y:S01]  /*1690*/  @!P3 IMAD.MOV R43, RZ, RZ, -R43 ;  /* 0x000000ffff2bb224 */ /* 0x000fe200078e0a2b */
[C---:B------:R-:W-:Y:S01]  /*16a0*/  ISETP.GT.U32.AND P3, PT, R5.reuse, R47, PT ;  /* 0x0000002f0500720c */ /* 0x040fe20003f64070 */
[C---:B------:R-:W-:Y:S01]  /*16b0*/  IMAD R121, R5.reuse, R14, R121 ;  /* 0x0000000e05797224 */ /* 0x040fe200078e0279 */
[----:B------:R-:W-:Y:S01]  /*16c0*/  IABS R51, R11 ;  /* 0x0000000b00337213 */ /* 0x000fe20000000000 */
[----:B------:R-:W-:Y:S01]  /*16d0*/  @!P4 IMAD.MOV R127, RZ, RZ, -R127 ;  /* 0x000000ffff7fc224 */ /* 0x000fe200078e0a7f */
[----:B------:R-:W-:Y:S01]  /*16e0*/  ISETP.GT.U32.AND P4, PT, R5, R49, PT ;  /* 0x000000310500720c */ /* 0x000fe20003f84070 */
[--C-:B------:R-:W-:Y:S01]  /*16f0*/  @!P6 IMAD.IADD R125, R125, 0x1, -R5.reuse ;  /* 0x000000017d7de824 */ /* 0x100fe200078e0a05 */
[----:B------:R-:W-:Y:S01]  /*1700*/  ISETP.GT.U32.AND P6, PT, R5, R121, PT ;  /* 0x000000790500720c */ /* 0x000fe20003fc4070 */
[--C-:B------:R-:W-:Y:S01]  /*1710*/  @!P1 IMAD.IADD R45, R45, 0x1, -R5.reuse ;  /* 0x000000012d2d9824 */ /* 0x100fe200078e0a05 */
[----:B------:R-:W-:Y:S01]  /*1720*/  ISETP.GE.AND P1, PT, R13, RZ, PT ;  /* 0x000000ff0d00720c */ /* 0x000fe20003f26270 */
[C---:B------:R-:W-:Y:S01]  /*1730*/  IMAD.HI.U32 R9, R6.reuse, R51, RZ ;  /* 0x0000003306097227 */ /* 0x040fe200078e00ff */
[----:B------:R-:W-:Y:S01]  /*1740*/  LOP3.LUT R13, R7, 0xe2, RZ, 0xfc, !PT ;  /* 0x000000e2070d7812 */ /* 0x000fe200078efcff */
[----:B------:R-:W-:Y:S01]  /*1750*/  UIADD3.64 UR22, UR6, 0x2, URZ ;  /* 0x0000000206167897 */ /* 0x000fe2000fffe03f */
[----:B------:R-:W-:Y:S01]  /*1760*/  ISETP.GT.U32.AND P5, PT, R5, R45, PT ;  /* 0x0000002d0500720c */ /* 0x000fe20003fa4070 */
[----:B------:R-:W-:Y:S01]  /*1770*/  @!P3 IMAD.IADD R47, R47, 0x1, -R5 ;  /* 0x000000012f2fb824 */ /* 0x000fe200078e0a05 */
[----:B------:R-:W-:Y:S01]  /*1780*/  IABS R119, R13 ;  /* 0x0000000d00777213 */ /* 0x000fe20000000000 */
[----:B------:R-:W-:Y:S01]  /*1790*/  IMAD.MOV R10, RZ, RZ, -R9 ;  /* 0x000000ffff0a7224 */ /* 0x000fe200078e0a09 */
[----:B------:R-:W-:Y:S01]  /*17a0*/  LOP3.LUT R14, R7, 0xe0, RZ, 0xfc, !PT ;  /* 0x000000e0070e7812 */ /* 0x000fe200078efcff */
[--C-:B------:R-:W-:Y:S01]  /*17b0*/  @!P4 IMAD.IADD R49, R49, 0x1, -R5.reuse ;  /* 0x000000013131c824 */ /* 0x100fe200078e0a05 */
[----:B------:R-:W-:Y:S01]  /*17c0*/  ISETP.GT.U32.AND P4, PT, R5, R47, PT ;  /* 0x0000002f0500720c */ /* 0x000fe20003f84070 */
[----:B------:R-:W-:Y:S01]  /*17d0*/  @!P6 IMAD.IADD R121, R121, 0x1, -R5 ;  /* 0x000000017979e824 */ /* 0x000fe200078e0a05 */
[----:B------:R-:W-:Y:S01]  /*17e0*/  IABS R53, R14 ;  /* 0x0000000e00357213 */ /* 0x000fe20000000000 */
[----:B------:R-:W-:Y:S01]  /*17f0*/  IMAD.HI.U32 R9, R6, R119, RZ ;  /* 0x0000007706097227 */ /* 0x000fe200078e00ff */
[C---:B------:R-:W-:Y:S01]  /*1800*/  ISETP.GT.U32.AND P6, PT, R5.reuse, R49, PT ;  /* 0x000000310500720c */ /* 0x040fe20003fc4070 */
[----:B------:R-:W-:Y:S01]  /*1810*/  UIADD3.64 UR18, UR6, 0x4, URZ ;  /* 0x0000000406127897 */ /* 0x000fe2000fffe03f */
[----:B------:R-:W-:Y:S01]  /*1820*/  ISETP.GE.AND P3, PT, R16, RZ, PT ;  /* 0x000000ff1000720c */ /* 0x000fe20003f66270 */
[----:B------:R-:W-:Y:S01]  /*1830*/  IMAD R51, R5, R10, R51 ;  /* 0x0000000a05337224 */ /* 0x000fe200078e0233 */
[----:B------:R-:W-:Y:S01]  /*1840*/  LOP3.LUT R16, R7, 0xdc, RZ, 0xfc, !PT ;  /* 0x000000dc07107812 */ /* 0x000fe200078efcff */
[----:B------:R-:W-:-:S02]  /*1850*/  IMAD.MOV R10, RZ, RZ, -R9 ;  /* 0x000000ffff0a7224 */ /* 0x000fc400078e0a09 */
[--C-:B------:R-:W-:Y:S01]  /*1860*/  @!P5 IMAD.IADD R45, R45, 0x1, -R5.reuse ;  /* 0x000000012d2dd824 */ /* 0x100fe200078e0a05 */
[----:B------:R-:W-:Y:S01]  /*1870*/  ISETP.GE.AND P5, PT, R15, RZ, PT ;  /* 0x000000ff0f00720c */ /* 0x000fe20003fa6270 */
[----:B------:R-:W-:Y:S01]  /*1880*/  @!P4 IMAD.IADD R47, R47, 0x1, -R5 ;  /* 0x000000012f2fc824 */ /* 0x000fe200078e0a05 */
[C---:B------:R-:W-:Y:S01]  /*1890*/  ISETP.GT.U32.AND P4, PT, R5.reuse, R51, PT ;  /* 0x000000330500720c */ /* 0x040fe20003f84070 */
[----:B------:R-:W-:Y:S01]  /*18a0*/  IMAD R119, R5, R10, R119 ;  /* 0x0000000a05777224 */ /* 0x000fe200078e0277 */
[----:B------:R-:W-:Y:S01]  /*18b0*/  LOP3.LUT R15, R7, 0xde, RZ, 0xfc, !PT ;  /* 0x000000de070f7812 */ /* 0x000fe200078efcff */
[----:B------:R-:W-:Y:S01]  /*18c0*/  @!P6 IMAD.IADD R49, R49, 0x1, -R5 ;  /* 0x000000013131e824 */ /* 0x000fe200078e0a05 */
[----:B------:R-:W-:Y:S01]  /*18d0*/  IABS R55, R16 ;  /* 0x0000001000377213 */ /* 0x000fe20000000000 */
[----:B------:R-:W-:Y:S01]  /*18e0*/  IMAD.HI.U32 R9, R6, R53, RZ ;  /* 0x0000003506097227 */ /* 0x000fe200078e00ff */
[----:B------:R-:W-:Y:S02]  /*18f0*/  ISETP.GT.U32.AND P6, PT, R5, R119, PT ;  /* 0x000000770500720c */ /* 0x000fe40003fc4070 */
[----:B------:R-:W-:Y:S01]  /*1900*/  IABS R117, R15 ;  /* 0x0000000f00757213 */ /* 0x000fe20000000000 */
[----:B------:R-:W-:-:S02]  /*1910*/  IMAD.MOV R10, RZ, RZ, -R9 ;  /* 0x000000ffff0a7224 */ /* 0x000fc400078e0a09 */
[----:B------:R-:W-:Y:S01]  /*1920*/  @!P0 IMAD.MOV R45, RZ, RZ, -R45 ;  /* 0x000000ffff2d8224 */ /* 0x000fe200078e0a2d */
[----:B------:R-:W-:Y:S01]  /*1930*/  ISETP.GT.U32.AND P0, PT, R5, R121, PT ;  /* 0x000000790500720c */ /* 0x000fe20003f04070 */
[----:B------:R-:W-:Y:S01]  /*1940*/  @!P4 IMAD.IADD R51, R51, 0x1, -R5 ;  /* 0x000000013333c824 */ /* 0x000fe200078e0a05 */
[----:B------:R-:W-:Y:S01]  /*1950*/  ISETP.GE.AND P4, PT, R13, RZ, PT ;  /* 0x000000ff0d00720c */ /* 0x000fe20003f86270 */
[----:B------:R-:W-:Y:S01]  /*1960*/  IMAD.HI.U32 R9, R6, R117, RZ ;  /* 0x0000007506097227 */ /* 0x000fe200078e00ff */
[----:B------:R-:W-:-:S03]  /*1970*/  LOP3.LUT R13, R7, 0xd6, RZ, 0xfc, !PT ;  /* 0x000000d6070d7812 */ /* 0x000fc600078efcff */
[----:B------:R-:W-:Y:S01]  /*1980*/  @!P6 IMAD.IADD R119, R119, 0x1, -R5 ;  /* 0x000000017777e824 */ /* 0x000fe200078e0a05 */
[C---:B------:R-:W-:Y:S01]  /*1990*/  ISETP.GT.U32.AND P6, PT, R5.reuse, R51, PT ;  /* 0x000000330500720c */ /* 0x040fe20003fc4070 */
[C---:B------:R-:W-:Y:S01]  /*19a0*/  IMAD R53, R5.reuse, R10, R53 ;  /* 0x0000000a05357224 */ /* 0x040fe200078e0235 */
[----:B------:R-:W-:Y:S01]  /*19b0*/  IABS R113, R13 ;  /* 0x0000000d00717213 */ /* 0x000fe20000000000 */
[----:B------:R-:W-:Y:S02]  /*19c0*/  IMAD.MOV R10, RZ, RZ, -R9 ;  /* 0x000000ffff0a7224 */ /* 0x000fe400078e0a09 */
[----:B------:R-:W-:Y:S01]  /*19d0*/  @!P2 IMAD.MOV R125, RZ, RZ, -R125 ;  /* 0x000000ffff7da224 */ /* 0x000fe200078e0a7d */
[C---:B------:R-:W-:Y:S01]  /*19e0*/  ISETP.GT.U32.AND P2, PT, R5.reuse, R53, PT ;  /* 0x000000350500720c */ /* 0x040fe20003f44070 */
[----:B------:R-:W-:Y:S02]  /*19f0*/  IMAD R117, R5, R10, R117 ;  /* 0x0000000a05757224 */ /* 0x000fe400078e0275 */
[----:B------:R-:W-:Y:S01]  /*1a00*/  @!P0 IMAD.IADD R121, R121, 0x1, -R5 ;  /* 0x0000000179798824 */ /* 0x000fe200078e0a05 */
[----:B------:R-:W-:Y:S01]  /*1a10*/  ISETP.GE.AND P0, PT, R11, RZ, PT ;  /* 0x000000ff0b00720c */ /* 0x000fe20003f06270 */
[----:B------:R-:W-:Y:S01]  /*1a20*/  @!P1 IMAD.MOV R47, RZ, RZ, -R47 ;  /* 0x000000ffff2f9224 */ /* 0x000fe200078e0a2f */
[----:B------:R-:W-:Y:S01]  /*1a30*/  ISETP.GT.U32.AND P1, PT, R5, R119, PT ;  /* 0x000000770500720c */ /* 0x000fe20003f24070 */
[----:B------:R-:W-:Y:S01]  /*1a40*/  @!P6 IMAD.IADD R51, R51, 0x1, -R5 ;  /* 0x000000013333e824 */ /* 0x000fe200078e0a05 */
[----:B------:R-:W-:Y:S01]  /*1a50*/  ISETP.GT.U32.AND P6, PT, R5, R117, PT ;  /* 0x000000750500720c */ /* 0x000fe20003fc4070 */
[----:B------:R-:W-:Y:S01]  /*1a60*/  IMAD.HI.U32 R9, R6, R55, RZ ;  /* 0x0000003706097227 */ /* 0x000fe200078e00ff */
[----:B------:R-:W-:-:S03]  /*1a70*/  LOP3.LUT R11, R7, 0xda, RZ, 0xfc, !PT ;  /* 0x000000da070b7812 */ /* 0x000fc600078efcff */
[----:B------:R-:W-:Y:S01]  /*1a80*/  @!P2 IMAD.IADD R53, R53, 0x1, -R5 ;  /* 0x000000013535a824 */ /* 0x000fe200078e0a05 */
[----:B------:R-:W-:Y:S01]  /*1a90*/  IABS R115, R11 ;  /* 0x0000000b00737213 */ /* 0x000fe20000000000 */
[----:B------:R-:W-:Y:S01]  /*1aa0*/  IMAD.MOV R10, RZ, RZ, -R9 ;  /* 0x000000ffff0a7224 */ /* 0x000fe200078e0a09 */
[----:B------:R-:W-:Y:S01]  /*1ab0*/  ISETP.GE.AND P2, PT, R11, RZ, PT ;  /* 0x000000ff0b00720c */ /* 0x000fe20003f46270 */
[----:B------:R-:W-:Y:S01]  /*1ac0*/  @!P0 IMAD.MOV R51, RZ, RZ, -R51 ;  /* 0x000000ffff338224 */ /* 0x000fe200078e0a33 */
[----:B------:R-:W-:Y:S01]  /*1ad0*/  LOP3.LUT R11, R7, 0xd8, RZ, 0xfc, !PT ;  /* 0x000000d8070b7812 */ /* 0x000fe200078efcff */
[----:B------:R-:W-:-:S03]  /*1ae0*/  IMAD.HI.U32 R9, R6, R115, RZ ;  /* 0x0000007306097227 */ /* 0x000fc600078e00ff */
[----:B------:R-:W-:Y:S01]  /*1af0*/  IABS R57, R11 ;  /* 0x0000000b00397213 */ /* 0x000fe20000000000 */
[----:B------:R-:W-:Y:S01]  /*1b00*/  @!P6 IMAD.IADD R117, R117, 0x1, -R5 ;  /* 0x000000017575e824 */ /* 0x000fe200078e0a05 */
[C---:B------:R-:W-:Y:S01]  /*1b10*/  ISETP.GT.U32.AND P6, PT, R5.reuse, R53, PT ;  /* 0x000000350500720c */ /* 0x040fe20003fc4070 */
[----:B------:R-:W-:Y:S02]  /*1b20*/  IMAD R55, R5, R10, R55 ;  /* 0x0000000a05377224 */ /* 0x000fe400078e0237 */
[----:B------:R-:W-:Y:S01]  /*1b30*/  @!P1 IMAD.IADD R119, R119, 0x1, -R5 ;  /* 0x0000000177779824 */ /* 0x000fe200078e0a05 */
[C---:B------:R-:W-:Y:S01]  /*1b40*/  ISETP.GT.U32.AND P0, PT, R5.reuse, R117, PT ;  /* 0x000000750500720c */ /* 0x040fe20003f04070 */
[----:B------:R-:W-:Y:S01]  /*1b50*/  IMAD.MOV R10, RZ, RZ, -R9 ;  /* 0x000000ffff0a7224 */ /* 0x000fe200078e0a09 */
[----:B------:R-:W-:Y:S01]  /*1b60*/  ISETP.GE.AND P1, PT, R16, RZ, PT ;  /* 0x000000ff1000720c */ /* 0x000fe20003f26270 */
[----:B------:R-:W-:Y:S01]  /*1b70*/  @!P4 IMAD.MOV R119, RZ, RZ, -R119 ;  /* 0x000000ffff77c224 */ /* 0x000fe200078e0a77 */
[C---:B------:R-:W-:Y:S01]  /*1b80*/  ISETP.GT.U32.AND P4, PT, R5.reuse, R55, PT ;  /* 0x000000370500720c */ /* 0x040fe20003f84070 */
[----:B------:R-:W-:Y:S01]  /*1b90*/  IMAD R115, R5, R10, R115 ;  /* 0x0000000a05737224 */ /* 0x000fe200078e0273 */
[----:B------:R-:W-:Y:S01]  /*1ba0*/  LOP3.LUT R16, R7, 0xce, RZ, 0xfc, !PT ;  /* 0x000000ce07107812 */ /* 0x000fe200078efcff */
[----:B------:R-:W-:Y:S01]  /*1bb0*/  @!P3 IMAD.MOV R121, RZ, RZ, -R121 ;  /* 0x000000ffff79b224 */ /* 0x000fe200078e0a79 */
[----:B------:R-:W-:Y:S01]  /*1bc0*/  ISETP.GE.AND P3, PT, R15, RZ, PT ;  /* 0x000000ff0f00720c */ /* 0x000fe20003f66270 */
[----:B------:R-:W-:Y:S01]  /*1bd0*/  @!P6 IMAD.IADD R53, R53, 0x1, -R5 ;  /* 0x000000013535e824 */ /* 0x000fe200078e0a05 */
[----:B------:R-:W-:Y:S01]  /*1be0*/  ISETP.GT.U32.AND P6, PT, R5, R115, PT ;  /* 0x000000730500720c */ /* 0x000fe20003fc4070 */
[----:B------:R-:W-:Y:S01]  /*1bf0*/  IMAD.HI.U32 R9, R6, R57, RZ ;  /* 0x0000003906097227 */ /* 0x000fe200078e00ff */
[----:B------:R-:W-:-:S02]  /*1c00*/  LOP3.LUT R15, R7, 0xd4, RZ, 0xfc, !PT ;  /* 0x000000d4070f7812 */ /* 0x000fc400078efcff */
[----:B------:R-:W-:Y:S01]  /*1c10*/  IABS R109, R16 ;  /* 0x00000010006d7213 */ /* 0x000fe20000000000 */
[----:B------:R-:W-:Y:S01]  /*1c20*/  @!P5 IMAD.MOV R49, RZ, RZ, -R49 ;  /* 0x000000ffff31d224 */ /* 0x000fe200078e0a31 */
[----:B------:R-:W-:Y:S01]  /*1c30*/  ISETP.GE.AND P5, PT, R14, RZ, PT ;  /* 0x000000ff0e00720c */ /* 0x000fe20003fa6270 */
[--C-:B------:R-:W-:Y:S01]  /*1c40*/  @!P4 IMAD.IADD R55, R55, 0x1, -R5.reuse ;  /* 0x000000013737c824 */ /* 0x100fe200078e0a05 */
[----:B------:R-:W-:Y:S01]  /*1c50*/  IABS R59, R15 ;  /* 0x0000000f003b7213 */ /* 0x000fe20000000000 */
[----:B------:R-:W-:Y:S01]  /*1c60*/  IMAD.HI.U32 R10, R6, R113, RZ ;  /* 0x00000071060a7227 */ /* 0x000fe200078e00ff */
[----:B------:R-:W-:Y:S02]  /*1c70*/  ISETP.GE.AND P4, PT, R13, RZ, PT ;  /* 0x000000ff0d00720c */ /* 0x000fe40003f86270 */
[----:B------:R-:W-:Y:S01]  /*1c80*/  LOP3.LUT R13, R7, 0xd0, RZ, 0xfc, !PT ;  /* 0x000000d0070d7812 */ /* 0x000fe200078efcff */
[----:B------:R-:W-:Y:S01]  /*1c90*/  @!P6 IMAD.IADD R115, R115, 0x1, -R5 ;  /* 0x000000017373e824 */ /* 0x000fe200078e0a05 */
[----:B------:R-:W-:Y:S01]  /*1ca0*/  ISETP.GT.U32.AND P6, PT, R5, R55, PT ;  /* 0x000000370500720c */ /* 0x000fe20003fc4070 */
[----:B------:R-:W-:Y:S01]  /*1cb0*/  IMAD.MOV R14, RZ, RZ, -R9 ;  /* 0x000000ffff0e7224 */ /* 0x000fe200078e0a09 */
[----:B------:R-:W-:Y:S01]  /*1cc0*/  IABS R61, R13 ;  /* 0x0000000d003d7213 */ /* 0x000fe20000000000 */
[----:B------:R-:W-:Y:S01]  /*1cd0*/  @!P0 IMAD.IADD R117, R117, 0x1, -R5 ;  /* 0x0000000175758824 */ /* 0x000fe200078e0a05 */
[----:B------:R-:W-:Y:S01]  /*1ce0*/  ISETP.GE.AND P0, PT, R11, RZ, PT ;  /* 0x000000ff0b00720c */ /* 0x000fe20003f06270 */
[----:B------:R-:W-:Y:S01]  /*1cf0*/  IMAD.MOV R10, RZ, RZ, -R10 ;  /* 0x000000ffff0a7224 */ /* 0x000fe200078e0a0a */
[----:B------:R-:W-:Y:S01]  /*1d00*/  LOP3.LUT R11, R7, 0xd2, RZ, 0xfc, !PT ;  /* 0x000000d2070b7812 */ /* 0x000fe200078efcff */
[----:B------:R-:W-:-:S02]  /*1d10*/  IMAD R57, R5, R14, R57 ;  /* 0x0000000e05397224 */ /* 0x000fc400078e0239 */
[C---:B------:R-:W-:Y:S01]  /*1d20*/  IMAD R113, R5.reuse, R10, R113 ;  /* 0x0000000a05717224 */ /* 0x040fe200078e0271 */
[----:B------:R-:W-:Y:S01]  /*1d30*/  IABS R111, R11 ;  /* 0x0000000b006f7213 */ /* 0x000fe20000000000 */
[----:B------:R-:W-:Y:S01]  /*1d40*/  @!P3 IMAD.MOV R117, RZ, RZ, -R117 ;  /* 0x000000ffff75b224 */ /* 0x000fe200078e0a75 */
[C---:B------:R-:W-:Y:S01]  /*1d50*/  ISETP.GT.U32.AND P3, PT, R5.reuse, R57, PT ;  /* 0x000000390500720c */ /* 0x040fe20003f64070 */
[----:B------:R-:W-:Y:S01]  /*1d60*/  @!P5 IMAD.MOV R53, RZ, RZ, -R53 ;  /* 0x000000ffff35d224 */ /* 0x000fe200078e0a35 */
[----:B------:R-:W-:Y:S01]  /*1d70*/  ISETP.GT.U32.AND P5, PT, R5, R115, PT ;  /* 0x000000730500720c */ /* 0x000fe20003fa4070 */
[----:B------:R-:W-:Y:S01]  /*1d80*/  @!P6 IMAD.IADD R55, R55, 0x1, -R5 ;  /* 0x000000013737e824 */ /* 0x000fe200078e0a05 */
[----:B------:R-:W-:Y:S01]  /*1d90*/  ISETP.GT.U32.AND P6, PT, R5, R113, PT ;  /* 0x000000710500720c */ /* 0x000fe20003fc4070 */
[----:B------:R-:W-:-:S04]  /*1da0*/  IMAD.HI.U32 R9, R6, R59, RZ ;  /* 0x0000003b06097227 */ /* 0x000fc800078e00ff */
[----:B------:R-:W-:Y:S02]  /*1db0*/  IMAD.MOV R14, RZ, RZ, -R9 ;  /* 0x000000ffff0e7224 */ /* 0x000fe400078e0a09 */
[----:B------:R-:W-:-:S04]  /*1dc0*/  IMAD.HI.U32 R9, R6, R111, RZ ;  /* 0x0000006f06097227 */ /* 0x000fc800078e00ff */
[----:B------:R-:W-:Y:S02]  /*1dd0*/  IMAD R59, R5, R14, R59 ;  /* 0x0000000e053b7224 */ /* 0x000fe400078e023b */
[--C-:B------:R-:W-:Y:S01]  /*1de0*/  @!P3 IMAD.IADD R57, R57, 0x1, -R5.reuse ;  /* 0x000000013939b824 */ /* 0x100fe200078e0a05 */
[----:B------:R-:W-:Y:S01]  /*1df0*/  ISETP.GE.AND P3, PT, R15, RZ, PT ;  /* 0x000000ff0f00720c */ /* 0x000fe20003f66270 */
[--C-:B------:R-:W-:Y:S01]  /*1e00*/  @!P5 IMAD.IADD R115, R115, 0x1, -R5.reuse ;  /* 0x000000017373d824 */ /* 0x100fe200078e0a05 */
[----:B------:R-:W-:Y:S01]  /*1e10*/  ISETP.GT.U32.AND P5, PT, R5, R59, PT ;  /* 0x0000003b0500720c */ /* 0x000fe20003fa4070 */
[----:B------:R-:W-:Y:S01]  /*1e20*/  @!P6 IMAD.IADD R113, R113, 0x1, -R5 ;  /* 0x000000017171e824 */ /* 0x000fe200078e0a05 */
[----:B------:R-:W-:Y:S01]  /*1e30*/  ISETP.GT.U32.AND P6, PT, R5, R57, PT ;  /* 0x000000390500720c */ /* 0x000fe20003fc4070 */
[----:B------:R-:W-:Y:S01]  /*1e40*/  IMAD.MOV R14, RZ, RZ, -R9 ;  /* 0x000000ffff0e7224 */ /* 0x000fe200078e0a09 */
[----:B------:R-:W-:Y:S01]  /*1e50*/  LOP3.LUT R15, R7, 0xba, RZ, 0xfc, !PT ;  /* 0x000000ba070f7812 */ /* 0x000fe200078efcff */
[----:B------:R-:W-:-:S03]  /*1e60*/  IMAD.HI.U32 R10, R6, R61, RZ ;  /* 0x0000003d060a7227 */ /* 0x000fc600078e00ff */
[----:B------:R-:W-:Y:S01]  /*1e70*/  IABS R99, R15 ;  /* 0x0000000f00637213 */ /* 0x000fe20000000000 */
[----:B------:R-:W-:Y:S02]  /*1e80*/  IMAD R111, R5, R14, R111 ;  /* 0x0000000e056f7224 */ /* 0x000fe400078e026f */
[----:B------:R-:W-:Y:S02]  /*1e90*/  IMAD.MOV R10, RZ, RZ, -R10 ;  /* 0x000000ffff0a7224 */ /* 0x000fe400078e0a0a */
[--C-:B------:R-:W-:Y:S01]  /*1ea0*/  @!P5 IMAD.IADD R59, R59, 0x1, -R5.reuse ;  /* 0x000000013b3bd824 */ /* 0x100fe200078e0a05 */
[----:B------:R-:W-:Y:S01]  /*1eb0*/  ISETP.GT.U32.AND P5, PT, R5, R113, PT ;  /* 0x000000710500720c */ /* 0x000fe20003fa4070 */
[----:B------:R-:W-:Y:S01]  /*1ec0*/  @!P6 IMAD.IADD R57, R57, 0x1, -R5 ;  /* 0x000000013939e824 */ /* 0x000fe200078e0a05 */
[C---:B------:R-:W-:Y:S01]  /*1ed0*/  ISETP.GT.U32.AND P6, PT, R5.reuse, R111, PT ;  /* 0x0000006f0500720c */ /* 0x040fe20003fc4070 */
[----:B------:R-:W-:Y:S02]  /*1ee0*/  IMAD R61, R5, R10, R61 ;  /* 0x0000000a053d7224 */ /* 0x000fe400078e023d */
[----:B------:R-:W-:-:S04]  /*1ef0*/  IMAD.HI.U32 R10, R6, R63, RZ ;  /* 0x0000003f060a7227 */ /* 0x000fc800078e00ff */
[----:B------:R-:W-:Y:S02]  /*1f00*/  IMAD.MOV R10, RZ, RZ, -R10 ;  /* 0x000000ffff0a7224 */ /* 0x000fe400078e0a0a */
[----:B------:R-:W-:Y:S01]  /*1f10*/  @!P1 IMAD.MOV R55, RZ, RZ, -R55 ;  /* 0x000000ffff379224 */ /* 0x000fe200078e0a37 */
[----:B------:R-:W-:Y:S01]  /*1f20*/  ISETP.GT.U32.AND P1, PT, R5, R59, PT ;  /* 0x0000003b0500720c */ /* 0x000fe20003f24070 */
[----:B------:R-:W-:Y:S01]  /*1f30*/  @!P5 IMAD.IADD R113, R113, 0x1, -R5 ;  /* 0x000000017171d824 */ /* 0x000fe200078e0a05 */
[C---:B------:R-:W-:Y:S01]  /*1f40*/  ISETP.GT.U32.AND P5, PT, R5.reuse, R61, PT ;  /* 0x0000003d0500720c */ /* 0x040fe20003fa4070 */
[----:B------:R-:W-:Y:S02]  /*1f50*/  IMAD R63, R5, R10, R63 ;  /* 0x0000000a053f7224 */ /* 0x000fe400078e023f */
[----:B------:R-:W-:Y:S02]  /*1f60*/  @!P6 IMAD.IADD R111, R111, 0x1, -R5 ;  /* 0x000000016f6fe824 */ /* 0x000fe400078e0a05 */
[----:B------:R-:W-:-:S02]  /*1f70*/  @!P0 IMAD.MOV R57, RZ, RZ, -R57 ;  /* 0x000000ffff398224 */ /* 0x000fc400078e0a39 */
[----:B------:R-:W-:Y:S01]  /*1f80*/  @!P4 IMAD.MOV R113, RZ, RZ, -R113 ;  /* 0x000000ffff71c224 */ /* 0x000fe200078e0a71 */
[C---:B------:R-:W-:Y:S01]  /*1f90*/  ISETP.GT.U32.AND P0, PT, R5.reuse, R111, PT ;  /* 0x0000006f0500720c */ /* 0x040fe20003f04070 */
[----:B------:R-:W-:Y:S01]  /*1fa0*/  @!P2 IMAD.MOV R115, RZ, RZ, -R115 ;  /* 0x000000ffff73a224 */ /* 0x000fe200078e0a73 */
[----:B------:R-:W-:Y:S01]  /*1fb0*/  ISETP.GT.U32.AND P4, PT, R5, R63, PT ;  /* 0x0000003f0500720c */ /* 0x000fe20003f84070 */
[----:B------:R-:W-:Y:S01]  /*1fc0*/  IMAD.HI.U32 R9, R6, R109, RZ ;  /* 0x0000006d06097227 */ /* 0x000fe200078e00ff */
[----:B------:R-:W-:Y:S02]  /*1fd0*/  ISETP.GE.AND P2, PT, R11, RZ, PT ;  /* 0x000000ff0b00720c */ /* 0x000fe40003f46270 */
[----:B------:R-:W-:Y:S01]  /*1fe0*/  LOP3.LUT R11, R7, 0xca, RZ, 0xfc, !PT ;  /* 0x000000ca070b7812 */ /* 0x000fe200078efcff */
[----:B------:R-:W-:Y:S01]  /*1ff0*/  @!P1 IMAD.IADD R59, R59, 0x1, -R5 ;  /* 0x000000013b3b9824 */ /* 0x000fe200078e0a05 */
[----:B------:R-:W-:Y:S01]  /*2000*/  ISETP.GE.AND P1, PT, R13, RZ, PT ;  /* 0x000000ff0d00720c */ /* 0x000fe20003f26270 */
[----:B------:R-:W-:Y:S01]  /*2010*/  IMAD.MOV R14, RZ, RZ, -R9 ;  /* 0x000000ffff0e7224 */ /* 0x000fe200078e0a09 */
[----:B------:R-:W-:Y:S01]  /*2020*/  IABS R107, R11 ;  /* 0x0000000b006b7213 */ /* 0x000fe20000000000 */
[----:B------:R-:W-:Y:S01]  /*2030*/  @!P5 IMAD.IADD R61, R61, 0x1, -R5 ;  /* 0x000000013d3dd824 */ /* 0x000fe200078e0a05 */
[----:B------:R-:W-:Y:S01]  /*2040*/  LOP3.LUT R13, R7, 0xc8, RZ, 0xfc, !PT ;  /* 0x000000c8070d7812 */ /* 0x000fe200078efcff */
[----:B------:R-:W-:-:S02]  /*2050*/  IMAD R109, R5, R14, R109 ;  /* 0x0000000e056d7224 */ /* 0x000fc400078e026d */
[--C-:B------:R-:W-:Y:S01]  /*2060*/  @!P0 IMAD.IADD R111, R111, 0x1, -R5.reuse ;  /* 0x000000016f6f8824 */ /* 0x100fe200078e0a05 */
[----:B------:R-:W-:Y:S01]  /*2070*/  IABS R65, R13 ;  /* 0x0000000d00417213 */ /* 0x000fe20000000000 */
[----:B------:R-:W-:Y:S01]  /*2080*/  @!P4 IMAD.IADD R63, R63, 0x1, -R5 ;  /* 0x000000013f3fc824 */ /* 0x000fe200078e0a05 */
[C---:B------:R-:W-:Y:S01]  /*2090*/  ISETP.GT.U32.AND P5, PT, R5.reuse, R61, PT ;  /* 0x0000003d0500720c */ /* 0x040fe20003fa4070 */
[C---:B------:R-:W-:Y:S01]  /*20a0*/  IMAD.HI.U32 R9, R6.reuse, R107, RZ ;  /* 0x0000006b06097227 */ /* 0x040fe200078e00ff */
[----:B------:R-:W-:Y:S02]  /*20b0*/  ISETP.GT.U32.AND P6, PT, R5, R109, PT ;  /* 0x0000006d0500720c */ /* 0x000fe40003fc4070 */
[----:B------:R-:W-:Y:S01]  /*20c0*/  ISETP.GE.AND P4, PT, R11, RZ, PT ;  /* 0x000000ff0b00720c */ /* 0x000fe20003f86270 */
[----:B------:R-:W-:Y:S01]  /*20d0*/  @!P2 IMAD.MOV R111, RZ, RZ, -R111 ;  /* 0x000000ffff6fa224 */ /* 0x000fe200078e0a6f */
[----:B------:R-:W-:Y:S01]  /*20e0*/  ISETP.GT.U32.AND P2, PT, R5, R63, PT ;  /* 0x0000003f0500720c */ /* 0x000fe20003f44070 */
[----:B------:R-:W-:Y:S01]  /*20f0*/  IMAD.MOV R10, RZ, RZ, -R9 ;  /* 0x000000ffff0a7224 */ /* 0x000fe200078e0a09 */
[----:B------:R-:W-:Y:S01]  /*2100*/  LOP3.LUT R11, R7, 0xc2, RZ, 0xfc, !PT ;  /* 0x000000c2070b7812 */ /* 0x000fe200078efcff */
[----:B------:R-:W-:Y:S01]  /*2110*/  IMAD.HI.U32 R9, R6, R65, RZ ;  /* 0x0000004106097227 */ /* 0x000fe200078e00ff */
[----:B------:R-:W-:-:S02]  /*2120*/  ISETP.GE.AND P0, PT, R17, RZ, PT ;  /* 0x000000ff1100720c */ /* 0x000fc40003f06270 */
[----:B------:R-:W-:Y:S01]  /*2130*/  IABS R103, R11 ;  /* 0x0000000b00677213 */ /* 0x000fe20000000000 */
[----:B------:R-:W-:Y:S01]  /*2140*/  IMAD R107, R5, R10, R107 ;  /* 0x0000000a056b7224 */ /* 0x000fe200078e026b */
[C---:B------:R-:W-:Y:S01]  /*2150*/  LOP3.LUT R17, R7.reuse, 0xb6, RZ, 0xfc, !PT ;  /* 0x000000b607117812 */ /* 0x040fe200078efcff */
[----:B------:R-:W-:Y:S01]  /*2160*/  IMAD.MOV R10, RZ, RZ, -R9 ;  /* 0x000000ffff0a7224 */ /* 0x000fe200078e0a09 */
[----:B------:R-:W-:Y:S01]  /*2170*/  LOP3.LUT R9, R7, 0xc6, RZ, 0xfc, !PT ;  /* 0x000000c607097812 */ /* 0x000fe200078efcff */
[----:B------:R-:W-:Y:S01]  /*2180*/  @!P5 IMAD.IADD R61, R61, 0x1, -R5 ;  /* 0x000000013d3dd824 */ /* 0x000fe200078e0a05 */
[C---:B------:R-:W-:Y:S01]  /*2190*/  ISETP.GT.U32.AND P5, PT, R5.reuse, R107, PT ;  /* 0x0000006b0500720c */ /* 0x040fe20003fa4070 */
[----:B------:R-:W-:Y:S01]  /*21a0*/  IMAD R65, R5, R10, R65 ;  /* 0x0000000a05417224 */ /* 0x000fe200078e0241 */
[----:B------:R-:W-:Y:S01]  /*21b0*/  IABS R105, R9 ;  /* 0x0000000900697213 */ /* 0x000fe20000000000 */
[--C-:B------:R-:W-:Y:S01]  /*21c0*/  @!P6 IMAD.IADD R109, R109, 0x1, -R5.reuse ;  /* 0x000000016d6de824 */ /* 0x100fe200078e0a05 */
[----:B------:R-:W-:Y:S01]  /*21d0*/  LOP3.LUT R10, R7, 0xc4, RZ, 0xfc, !PT ;  /* 0x000000c4070a7812 */ /* 0x000fe200078efcff */
[----:B------:R-:W-:Y:S01]  /*21e0*/  @!P2 IMAD.IADD R63, R63, 0x1, -R5 ;  /* 0x000000013f3fa824 */ /* 0x000fe200078e0a05 */
[C---:B------:R-:W-:Y:S01]  /*21f0*/  ISETP.GT.U32.AND P2, PT, R5.reuse, R65, PT ;  /* 0x000000410500720c */ /* 0x040fe20003f44070 */
[----:B------:R-:W-:Y:S01]  /*2200*/  @!P3 IMAD.MOV R59, RZ, RZ, -R59 ;  /* 0x000000ffff3bb224 */ /* 0x000fe200078e0a3b */
[----:B------:R-:W-:Y:S01]  /*2210*/  ISETP.GT.U32.AND P6, PT, R5, R109, PT ;  /* 0x0000006d0500720c */ /* 0x000fe20003fc4070 */
[----:B------:R-:W-:Y:S01]  /*2220*/  @!P1 IMAD.MOV R61, RZ, RZ, -R61 ;  /* 0x000000ffff3d9224 */ /* 0x000fe200078e0a3d */
[----:B------:R-:W-:Y:S01]  /*2230*/  ISETP.GE.AND P3, PT, R16, RZ, PT ;  /* 0x000000ff1000720c */ /* 0x000fe20003f66270 */
[----:B------:R-:W-:Y:S01]  /*2240*/  @!P0 IMAD.MOV R63, RZ, RZ, -R63 ;  /* 0x000000ffff3f8224 */ /* 0x000fe200078e0a3f */
[----:B------:R-:W-:Y:S01]  /*2250*/  ISETP.GE.AND P1, PT, R9, RZ, PT ;  /* 0x000000ff0900720c */ /* 0x000fe20003f26270 */
[----:B------:R-:W-:Y:S01]  /*2260*/  @!P5 IMAD.IADD R107, R107, 0x1, -R5 ;  /* 0x000000016b6bd824 */ /* 0x000fe200078e0a05 */
[----:B------:R-:W-:Y:S01]  /*2270*/  IABS R67, R10 ;  /* 0x0000000a00437213 */ /* 0x000fe20000000000 */
[----:B------:R-:W-:Y:S01]  /*2280*/  IMAD.HI.U32 R9, R6, R105, RZ ;  /* 0x0000006906097227 */ /* 0x000fe200078e00ff */
[----:B------:R-:W-:-:S02]  /*2290*/  ISETP.GE.AND P0, PT, R11, RZ, PT ;  /* 0x000000ff0b00720c */ /* 0x000fc40003f06270 */
[----:B------:R-:W-:Y:S01]  /*22a0*/  ISETP.GT.U32.AND P5, PT, R5, R107, PT ;  /* 0x0000006b0500720c */ /* 0x000fe20003fa4070 */
[--C-:B------:R-:W-:Y:S01]  /*22b0*/  @!P2 IMAD.IADD R65, R65, 0x1, -R5.reuse ;  /* 0x000000014141a824 */ /* 0x100fe200078e0a05 */
[----:B------:R-:W-:Y:S01]  /*22c0*/  LOP3.LUT R11, R7, 0xbe, RZ, 0xfc, !PT ;  /* 0x000000be070b7812 */ /* 0x000fe200078efcff */
[----:B------:R-:W-:Y:S01]  /*22d0*/  @!P6 IMAD.IADD R109, R109, 0x1, -R5 ;  /* 0x000000016d6de824 */ /* 0x000fe200078e0a05 */
[----:B------:R-:W-:Y:S01]  /*22e0*/  ISETP.GE.AND P6, PT, R13, RZ, PT ;  /* 0x000000ff0d00720c */ /* 0x000fe20003fc6270 */
[----:B------:R-:W-:Y:S01]  /*22f0*/  IMAD.MOV R14, RZ, RZ, -R9 ;  /* 0x000000ffff0e7224 */ /* 0x000fe200078e0a09 */
[----:B------:R-:W-:Y:S01]  /*2300*/  ISETP.GT.U32.AND P2, PT, R5, R65, PT ;  /* 0x000000410500720c */ /* 0x000fe20003f44070 */
[----:B------:R-:W-:Y:S01]  /*2310*/  @!P3 IMAD.MOV R109, RZ, RZ, -R109 ;  /* 0x000000ffff6db224 */ /* 0x000fe200078e0a6d */
[----:B------:R-:W-:Y:S01]  /*2320*/  ISETP.GE.AND P3, PT, R10, RZ, PT ;  /* 0x000000ff0a00720c */ /* 0x000fe20003f66270 */
[----:B------:R-:W-:Y:S01]  /*2330*/  IMAD.HI.U32 R10, R6, R103, RZ ;  /* 0x00000067060a7227 */ /* 0x000fe200078e00ff */
[----:B------:R-:W-:-:S02]  /*2340*/  LOP3.LUT R13, R7, 0xc0, RZ, 0xfc, !PT ;  /* 0x000000c0070d7812 */ /* 0x000fc400078efcff */
[----:B------:R-:W-:Y:S01]  /*2350*/  IABS R101, R11 ;  /* 0x0000000b00657213 */ /* 0x000fe20000000000 */
[----:B------:R-:W-:Y:S01]  /*2360*/  @!P5 IMAD.IADD R107, R107, 0x1, -R5 ;  /* 0x000000016b6bd824 */ /* 0x000fe200078e0a05 */
[----:B------:R-:W-:Y:S01]  /*2370*/  ISETP.GE.AND P5, PT, R13, RZ, PT ;  /* 0x000000ff0d00720c */ /* 0x000fe20003fa6270 */
[----:B------:R-:W-:Y:S01]  /*2380*/  IMAD R105, R5, R14, R105 ;  /* 0x0000000e05697224 */ /* 0x000fe200078e0269 */
[----:B------:R-:W-:Y:S01]  /*2390*/  IABS R69, R13 ;  /* 0x0000000d00457213 */ /* 0x000fe20000000000 */
[----:B------:R-:W-:Y:S01]  /*23a0*/  IMAD.MOV R10, RZ, RZ, -R10 ;  /* 0x000000ffff0a7224 */ /* 0x000fe200078e0a0a */
[----:B------:R-:W-:Y:S01]  /*23b0*/  LOP3.LUT R13, R7, 0xbc, RZ, 0xfc, !PT ;  /* 0x000000bc070d7812 */ /* 0x000fe200078efcff */
[----:B------:R-:W-:Y:S01]  /*23c0*/  @!P4 IMAD.MOV R107, RZ, RZ, -R107 ;  /* 0x000000ffff6bc224 */ /* 0x000fe200078e0a6b */
[----:B------:R-:W-:Y:S01]  /*23d0*/  ISETP.GT.U32.AND P4, PT, R5, R105, PT ;  /* 0x000000690500720c */ /* 0x000fe20003f84070 */
[----:B------:R-:W-:Y:S01]  /*23e0*/  @!P2 IMAD.IADD R65, R65, 0x1, -R5 ;  /* 0x000000014141a824 */ /* 0x000fe200078e0a05 */
[----:B------:R-:W-:Y:S01]  /*23f0*/  IABS R71, R13 ;  /* 0x0000000d00477213 */ /* 0x000fe20000000000 */
[----:B------:R-:W-:Y:S01]  /*2400*/  IMAD R103, R5, R10, R103 ;  /* 0x0000000a05677224 */ /* 0x000fe200078e0267 */
[----:B------:R-:W-:Y:S01]  /*2410*/  LOP3.LUT R16, R7, 0xb8, RZ, 0xfc, !PT ;  /* 0x000000b807107812 */ /* 0x000fe200078efcff */
[----:B------:R-:W-:Y:S01]  /*2420*/  @!P6 IMAD.MOV R65, RZ, RZ, -R65 ;  /* 0x000000ffff41e224 */ /* 0x000fe200078e0a41 */
[----:B------:R-:W-:Y:S01]  /*2430*/  IABS R97, R17 ;  /* 0x0000001100617213 */ /* 0x000fe20000000000 */
[----:B------:R-:W-:Y:S01]  /*2440*/  IMAD.HI.U32 R9, R6, R67, RZ ;  /* 0x0000004306097227 */ /* 0x000fe200078e00ff */
[----:B------:R-:W-:-:S02]  /*2450*/  ISETP.GT.U32.AND P6, PT, R5, R103, PT ;  /* 0x000000670500720c */ /* 0x000fc40003fc4070 */
[----:B------:R-:W-:Y:S01]  /*2460*/  IABS R73, R16 ;  /* 0x0000001000497213 */ /* 0x000fe20000000000 */
[----:B------:R-:W-:Y:S02]  /*2470*/  IMAD.MOV R14, RZ, RZ, -R9 ;  /* 0x000000ffff0e7224 */ /* 0x000fe400078e0a09 */
[----:B------:R-:W-:Y:S02]  /*2480*/  @!P4 IMAD.IADD R105, R105, 0x1, -R5 ;  /* 0x000000016969c824 */ /* 0x000fe400078e0a05 */
[C---:B------:R-:W-:Y:S02]  /*2490*/  IMAD R67, R5.reuse, R14, R67 ;  /* 0x0000000e05437224 */ /* 0x040fe400078e0243 */
[----:B------:R-:W-:Y:S01]  /*24a0*/  IMAD.HI.U32 R9, R6, R69, RZ ;  /* 0x0000004506097227 */ /* 0x000fe200078e00ff */
[C---:B------:R-:W-:Y:S02]  /*24b0*/  ISETP.GT.U32.AND P4, PT, R5.reuse, R105, PT ;  /* 0x000000690500720c */ /* 0x040fe40003f84070 */
[----:B------:R-:W-:Y:S01]  /*24c0*/  ISETP.GT.U32.AND P2, PT, R5, R67, PT ;  /* 0x000000430500720c */ /* 0x000fe20003f44070 */
[----:B------:R-:W-:-:S02]  /*24d0*/  @!P6 IMAD.IADD R103, R103, 0x1, -R5 ;  /* 0x000000016767e824 */ /* 0x000fc400078e0a05 */
[----:B------:R-:W-:Y:S02]  /*24e0*/  IMAD.MOV R14, RZ, RZ, -R9 ;  /* 0x000000ffff0e7224 */ /* 0x000fe400078e0a09 */
[----:B------:R-:W-:Y:S01]  /*24f0*/  IMAD.HI.U32 R10, R6, R71, RZ ;  /* 0x00000047060a7227 */ /* 0x000fe200078e00ff */
[----:B------:R-:W-:-:S03]  /*2500*/  ISETP.GT.U32.AND P6, PT, R5, R103, PT ;  /* 0x000000670500720c */ /* 0x000fc60003fc4070 */
[----:B------:R-:W-:Y:S02]  /*2510*/  IMAD R69, R5, R14, R69 ;  /* 0x0000000e05457224 */ /* 0x000fe400078e0245 */
[----:B------:R-:W-:Y:S02]  /*2520*/  IMAD.MOV R10, RZ, RZ, -R10 ;  /* 0x000000ffff0a7224 */ /* 0x000fe400078e0a0a */
[--C-:B------:R-:W-:Y:S02]  /*2530*/  @!P2 IMAD.IADD R67, R67, 0x1, -R5.reuse ;  /* 0x000000014343a824 */ /* 0x100fe400078e0a05 */
[----:B------:R-:W-:Y:S01]  /*2540*/  @!P4 IMAD.IADD R105, R105, 0x1, -R5 ;  /* 0x000000016969c824 */ /* 0x000fe200078e0a05 */
[C---:B------:R-:W-:Y:S01]  /*2550*/  ISETP.GT.U32.AND P4, PT, R5.reuse, R69, PT ;  /* 0x000000450500720c */ /* 0x040fe20003f84070 */
[C---:B------:R-:W-:Y:S01]  /*2560*/  IMAD R71, R5.reuse, R10, R71 ;  /* 0x0000000a05477224 */ /* 0x040fe200078e0247 */
[----:B------:R-:W-:Y:S01]  /*2570*/  ISETP.GT.U32.AND P2, PT, R5, R67, PT ;  /* 0x000000430500720c */ /* 0x000fe20003f44070 */
[----:B------:R-:W-:-:S02]  /*2580*/  @!P6 IMAD.IADD R103, R103, 0x1, -R5 ;  /* 0x000000016767e824 */ /* 0x000fc400078e0a05 */
[----:B------:R-:W-:Y:S01]  /*2590*/  IMAD.HI.U32 R9, R6, R101, RZ ;  /* 0x0000006506097227 */ /* 0x000fe200078e00ff */
[----:B------:R-:W-:-:S03]  /*25a0*/  ISETP.GT.U32.AND P6, PT, R5, R71, PT ;  /* 0x000000470500720c */ /* 0x000fc60003fc4070 */
[----:B------:R-:W-:Y:S02]  /*25b0*/  IMAD.MOV R14, RZ, RZ, -R9 ;  /* 0x000000ffff0e7224 */ /* 0x000fe400078e0a09 */
[----:B------:R-:W-:Y:S02]  /*25c0*/  @!P1 IMAD.MOV R105, RZ, RZ, -R105 ;  /* 0x000000ffff699224 */ /* 0x000fe400078e0a69 */
[----:B------:R-:W-:Y:S02]  /*25d0*/  IMAD R101, R5, R14, R101 ;  /* 0x0000000e05657224 */ /* 0x000fe400078e0265 */
[--C-:B------:R-:W-:Y:S01]  /*25e0*/  @!P4 IMAD.IADD R69, R69, 0x1, -R5.reuse ;  /* 0x000000014545c824 */ /* 0x100fe200078e0a05 */
[----:B------:R-:W-:Y:S01]  /*25f0*/  ISETP.GE.AND P4, PT, R11, RZ, PT ;  /* 0x000000ff0b00720c */ /* 0x000fe20003f86270 */
[--C-:B------:R-:W-:Y:S01]  /*2600*/  @!P2 IMAD.IADD R67, R67, 0x1, -R5.reuse ;  /* 0x000000014343a824 */ /* 0x100fe200078e0a05 */
[----:B------:R-:W-:Y:S01]  /*2610*/  ISETP.GT.U32.AND P2, PT, R5, R101, PT ;  /* 0x000000650500720c */ /* 0x000fe20003f44070 */
[----:B------:R-:W-:Y:S01]  /*2620*/  @!P6 IMAD.IADD R71, R71, 0x1, -R5 ;  /* 0x000000014747e824 */ /* 0x000fe200078e0a05 */
[----:B------:R-:W-:Y:S01]  /*2630*/  ISETP.GT.U32.AND P1, PT, R5, R69, PT ;  /* 0x000000450500720c */ /* 0x000fe20003f24070 */
[----:B------:R-:W-:Y:S01]  /*2640*/  IMAD.HI.U32 R9, R6, R99, RZ ;  /* 0x0000006306097227 */ /* 0x000fe200078e00ff */
[----:B------:R-:W-:-:S02]  /*2650*/  LOP3.LUT R11, R7, 0xb4, RZ, 0xfc, !PT ;  /* 0x000000b4070b7812 */ /* 0x000fc400078efcff */
[----:B------:R-:W-:Y:S01]  /*2660*/  ISETP.GT.U32.AND P6, PT, R5, R71, PT ;  /* 0x000000470500720c */ /* 0x000fe20003fc4070 */
[----:B------:R-:W-:Y:S01]  /*2670*/  IMAD.HI.U32 R10, R6, R73, RZ ;  /* 0x00000049060a7227 */ /* 0x000fe200078e00ff */
[----:B------:R-:W-:-:S03]  /*2680*/  IABS R75, R11 ;  /* 0x0000000b004b7213 */ /* 0x000fc60000000000 */
[----:B------:R-:W-:Y:S02]  /*2690*/  IMAD.MOV R14, RZ, RZ, -R9 ;  /* 0x000000ffff0e7224 */ /* 0x000fe400078e0a09 */
[----:B------:R-:W-:Y:S02]  /*26a0*/  IMAD.MOV R10, RZ, RZ, -R10 ;  /* 0x000000ffff0a7224 */ /* 0x000fe400078e0a0a */
[----:B------:R-:W-:-:S04]  /*26b0*/  IMAD.HI.U32 R9, R6, R97, RZ ;  /* 0x0000006106097227 */ /* 0x000fc800078e00ff */
[C---:B------:R-:W-:Y:S02]  /*26c0*/  IMAD R73, R5.reuse, R10, R73 ;  /* 0x0000000a05497224 */ /* 0x040fe400078e0249 */
[----:B------:R-:W-:Y:S02]  /*26d0*/  IMAD R99, R5, R14, R99 ;  /* 0x0000000e05637224 */ /* 0x000fe400078e0263 */
[----:B------:R-:W-:Y:S02]  /*26e0*/  IMAD.MOV R10, RZ, RZ, -R9 ;  /* 0x000000ffff0a7224 */ /* 0x000fe400078e0a09 */
[--C-:B------:R-:W-:Y:S01]  /*26f0*/  @!P2 IMAD.IADD R101, R101, 0x1, -R5.reuse ;  /* 0x000000016565a824 */ /* 0x100fe200078e0a05 */
[----:B------:R-:W-:Y:S01]  /*2700*/  ISETP.GE.AND P2, PT, R13, RZ, PT ;  /* 0x000000ff0d00720c */ /* 0x000fe20003f46270 */
[----:B------:R-:W-:Y:S01]  /*2710*/  @!P1 IMAD.IADD R69, R69, 0x1, -R5 ;  /* 0x0000000145459824 */ /* 0x000fe200078e0a05 */
[C---:B------:R-:W-:Y:S01]  /*2720*/  ISETP.GT.U32.AND P1, PT, R5.reuse, R99, PT ;  /* 0x000000630500720c */ /* 0x040fe20003f24070 */
[----:B------:R-:W-:Y:S01]  /*2730*/  IMAD R97, R5, R10, R97 ;  /* 0x0000000a05617224 */ /* 0x000fe200078e0261 */
[----:B------:R-:W-:Y:S01]  /*2740*/  LOP3.LUT R13, R7, 0xb2, RZ, 0xfc, !PT ;  /* 0x000000b2070d7812 */ /* 0x000fe200078efcff */
[----:B------:R-:W-:Y:S01]  /*2750*/  @!P3 IMAD.MOV R67, RZ, RZ, -R67 ;  /* 0x000000ffff43b224 */ /* 0x000fe200078e0a43 */
[C---:B------:R-:W-:Y:S01]  /*2760*/  ISETP.GT.U32.AND P3, PT, R5.reuse, R101, PT ;  /* 0x000000650500720c */ /* 0x040fe20003f64070 */
[----:B------:R-:W-:Y:S01]  /*2770*/  @!P5 IMAD.MOV R69, RZ, RZ, -R69 ;  /* 0x000000ffff45d224 */ /* 0x000fe200078e0a45 */
[----:B------:R-:W-:Y:S01]  /*2780*/  ISETP.GT.U32.AND P5, PT, R5, R73, PT ;  /* 0x000000490500720c */ /* 0x000fe20003fa4070 */
[----:B------:R-:W-:Y:S01]  /*2790*/  @!P6 IMAD.IADD R71, R71, 0x1, -R5 ;  /* 0x000000014747e824 */ /* 0x000fe200078e0a05 */
[----:B------:R-:W-:Y:S01]  /*27a0*/  ISETP.GT.U32.AND P6, PT, R5, R97, PT ;  /* 0x000000610500720c */ /* 0x000fe20003fc4070 */
[----:B------:R-:W-:Y:S01]  /*27b0*/  IMAD.HI.U32 R9, R6, R75, RZ ;  /* 0x0000004b06097227 */ /* 0x000fe200078e00ff */
[----:B------:R-:W-:-:S03]  /*27c0*/  IABS R95, R13 ;  /* 0x0000000d005f7213 */ /* 0x000fc60000000000 */
[----:B------:R-:W-:Y:S01]  /*27d0*/  @!P1 IMAD.IADD R99, R99, 0x1, -R5 ;  /* 0x0000000163639824 */ /* 0x000fe200078e0a05 */
[----:B------:R-:W-:Y:S01]  /*27e0*/  ISETP.GE.AND P1, PT, R17, RZ, PT ;  /* 0x000000ff1100720c */ /* 0x000fe20003f26270 */
[----:B------:R-:W-:Y:S01]  /*27f0*/  IMAD.MOV R10, RZ, RZ, -R9 ;  /* 0x000000ffff0a7224 */ /* 0x000fe200078e0a09 */
[----:B------:R-:W-:Y:S01]  /*2800*/  LOP3.LUT R17, R7, 0x9c, RZ, 0xfc, !PT ;  /* 0x0000009c07117812 */ /* 0x000fe200078efcff */
[--C-:B------:R-:W-:Y:S01]  /*2810*/  @!P3 IMAD.IADD R101, R101, 0x1, -R5.reuse ;  /* 0x000000016565b824 */ /* 0x100fe200078e0a05 */
[----:B------:R-:W-:Y:S01]  /*2820*/  ISETP.GE.AND P3, PT, R16, RZ, PT ;  /* 0x000000ff1000720c */ /* 0x000fe20003f66270 */
[--C-:B------:R-:W-:Y:S01]  /*2830*/  @!P5 IMAD.IADD R73, R73, 0x1, -R5.reuse ;  /* 0x000000014949d824 */ /* 0x100fe200078e0a05 */
[----:B------:R-:W-:Y:S01]  /*2840*/  ISETP.GT.U32.AND P5, PT, R5, R99, PT ;  /* 0x000000630500720c */ /* 0x000fe20003fa4070 */
[----:B------:R-:W-:Y:S01]  /*2850*/  @!P6 IMAD.IADD R97, R97, 0x1, -R5 ;  /* 0x000000016161e824 */ /* 0x000fe200078e0a05 */
[----:B------:R-:W-:Y:S01]  /*2860*/  LOP3.LUT R16, R7, 0xae, RZ, 0xfc, !PT ;  /* 0x000000ae07107812 */ /* 0x000fe200078efcff */
[----:B------:R-:W-:Y:S01]  /*2870*/  @!P4 IMAD.MOV R101, RZ, RZ, -R101 ;  /* 0x000000ffff65c224 */ /* 0x000fe200078e0a65 */
[C---:B------:R-:W-:Y:S01]  /*2880*/  ISETP.GT.U32.AND P6, PT, R5.reuse, R73, PT ;  /* 0x000000490500720c */ /* 0x040fe20003fc4070 */
[----:B------:R-:W-:Y:S01]  /*2890*/  IMAD.HI.U32 R9, R6, R95, RZ ;  /* 0x0000005f06097227 */ /* 0x000fe200078e00ff */
[----:B------:R-:W-:-:S02]  /*28a0*/  ISETP.GT.U32.AND P4, PT, R5, R97, PT ;  /* 0x000000610500720c */ /* 0x000fc40003f84070 */
[----:B------:R-:W-:Y:S01]  /*28b0*/  IABS R93, R16 ;  /* 0x00000010005d7213 */ /* 0x000fe20000000000 */
[----:B------:R-:W-:Y:S01]  /*28c0*/  IMAD R75, R5, R10, R75 ;  /* 0x0000000a054b7224 */ /* 0x000fe200078e024b */
[----:B------:R-:W-:Y:S01]  /*28d0*/  IABS R151, R17 ;  /* 0x0000001100977213 */ /* 0x000fe20000000000 */
[----:B------:R-:W-:Y:S02]  /*28e0*/  IMAD.MOV R10, RZ, RZ, -R9 ;  /* 0x000000ffff0a7224 */ /* 0x000fe400078e0a09 */
[----:B------:R-:W-:Y:S01]  /*28f0*/  @!P5 IMAD.IADD R99, R99, 0x1, -R5 ;  /* 0x000000016363d824 */ /* 0x000fe200078e0a05 */
[C---:B------:R-:W-:Y:S01]  /*2900*/  ISETP.GT.U32.AND P5, PT, R5.reuse, R75, PT ;  /* 0x0000004b0500720c */ /* 0x040fe20003fa4070 */
[----:B------:R-:W-:Y:S02]  /*2910*/  IMAD R95, R5, R10, R95 ;  /* 0x0000000a055f7224 */ /* 0x000fe400078e025f */
[----:B------:R-:W-:Y:S01]  /*2920*/  @!P0 IMAD.MOV R103, RZ, RZ, -R103 ;  /* 0x000000ffff678224 */ /* 0x000fe200078e0a67 */
[----:B------:R-:W-:Y:S01]  /*2930*/  ISETP.GE.AND P0, PT, R15, RZ, PT ;  /* 0x000000ff0f00720c */ /* 0x000fe20003f06270 */
[--C-:B------:R-:W-:Y:S01]  /*2940*/  @!P4 IMAD.IADD R97, R97, 0x1, -R5.reuse ;  /* 0x000000016161c824 */ /* 0x100fe200078e0a05 */
[----:B------:R-:W-:Y:S01]  /*2950*/  ISETP.GT.U32.AND P4, PT, R5, R95, PT ;  /* 0x0000005f0500720c */ /* 0x000fe20003f84070 */
[----:B------:R-:W-:Y:S01]  /*2960*/  @!P6 IMAD.IADD R73, R73, 0x1, -R5 ;  /* 0x000000014949e824 */ /* 0x000fe200078e0a05 */
[----:B------:R-:W-:Y:S01]  /*2970*/  LOP3.LUT R15, R7, 0xb0, RZ, 0xfc, !PT ;  /* 0x000000b0070f7812 */ /* 0x000fe200078efcff */
[----:B------:R-:W-:Y:S01]  /*2980*/  IMAD.HI.U32 R10, R6, R93, RZ ;  /* 0x0000005d060a7227 */ /* 0x000fe200078e00ff */
[----:B------:R-:W-:-:S02]  /*2990*/  ISETP.GE.AND P6, PT, R11, RZ, PT ;  /* 0x000000ff0b00720c */ /* 0x000fc40003fc6270 */
[----:B------:R-:W-:Y:S01]  /*29a0*/  IABS R77, R15 ;  /* 0x0000000f004d7213 */ /* 0x000fe20000000000 */
[--C-:B------:R-:W-:Y:S01]  /*29b0*/  @!P5 IMAD.IADD R75, R75, 0x1, -R5.reuse ;  /* 0x000000014b4bd824 */ /* 0x100fe200078e0a05 */
[----:B------:R-:W-:Y:S01]  /*29c0*/  LOP3.LUT R11, R7, 0xac, RZ, 0xfc, !PT ;  /* 0x000000ac070b7812 */ /* 0x000fe200078efcff */
[----:B------:R-:W-:Y:S01]  /*29d0*/  IMAD.MOV R10, RZ, RZ, -R10 ;  /* 0x000000ffff0a7224 */ /* 0x000fe200078e0a0a */
[----:B------:R-:W-:Y:S01]  /*29e0*/  ISETP.GE.AND P5, PT, R13, RZ, PT ;  /* 0x000000ff0d00720c */ /* 0x000fe20003fa6270 */
[----:B------:R-:W-:Y:S01]  /*29f0*/  IMAD.HI.U32 R9, R6, R77, RZ ;  /* 0x0000004d06097227 */ /* 0x000fe200078e00ff */
[----:B------:R-:W-:Y:S02]  /*2a00*/  LOP3.LUT R13, R7, 0xaa, RZ, 0xfc, !PT ;  /* 0x000000aa070d7812 */ /* 0x000fe400078efcff */
[----:B------:R-:W-:Y:S01]  /*2a10*/  IABS R79, R11 ;  /* 0x0000000b004f7213 */ /* 0x000fe20000000000 */
[----:B------:R-:W-:Y:S01]  /*2a20*/  @!P4 IMAD.IADD R95, R95, 0x1, -R5 ;  /* 0x000000015f5fc824 */ /* 0x000fe200078e0a05 */
[C---:B------:R-:W-:Y:S01]  /*2a30*/  ISETP.GT.U32.AND P4, PT, R5.reuse, R75, PT ;  /* 0x0000004b0500720c */ /* 0x040fe20003f84070 */
[C---:B------:R-:W-:Y:S01]  /*2a40*/  IMAD R93, R5.reuse, R10, R93 ;  /* 0x0000000a055d7224 */ /* 0x040fe200078e025d */
[----:B------:R-:W-:Y:S01]  /*2a50*/  IABS R91, R13 ;  /* 0x0000000d005b7213 */ /* 0x000fe20000000000 */
[----:B------:R-:W-:Y:S01]  /*2a60*/  @!P2 IMAD.MOV R71, RZ, RZ, -R71 ;  /* 0x000000ffff47a224 */ /* 0x000fe200078e0a47 */
[----:B------:R-:W-:Y:S01]  /*2a70*/  ISETP.GT.U32.AND P2, PT, R5, R95, PT ;  /* 0x0000005f0500720c */ /* 0x000fe20003f44070 */
[----:B------:R-:W-:-:S02]  /*2a80*/  IMAD.MOV R14, RZ, RZ, -R9 ;  /* 0x000000ffff0e7224 */ /* 0x000fc400078e0a09 */
[----:B------:R-:W-:-:S04]  /*2a90*/  IMAD.HI.U32 R9, R6, R79, RZ ;  /* 0x0000004f06097227 */ /* 0x000fc800078e00ff */
[----:B------:R-:W-:Y:S01]  /*2aa0*/  @!P3 IMAD.MOV R73, RZ, RZ, -R73 ;  /* 0x000000ffff49b224 */ /* 0x000fe200078e0a49 */
[C---:B------:R-:W-:Y:S01]  /*2ab0*/  ISETP.GT.U32.AND P3, PT, R5.reuse, R93, PT ;  /* 0x0000005d0500720c */ /* 0x040fe20003f64070 */
[----:B------:R-:W-:Y:S02]  /*2ac0*/  IMAD R77, R5, R14, R77 ;  /* 0x0000000e054d7224 */ /* 0x000fe400078e024d */
[----:B------:R-:W-:-:S04]  /*2ad0*/  IMAD.HI.U32 R10, R6, R91, RZ ;  /* 0x0000005b060a7227 */ /* 0x000fc800078e00ff */
[----:B------:R-:W-:Y:S02]  /*2ae0*/  IMAD.MOV R14, RZ, RZ, -R9 ;  /* 0x000000ffff0e7224 */ /* 0x000fe400078e0a09 */
[----:B------:R-:W-:Y:S01]  /*2af0*/  @!P4 IMAD.IADD R75, R75, 0x1, -R5 ;  /* 0x000000014b4bc824 */ /* 0x000fe200078e0a05 */
[----:B------:R-:W-:Y:S01]  /*2b00*/  ISETP.GE.AND P4, PT, R16, RZ, PT ;  /* 0x000000ff1000720c */ /* 0x000fe20003f86270 */
[----:B------:R-:W-:Y:S01]  /*2b10*/  IMAD.MOV R10, RZ, RZ, -R10 ;  /* 0x000000ffff0a7224 */ /* 0x000fe200078e0a0a */
[----:B------:R-:W-:Y:S01]  /*2b20*/  LOP3.LUT R16, R7, 0x9e, RZ, 0xfc, !PT ;  /* 0x0000009e07107812 */ /* 0x000fe200078efcff */
[----:B------:R-:W-:Y:S02]  /*2b30*/  IMAD R79, R5, R14, R79 ;  /* 0x0000000e054f7224 */ /* 0x000fe400078e024f */
[----:B------:R-:W-:Y:S01]  /*2b40*/  @!P2 IMAD.IADD R95, R95, 0x1, -R5 ;  /* 0x000000015f5fa824 */ /* 0x000fe200078e0a05 */
[----:B------:R-:W-:Y:S01]  /*2b50*/  ISETP.GE.AND P2, PT, R11, RZ, PT ;  /* 0x000000ff0b00720c */ /* 0x000fe20003f46270 */
[----:B------:R-:W-:Y:S01]  /*2b60*/  IMAD R91, R5, R10, R91 ;  /* 0x0000000a055b7224 */ /* 0x000fe200078e025b */
[----:B------:R-:W-:Y:S01]  /*2b70*/  LOP3.LUT R10, R7, 0xa8, RZ, 0xfc, !PT ;  /* 0x000000a8070a7812 */ /* 0x000fe200078efcff */
[----:B------:R-:W-:Y:S01]  /*2b80*/  @!P6 IMAD.MOV R75, RZ, RZ, -R75 ;  /* 0x000000ffff4be224 */ /* 0x000fe200078e0a4b */
[C---:B------:R-:W-:Y:S01]  /*2b90*/  ISETP.GT.U32.AND P6, PT, R5.reuse, R79, PT ;  /* 0x0000004f0500720c */ /* 0x040fe20003fc4070 */
[----:B------:R-:W-:Y:S01]  /*2ba0*/  @!P0 IMAD.MOV R99, RZ, RZ, -R99 ;  /* 0x000000ffff638224 */ /* 0x000fe200078e0a63 */
[----:B------:R-:W-:Y:S01]  /*2bb0*/  ISETP.GT.U32.AND P0, PT, R5, R77, PT ;  /* 0x0000004d0500720c */ /* 0x000fe20003f04070 */
[----:B------:R-:W-:Y:S01]  /*2bc0*/  @!P3 IMAD.IADD R93, R93, 0x1, -R5 ;  /* 0x000000015d5db824 */ /* 0x000fe200078e0a05 */
[----:B------:R-:W-:Y:S01]  /*2bd0*/  LOP3.LUT R11, R7, 0xa6, RZ, 0xfc, !PT ;  /* 0x000000a6070b7812 */ /* 0x000fe200078efcff */
[----:B------:R-:W-:Y:S01]  /*2be0*/  @!P5 IMAD.MOV R95, RZ, RZ, -R95 ;  /* 0x000000ffff5fd224 */ /* 0x000fe200078e0a5f */
[C---:B------:R-:W-:Y:S01]  /*2bf0*/  ISETP.GT.U32.AND P5, PT, R5.reuse, R91, PT ;  /* 0x0000005b0500720c */ /* 0x040fe20003fa4070 */
[----:B------:R-:W-:Y:S01]  /*2c00*/  @!P1 IMAD.MOV R97, RZ, RZ, -R97 ;  /* 0x000000ffff619224 */ /* 0x000fe200078e0a61 */
[----:B------:R-:W-:Y:S01]  /*2c10*/  ISETP.GT.U32.AND P3, PT, R5, R93, PT ;  /* 0x0000005d0500720c */ /* 0x000fe20003f64070 */
[----:B------:R-:W-:Y:S01]  /*2c20*/  IMAD R0, R0, UR4, RZ ;  /* 0x0000000400007c24 */ /* 0x000fe2000f8e02ff */
[----:B------:R-:W-:Y:S01]  /*2c30*/  IABS R81, R10 ;  /* 0x0000000a00517213 */ /* 0x000fe20000000000 */
[----:B------:R-:W-:Y:S01]  /*2c40*/  USHF.L.U32 UR4, UR4, 0x6, URZ ;  /* 0x0000000604047899 */ /* 0x000fe2000800063f */
[----:B------:R-:W-:Y:S01]  /*2c50*/  IABS R89, R11 ;  /* 0x0000000b00597213 */ /* 0x000fe20000000000 */
[--C-:B------:R-:W-:Y:S01]  /*2c60*/  @!P6 IMAD.IADD R79, R79, 0x1, -R5.reuse ;  /* 0x000000014f4fe824 */ /* 0x100fe200078e0a05 */
[----:B------:R-:W-:Y:S01]  /*2c70*/  ISETP.GE.AND P1, PT, R15, RZ, PT ;  /* 0x000000ff0f00720c */ /* 0x000fe20003f26270 */
[--C-:B------:R-:W-:Y:S01]  /*2c80*/  @!P0 IMAD.IADD R77, R77, 0x1, -R5.reuse ;  /* 0x000000014d4d8824 */ /* 0x100fe200078e0a05 */
[----:B------:R-:W-:Y:S01]  /*2c90*/  IABS R85, R16 ;  /* 0x0000001000557213 */ /* 0x000fe20000000000 */
[----:B------:R-:W-:Y:S01]  /*2ca0*/  IMAD.HI.U32 R9, R6, R81, RZ ;  /* 0x0000005106097227 */ /* 0x000fe200078e00ff */
[C---:B------:R-:W-:Y:S01]  /*2cb0*/  ISETP.GT.U32.AND P6, PT, R5.reuse, R79, PT ;  /* 0x0000004f0500720c */ /* 0x040fe20003fc4070 */
[----:B------:R-:W-:Y:S01]  /*2cc0*/  USHF.R.S32.HI UR5, URZ, 0x1f, UR4 ;  /* 0x0000001f3f057899 */ /* 0x000fe20008011404 */
[----:B------:R-:W-:Y:S01]  /*2cd0*/  ISETP.GT.U32.AND P0, PT, R5, R77, PT ;  /* 0x0000004d0500720c */ /* 0x000fe20003f04070 */
[--C-:B------:R-:W-:Y:S01]  /*2ce0*/  @!P5 IMAD.IADD R91, R91, 0x1, -R5.reuse ;  /* 0x000000015b5bd824 */ /* 0x100fe200078e0a05 */
[----:B------:R-:W-:Y:S01]  /*2cf0*/  LOP3.LUT R15, R7, 0xa0, RZ, 0xfc, !PT ;  /* 0x000000a0070f7812 */ /* 0x000fe200078efcff */
[----:B------:R-:W-:Y:S01]  /*2d00*/  @!P3 IMAD.IADD R93, R93, 0x1, -R5 ;  /* 0x000000015d5db824 */ /* 0x000fe200078e0a05 */
[----:B------:R-:W-:Y:S01]  /*2d10*/  ISETP.GE.AND P3, PT, R10, RZ, PT ;  /* 0x000000ff0a00720c */ /* 0x000fe20003f66270 */
[----:B------:R-:W-:Y:S01]  /*2d20*/  IMAD.HI.U32 R10, R6, R89, RZ ;  /* 0x00000059060a7227 */ /* 0x000fe200078e00ff */
[----:B------:R-:W-:Y:S01]  /*2d30*/  ISETP.GT.U32.AND P5, PT, R5, R91, PT ;  /* 0x0000005b0500720c */ /* 0x000fe20003fa4070 */
[----:B------:R-:W-:Y:S01]  /*2d40*/  USHF.L.U32 UR40, UR4, 0x1, URZ ;  /* 0x0000000104287899 */ /* 0x000fe2000800063f */
[----:B------:R-:W-:Y:S01]  /*2d50*/  IABS R149, R15 ;  /* 0x0000000f00957213 */ /* 0x000fe20000000000 */
[----:B------:R-:W-:Y:S01]  /*2d60*/  IMAD.MOV R14, RZ, RZ, -R9 ;  /* 0x000000ffff0e7224 */ /* 0x000fe200078e0a09 */
[----:B------:R-:W-:Y:S01]  /*2d70*/  USHF.L.U64.HI UR13, UR4, 0x1, UR5 ;  /* 0x00000001040d7899 */ /* 0x000fe20008010205 */
[----:B------:R-:W-:-:S02]  /*2d80*/  IMAD.MOV R10, RZ, RZ, -R10 ;  /* 0x000000ffff0a7224 */ /* 0x000fc400078e0a0a */
[C---:B------:R-:W-:Y:S02]  /*2d90*/  IMAD R81, R5.reuse, R14, R81 ;  /* 0x0000000e05517224 */ /* 0x040fe400078e0251 */
[----:B------:R-:W-:Y:S02]  /*2da0*/  IMAD R89, R5, R10, R89 ;  /* 0x0000000a05597224 */ /* 0x000fe400078e0259 */
[--C-:B------:R-:W-:Y:S01]  /*2db0*/  @!P6 IMAD.IADD R79, R79, 0x1, -R5.reuse ;  /* 0x000000014f4fe824 */ /* 0x100fe200078e0a05 */
[----:B------:R-:W-:Y:S01]  /*2dc0*/  ISETP.GT.U32.AND P6, PT, R5, R81, PT ;  /* 0x000000510500720c */ /* 0x000fe20003fc4070 */
[--C-:B------:R-:W-:Y:S01]  /*2dd0*/  @!P0 IMAD.IADD R77, R77, 0x1, -R5.reuse ;  /* 0x000000014d4d8824 */ /* 0x100fe200078e0a05 */
[----:B------:R-:W-:Y:S01]  /*2de0*/  ISETP.GE.AND P0, PT, R13, RZ, PT ;  /* 0x000000ff0d00720c */ /* 0x000fe20003f06270 */
[----:B------:R-:W-:Y:S01]  /*2df0*/  @!P5 IMAD.IADD R91, R91, 0x1, -R5 ;  /* 0x000000015b5bd824 */ /* 0x000fe200078e0a05 */
[----:B------:R-:W-:Y:S01]  /*2e00*/  ISETP.GT.U32.AND P5, PT, R5, R89, PT ;  /* 0x000000590500720c */ /* 0x000fe20003fa4070 */
[----:B------:R-:W-:Y:S01]  /*2e10*/  @!P1 IMAD.MOV R77, RZ, RZ, -R77 ;  /* 0x000000ffff4d9224 */ /* 0x000fe200078e0a4d */
[----:B------:R-:W-:Y:S01]  /*2e20*/  LOP3.LUT R13, R7, 0xa4, RZ, 0xfc, !PT ;  /* 0x000000a4070d7812 */ /* 0x000fe200078efcff */
[----:B------:R-:W-:Y:S01]  /*2e30*/  @!P4 IMAD.MOV R93, RZ, RZ, -R93 ;  /* 0x000000ffff5dc224 */ /* 0x000fe200078e0a5d */
[----:B------:R-:W-:Y:S01]  /*2e40*/  ISETP.GE.AND P1, PT, R11, RZ, PT ;  /* 0x000000ff0b00720c */ /* 0x000fe20003f26270 */
[----:B------:R-:W-:Y:S01]  /*2e50*/  @!P2 IMAD.MOV R79, RZ, RZ, -R79 ;  /* 0x000000ffff4fa224 */ /* 0x000fe200078e0a4f */
[----:B------:R-:W-:-:S02]  /*2e60*/  IABS R83, R13 ;  /* 0x0000000d00537213 */ /* 0x000fc40000000000 */
[----:B------:R-:W-:Y:S01]  /*2e70*/  LOP3.LUT R11, R7, 0xa2, RZ, 0xfc, !PT ;  /* 0x000000a2070b7812 */ /* 0x000fe200078efcff */
[--C-:B------:R-:W-:Y:S01]  /*2e80*/  @!P6 IMAD.IADD R81, R81, 0x1, -R5.reuse ;  /* 0x000000015151e824 */ /* 0x100fe200078e0a05 */
[----:B------:R-:W-:Y:S01]  /*2e90*/  ISETP.GE.AND P4, PT, R13, RZ, PT ;  /* 0x000000ff0d00720c */ /* 0x000fe20003f86270 */
[C---:B------:R-:W-:Y:S01]  /*2ea0*/  IMAD.HI.U32 R9, R6.reuse, R83, RZ ;  /* 0x0000005306097227 */ /* 0x040fe200078e00ff */
[----:B------:R-:W-:Y:S02]  /*2eb0*/  IABS R87, R11 ;  /* 0x0000000b00577213 */ /* 0x000fe40000000000 */
[----:B------:R-:W-:Y:S01]  /*2ec0*/  LOP3.LUT R13, R7, 0x9a, RZ, 0xfc, !PT ;  /* 0x0000009a070d7812 */ /* 0x000fe200078efcff */
[----:B------:R-:W-:Y:S01]  /*2ed0*/  @!P5 IMAD.IADD R89, R89, 0x1, -R5 ;  /* 0x000000015959d824 */ /* 0x000fe200078e0a05 */
[----:B------:R-:W-:Y:S01]  /*2ee0*/  ISETP.GT.U32.AND P5, PT, R5, R81, PT ;  /* 0x000000510500720c */ /* 0x000fe20003fa4070 */
[----:B------:R-:W-:Y:S01]  /*2ef0*/  IMAD.MOV R10, RZ, RZ, -R9 ;  /* 0x000000ffff0a7224 */ /* 0x000fe200078e0a09 */
[----:B------:R-:W-:Y:S01]  /*2f00*/  IABS R157, R13 ;  /* 0x0000000d009d7213 */ /* 0x000fe20000000000 */
[----:B------:R-:W-:-:S04]  /*2f10*/  IMAD.HI.U32 R9, R6, R87, RZ ;  /* 0x0000005706097227 */ /* 0x000fc800078e00ff */
[----:B------:R-:W-:Y:S02]  /*2f20*/  IMAD.MOV R14, RZ, RZ, -R9 ;  /* 0x000000ffff0e7224 */ /* 0x000fe400078e0a09 */
[----:B------:R-:W-:-:S04]  /*2f30*/  IMAD.HI.U32 R9, R6, R85, RZ ;  /* 0x0000005506097227 */ /* 0x000fc800078e00ff */
[----:B------:R-:W-:Y:S02]  /*2f40*/  IMAD R87, R5, R14, R87 ;  /* 0x0000000e05577224 */ /* 0x000fe400078e0257 */
[----:B------:R-:W-:Y:S02]  /*2f50*/  @!P5 IMAD.IADD R81, R81, 0x1, -R5 ;  /* 0x000000015151d824 */ /* 0x000fe400078e0a05 */
[C---:B------:R-:W-:Y:S01]  /*2f60*/  IMAD R83, R5.reuse, R10, R83 ;  /* 0x0000000a05537224 */ /* 0x040fe200078e0253 */
[C---:B------:R-:W-:Y:S01]  /*2f70*/  ISETP.GT.U32.AND P5, PT, R5.reuse, R87, PT ;  /* 0x000000570500720c */ /* 0x040fe20003fa4070 */
[----:B------:R-:W-:Y:S02]  /*2f80*/  IMAD.MOV R14, RZ, RZ, -R9 ;  /* 0x000000ffff0e7224 */ /* 0x000fe400078e0a09 */
[----:B------:R-:W-:Y:S01]  /*2f90*/  IMAD.HI.U32 R10, R6, R149, RZ ;  /* 0x00000095060a7227 */ /* 0x000fe200078e00ff */
[----:B------:R-:W-:-:S03]  /*2fa0*/  ISETP.GT.U32.AND P6, PT, R5, R83, PT ;  /* 0x000000530500720c */ /* 0x000fc60003fc4070 */
[----:B------:R-:W-:Y:S02]  /*2fb0*/  IMAD R85, R5, R14, R85 ;  /* 0x0000000e05557224 */ /* 0x000fe400078e0255 */
[----:B------:R-:W-:Y:S02]  /*2fc0*/  IMAD.MOV R10, RZ, RZ, -R10 ;  /* 0x000000ffff0a7224 */ /* 0x000fe400078e0a0a */
[----:B------:R-:W-:Y:S02]  /*2fd0*/  @!P3 IMAD.MOV R81, RZ, RZ, -R81 ;  /* 0x000000ffff51b224 */ /* 0x000fe400078e0a51 */
[----:B------:R-:W-:Y:S01]  /*2fe0*/  @!P5 IMAD.IADD R87, R87, 0x1, -R5 ;  /* 0x000000015757d824 */ /* 0x000fe200078e0a05 */
[C---:B------:R-:W-:Y:S01]  /*2ff0*/  ISETP.GT.U32.AND P5, PT, R5.reuse, R85, PT ;  /* 0x000000550500720c */ /* 0x040fe20003fa4070 */
[----:B------:R-:W-:Y:S02]  /*3000*/  IMAD R149, R5, R10, R149 ;  /* 0x0000000a05957224 */ /* 0x000fe400078e0295 */
[----:B------:R-:W-:Y:S01]  /*3010*/  @!P6 IMAD.IADD R83, R83, 0x1, -R5 ;  /* 0x000000015353e824 */ /* 0x000fe200078e0a05 */
[C---:B------:R-:W-:Y:S01]  /*3020*/  ISETP.GT.U32.AND P6, PT, R5.reuse, R89, PT ;  /* 0x000000590500720c */ /* 0x040fe20003fc4070 */
[----:B------:R-:W-:Y:S01]  /*3030*/  IMAD.HI.U32 R10, R6, R151, RZ ;  /* 0x00000097060a7227 */ /* 0x000fe200078e00ff */
[----:B------:R-:W-:-:S02]  /*3040*/  ISETP.GT.U32.AND P3, PT, R5, R149, PT ;  /* 0x000000950500720c */ /* 0x000fc40003f64070 */
[----:B------:R-:W-:Y:S01]  /*3050*/  ISETP.GT.U32.AND P2, PT, R5, R83, PT ;  /* 0x000000530500720c */ /* 0x000fe20003f44070 */
[----:B------:R-:W-:Y:S02]  /*3060*/  IMAD.MOV R10, RZ, RZ, -R10 ;  /* 0x000000ffff0a7224 */ /* 0x000fe400078e0a0a */
[----:B------:R-:W-:-:S04]  /*3070*/  IMAD.HI.U32 R9, R6, R157, RZ ;  /* 0x0000009d06097227 */ /* 0x000fc800078e00ff */
[--C-:B------:R-:W-:Y:S02]  /*3080*/  @!P5 IMAD.IADD R85, R85, 0x1, -R5.reuse ;  /* 0x000000015555d824 */ /* 0x100fe400078e0a05 */
[----:B------:R-:W-:Y:S01]  /*3090*/  @!P6 IMAD.IADD R89, R89, 0x1, -R5 ;  /* 0x000000015959e824 */ /* 0x000fe200078e0a05 */
[----:B------:R-:W-:Y:S01]  /*30a0*/  ISETP.GE.AND P6, PT, R15, RZ, PT ;  /* 0x000000ff0f00720c */ /* 0x000fe20003fc6270 */
[C---:B------:R-:W-:Y:S01]  /*30b0*/  IMAD R151, R5.reuse, R10, R151 ;  /* 0x0000000a05977224 */ /* 0x040fe200078e0297 */
[----:B------:R-:W-:Y:S01]  /*30c0*/  ISETP.GT.U32.AND P5, PT, R5, R85, PT ;  /* 0x000000550500720c */ /* 0x000fe20003fa4070 */
[----:B------:R-:W-:Y:S01]  /*30d0*/  IMAD.MOV R10, RZ, RZ, -R9 ;  /* 0x000000ffff0a7224 */ /* 0x000fe200078e0a09 */
[----:B------:R-:W-:Y:S01]  /*30e0*/  LOP3.LUT R15, R7, 0x98, RZ, 0xfc, !PT ;  /* 0x00000098070f7812 */ /* 0x000fe200078efcff */
[----:B------:R-:W-:Y:S01]  /*30f0*/  @!P1 IMAD.MOV R89, RZ, RZ, -R89 ;  /* 0x000000ffff599224 */ /* 0x000fe200078e0a59 */
[C---:B------:R-:W-:Y:S01]  /*3100*/  ISETP.GT.U32.AND P1, PT, R5.reuse, R87, PT ;  /* 0x000000570500720c */ /* 0x040fe20003f24070 */
[----:B------:R-:W-:Y:S01]  /*3110*/  IMAD R157, R5, R10, R157 ;  /* 0x0000000a059d7224 */ /* 0x000fe200078e029d */
[----:B------:R-:W-:Y:S01]  /*3120*/  IABS R155, R15 ;  /* 0x0000000f009b7213 */ /* 0x000fe20000000000 */
[----:B------:R-:W-:-:S02]  /*3130*/  @!P3 IMAD.IADD R149, R149, 0x1, -R5 ;  /* 0x000000019595b824 */ /* 0x000fc400078e0a05 */
[----:B------:R-:W-:Y:S01]  /*3140*/  @!P0 IMAD.MOV R91, RZ, RZ, -R91 ;  /* 0x000000ffff5b8224 */ /* 0x000fe200078e0a5b */
[----:B------:R-:W-:Y:S01]  /*3150*/  ISETP.GE.AND P0, PT, R11, RZ, PT ;  /* 0x000000ff0b00720c */ /* 0x000fe20003f06270 */
[----:B------:R-:W-:Y:S01]  /*3160*/  IMAD.HI.U32 R9, R6, R155, RZ ;  /* 0x0000009b06097227 */ /* 0x000fe200078e00ff */
[----:B------:R-:W-:-:S03]  /*3170*/  ISETP.GT.U32.AND P3, PT, R5, R149, PT ;  /* 0x000000950500720c */ /* 0x000fc60003f64070 */
[--C-:B------:R-:W-:Y:S01]  /*3180*/  @!P5 IMAD.IADD R85, R85, 0x1, -R5.reuse ;  /* 0x000000015555d824 */ /* 0x100fe200078e0a05 */
[----:B------:R-:W-:Y:S01]  /*3190*/  ISETP.GT.U32.AND P5, PT, R5, R157, PT ;  /* 0x0000009d0500720c */ /* 0x000fe20003fa4070 */
[----:B------:R-:W-:Y:S01]  /*31a0*/  @!P1 IMAD.IADD R87, R87, 0x1, -R5 ;  /* 0x0000000157579824 */ /* 0x000fe200078e0a05 */
[----:B------:R-:W-:Y:S01]  /*31b0*/  ISETP.GT.U32.AND P1, PT, R5, R151, PT ;  /* 0x000000970500720c */ /* 0x000fe20003f24070 */
[----:B------:R-:W-:-:S04]  /*31c0*/  IMAD.HI.U32 R10, R6, R159, RZ ;  /* 0x0000009f060a7227 */ /* 0x000fc800078e00ff */
[----:B------:R-:W-:Y:S02]  /*31d0*/  IMAD.MOV R14, RZ, RZ, -R9 ;  /* 0x000000ffff0e7224 */ /* 0x000fe400078e0a09 */
[----:B------:R-:W-:-:S04]  /*31e0*/  IMAD.HI.U32 R11, R6, R161, RZ ;  /* 0x000000a1060b7227 */ /* 0x000fc800078e00ff */
[----:B------:R-:W-:Y:S01]  /*31f0*/  @!P2 IMAD.IADD R83, R83, 0x1, -R5 ;  /* 0x000000015353a824 */ /* 0x000fe200078e0a05 */
[----:B------:R-:W-:Y:S01]  /*3200*/  ISETP.GE.AND P2, PT, R16, RZ, PT ;  /* 0x000000ff1000720c */ /* 0x000fe20003f46270 */
[----:B------:R-:W-:Y:S02]  /*3210*/  IMAD.MOV R10, RZ, RZ, -R10 ;  /* 0x000000ffff0a7224 */ /* 0x000fe400078e0a0a */
[----:B------:R-:W-:Y:S01]  /*3220*/  IMAD R155, R5, R14, R155 ;  /* 0x0000000e059b7224 */ /* 0x000fe200078e029b */
[C---:B------:R-:W-:Y:S01]  /*3230*/  LOP3.LUT R14, R7.reuse, 0x8e, RZ, 0xfc, !PT ;  /* 0x0000008e070e7812 */ /* 0x040fe200078efcff */
[----:B------:R-:W-:Y:S01]  /*3240*/  IMAD.MOV R16, RZ, RZ, -R11 ;  /* 0x000000ffff107224 */ /* 0x000fe200078e0a0b */
[----:B------:R-:W-:Y:S01]  /*3250*/  LOP3.LUT R11, R7, 0x92, RZ, 0xfc, !PT ;  /* 0x00000092070b7812 */ /* 0x000fe200078efcff */
[--C-:B------:R-:W-:Y:S01]  /*3260*/  @!P5 IMAD.IADD R157, R157, 0x1, -R5.reuse ;  /* 0x000000019d9dd824 */ /* 0x100fe200078e0a05 */
[----:B------:R-:W-:Y:S01]  /*3270*/  IABS R169, R14 ;  /* 0x0000000e00a97213 */ /* 0x000fe20000000000 */
[----:B------:R-:W-:Y:S01]  /*3280*/  @!P3 IMAD.IADD R149, R149, 0x1, -R5 ;  /* 0x000000019595b824 */ /* 0x000fe200078e0a05 */
[----:B------:R-:W-:Y:S01]  /*3290*/  IABS R163, R11 ;  /* 0x0000000b00a37213 */ /* 0x000fe20000000000 */
[C---:B------:R-:W-:Y:S01]  /*32a0*/  IMAD R159, R5.reuse, R10, R159 ;  /* 0x0000000a059f7224 */ /* 0x040fe200078e029f */
[C---:B------:R-:W-:Y:S01]  /*32b0*/  ISETP.GT.U32.AND P5, PT, R5.reuse, R157, PT ;  /* 0x0000009d0500720c */ /* 0x040fe20003fa4070 */
[----:B------:R-:W-:Y:S01]  /*32c0*/  @!P0 IMAD.MOV R87, RZ, RZ, -R87 ;  /* 0x000000ffff578224 */ /* 0x000fe200078e0a57 */
[C---:B------:R-:W-:Y:S01]  /*32d0*/  ISETP.GT.U32.AND P0, PT, R5.reuse, R155, PT ;  /* 0x0000009b0500720c */ /* 0x040fe20003f04070 */
[----:B------:R-:W-:Y:S01]  /*32e0*/  @!P6 IMAD.MOV R149, RZ, RZ, -R149 ;  /* 0x000000ffff95e224 */ /* 0x000fe200078e0a95 */
[----:B------:R-:W-:Y:S01]  /*32f0*/  ISETP.GT.U32.AND P6, PT, R5, R159, PT ;  /* 0x0000009f0500720c */ /* 0x000fe20003fc4070 */
[----:B------:R-:W-:Y:S01]  /*3300*/  @!P1 IMAD.IADD R151, R151, 0x1, -R5 ;  /* 0x0000000197979824 */ /* 0x000fe200078e0a05 */
[----:B------:R-:W-:Y:S01]  /*3310*/  ISETP.GE.AND P1, PT, R13, RZ, PT ;  /* 0x000000ff0d00720c */ /* 0x000fe20003f26270 */
[----:B------:R-:W-:Y:S01]  /*3320*/  IMAD.HI.U32 R9, R6, R163, RZ ;  /* 0x000000a306097227 */ /* 0x000fe200078e00ff */
[----:B------:R-:W-:-:S02]  /*3330*/  LOP3.LUT R13, R7, 0x90, RZ, 0xfc, !PT ;  /* 0x00000090070d7812 */ /* 0x000fc400078efcff */
[----:B------:R-:W-:Y:S01]  /*3340*/  ISETP.GE.AND P3, PT, R17, RZ, PT ;  /* 0x000000ff1100720c */ /* 0x000fe20003f66270 */
[----:B------:R-:W-:Y:S01]  /*3350*/  @!P4 IMAD.MOV R83, RZ, RZ, -R83 ;  /* 0x000000ffff53c224 */ /* 0x000fe200078e0a53 */
[----:B------:R-:W-:Y:S01]  /*3360*/  ISETP.GT.U32.AND P4, PT, R5, R151, PT ;  /* 0x000000970500720c */ /* 0x000fe20003f84070 */
[----:B------:R-:W-:Y:S01]  /*3370*/  IMAD.MOV R10, RZ, RZ, -R9 ;  /* 0x000000ffff0a7224 */ /* 0x000fe200078e0a09 */
[----:B------:R-:W-:Y:S01]  /*3380*/  IABS R165, R13 ;  /* 0x0000000d00a57213 */ /* 0x000fe20000000000 */
[--C-:B------:R-:W-:Y:S01]  /*3390*/  @!P0 IMAD.IADD R155, R155, 0x1, -R5.reuse ;  /* 0x000000019b9b8824 */ /* 0x100fe200078e0a05 */
[----:B------:R-:W-:Y:S01]  /*33a0*/  ISETP.GE.AND P0, PT, R19, RZ, PT ;  /* 0x000000ff1300720c */ /* 0x000fe20003f06270 */
[----:B------:R-:W-:Y:S01]  /*33b0*/  @!P5 IMAD.IADD R157, R157, 0x1, -R5 ;  /* 0x000000019d9dd824 */ /* 0x000fe200078e0a05 */
[----:B------:R-:W-:Y:S01]  /*33c0*/  ISETP.GE.AND P5, PT, R18, RZ, PT ;  /* 0x000000ff1200720c */ /* 0x000fe20003fa6270 */
[----:B------:R-:W-:Y:S01]  /*33d0*/  IMAD R163, R5, R10, R163 ;  /* 0x0000000a05a37224 */ /* 0x000fe200078e02a3 */
[----:B------:R-:W-:Y:S01]  /*33e0*/  LOP3.LUT R17, R7, 0x7e, RZ, 0xfc, !PT ;  /* 0x0000007e07117812 */ /* 0x000fe200078efcff */
[----:B------:R-:W-:Y:S01]  /*33f0*/  @!P6 IMAD.IADD R159, R159, 0x1, -R5 ;  /* 0x000000019f9fe824 */ /* 0x000fe200078e0a05 */
[C---:B------:R-:W-:Y:S01]  /*3400*/  ISETP.GT.U32.AND P6, PT, R5.reuse, R155, PT ;  /* 0x0000009b0500720c */ /* 0x040fe20003fc4070 */
[----:B------:R-:W-:Y:S01]  /*3410*/  IMAD R161, R5, R16, R161 ;  /* 0x0000001005a17224 */ /* 0x000fe200078e02a1 */
[----:B------:R-:W-:Y:S01]  /*3420*/  LOP3.LUT R19, R7, 0x7c, RZ, 0xfc, !PT ;  /* 0x0000007c07137812 */ /* 0x000fe200078efcff */
[----:B------:R-:W-:Y:S01]  /*3430*/  @!P1 IMAD.MOV R157, RZ, RZ, -R157 ;  /* 0x000000ffff9d9224 */ /* 0x000fe200078e0a9d */
[----:B------:R-:W-:Y:S01]  /*3440*/  ISETP.GT.U32.AND P1, PT, R5, R163, PT ;  /* 0x000000a30500720c */ /* 0x000fe20003f24070 */
[----:B------:R-:W-:Y:S01]  /*3450*/  @!P2 IMAD.MOV R85, RZ, RZ, -R85 ;  /* 0x000000ffff55a224 */ /* 0x000fe200078e0a55 */
[----:B------:R-:W-:Y:S01]  /*3460*/  ISETP.GE.AND P2, PT, R15, RZ, PT ;  /* 0x000000ff0f00720c */ /* 0x000fe20003f46270 */
[----:B------:R-:W-:Y:S01]  /*3470*/  @!P4 IMAD.IADD R151, R151, 0x1, -R5 ;  /* 0x000000019797c824 */ /* 0x000fe200078e0a05 */
[----:B------:R-:W-:Y:S01]  /*3480*/  ISETP.GT.U32.AND P4, PT, R5, R161, PT ;  /* 0x000000a10500720c */ /* 0x000fe20003f84070 */
[----:B------:R-:W-:Y:S01]  /*3490*/  IMAD.HI.U32 R9, R6, R165, RZ ;  /* 0x000000a506097227 */ /* 0x000fe200078e00ff */
[----:B------:R-:W-:-:S02]  /*34a0*/  LOP3.LUT R15, R7, 0x8c, RZ, 0xfc, !PT ;  /* 0x0000008c070f7812 */ /* 0x000fc400078efcff */
[----:B------:R-:W-:Y:S01]  /*34b0*/  IABS R183, R17 ;  /* 0x0000001100b77213 */ /* 0x000fe20000000000 */
[----:B------:R-:W-:Y:S01]  /*34c0*/  @!P6 IMAD.IADD R155, R155, 0x1, -R5 ;  /* 0x000000019b9be824 */ /* 0x000fe200078e0a05 */
[----:B------:R-:W-:Y:S01]  /*34d0*/  ISETP.GE.AND P6, PT, R11, RZ, PT ;  /* 0x000000ff0b00720c */ /* 0x000fe20003fc6270 */
[----:B------:R-:W-:Y:S01]  /*34e0*/  IMAD.MOV R10, RZ, RZ, -R9 ;  /* 0x000000ffff0a7224 */ /* 0x000fe200078e0a09 */
[----:B------:R-:W-:Y:S01]  /*34f0*/  IABS R167, R15 ;  /* 0x0000000f00a77213 */ /* 0x000fe20000000000 */
[----:B------:R-:W-:Y:S01]  /*3500*/  @!P1 IMAD.IADD R163, R163, 0x1, -R5 ;  /* 0x00000001a3a39824 */ /* 0x000fe200078e0a05 */
[----:B------:R-:W-:Y:S01]  /*3510*/  LOP3.LUT R11, R7, 0x8a, RZ, 0xfc, !PT ;  /* 0x0000008a070b7812 */ /* 0x000fe200078efcff */
[----:B------:R-:W-:Y:S01]  /*3520*/  IMAD R165, R5, R10, R165 ;  /* 0x0000000a05a57224 */ /* 0x000fe200078e02a5 */
[----:B------:R-:W-:Y:S01]  /*3530*/  ISETP.GE.AND P1, PT, R14, RZ, PT ;  /* 0x000000ff0e00720c */ /* 0x000fe20003f26270 */
[----:B------:R-:W-:Y:S01]  /*3540*/  @!P4 IMAD.IADD R161, R161, 0x1, -R5 ;  /* 0x00000001a1a1c824 */ /* 0x000fe200078e0a05 */
[C---:B------:R-:W-:Y:S01]  /*3550*/  ISETP.GT.U32.AND P4, PT, R5.reuse, R159, PT ;  /* 0x0000009f0500720c */ /* 0x040fe20003f84070 */
[----:B------:R-:W-:Y:S01]  /*3560*/  @!P2 IMAD.MOV R155, RZ, RZ, -R155 ;  /* 0x000000ffff9ba224 */ /* 0x000fe200078e0a9b */
[----:B------:R-:W-:Y:S01]  /*3570*/  IABS R171, R11 ;  /* 0x0000000b00ab7213 */ /* 0x000fe20000000000 */
[----:B------:R-:W-:Y:S01]  /*3580*/  IMAD.HI.U32 R9, R6, R169, RZ ;  /* 0x000000a906097227 */ /* 0x000fe200078e00ff */
[----:B------:R-:W-:-:S02]  /*3590*/  ISETP.GT.U32.AND P2, PT, R5, R163, PT ;  /* 0x000000a30500720c */ /* 0x000fc40003f44070 */
[----:B------:R-:W-:Y:S01]  /*35a0*/  IABS R185, R19 ;  /* 0x0000001300b97213 */ /* 0x000fe20000000000 */
[----:B------:R-:W-:-:S04]  /*35b0*/  IMAD.HI.U32 R10, R6, R167, RZ ;  /* 0x000000a7060a7227 */ /* 0x000fc800078e00ff */
[----:B------:R-:W-:Y:S02]  /*35c0*/  IMAD.MOV R14, RZ, RZ, -R9 ;  /* 0x000000ffff0e7224 */ /* 0x000fe400078e0a09 */
[----:B------:R-:W-:Y:S02]  /*35d0*/  IMAD.MOV R10, RZ, RZ, -R10 ;  /* 0x000000ffff0a7224 */ /* 0x000fe400078e0a0a */
[----:B------:R-:W-:-:S04]  /*35e0*/  IMAD.HI.U32 R9, R6, R171, RZ ;  /* 0x000000ab06097227 */ /* 0x000fc800078e00ff */
[----:B------:R-:W-:Y:S02]  /*35f0*/  IMAD R167, R5, R10, R167 ;  /* 0x0000000a05a77224 */ /* 0x000fe400078e02a7 */
[----:B------:R-:W-:Y:S01]  /*3600*/  IMAD.MOV R10, RZ, RZ, -R9 ;  /* 0x000000ffff0a7224 */ /* 0x000fe200078e0a09 */
[----:B------:R-:W-:Y:S01]  /*3610*/  LOP3.LUT R9, R7, 0x88, RZ, 0xfc, !PT ;  /* 0x0000008807097812 */ /* 0x000fe200078efcff */
[----:B------:R-:W-:Y:S01]  /*3620*/  @!P3 IMAD.MOV R151, RZ, RZ, -R151 ;  /* 0x000000ffff97b224 */ /* 0x000fe200078e0a97 */
[----:B------:R-:W-:Y:S01]  /*3630*/  ISETP.GT.U32.AND P3, PT, R5, R161, PT ;  /* 0x000000a10500720c */ /* 0x000fe20003f64070 */
[--C-:B------:R-:W-:Y:S01]  /*3640*/  @!P4 IMAD.IADD R159, R159, 0x1, -R5.reuse ;  /* 0x000000019f9fc824 */ /* 0x100fe200078e0a05 */
[----:B------:R-:W-:Y:S01]  /*3650*/  ISETP.GT.U32.AND P4, PT, R5, R165, PT ;  /* 0x000000a50500720c */ /* 0x000fe20003f84070 */
[----:B------:R-:W-:Y:S01]  /*3660*/  @!P2 IMAD.IADD R163, R163, 0x1, -R5 ;  /* 0x00000001a3a3a824 */ /* 0x000fe200078e0a05 */
[C---:B------:R-:W-:Y:S01]  /*3670*/  ISETP.GT.U32.AND P2, PT, R5.reuse, R167, PT ;  /* 0x000000a70500720c */ /* 0x040fe20003f44070 */
[----:B------:R-:W-:Y:S01]  /*3680*/  IMAD R171, R5, R10, R171 ;  /* 0x0000000a05ab7224 */ /* 0x000fe200078e02ab */
[----:B------:R-:W-:Y:S01]  /*3690*/  IABS R173, R9 ;  /* 0x0000000900ad7213 */ /* 0x000fe20000000000 */
[----:B------:R-:W-:-:S02]  /*36a0*/  @!P6 IMAD.MOV R163, RZ, RZ, -R163 ;  /* 0x000000ffffa3e224 */ /* 0x000fc400078e0aa3 */
[C---:B------:R-:W-:Y:S01]  /*36b0*/  IMAD R169, R5.reuse, R14, R169 ;  /* 0x0000000e05a97224 */ /* 0x040fe200078e02a9 */
[----:B------:R-:W-:Y:S01]  /*36c0*/  ISETP.GT.U32.AND P6, PT, R5, R171, PT ;  /* 0x000000ab0500720c */ /* 0x000fe20003fc4070 */
[----:B------:R-:W-:Y:S02]  /*36d0*/  @!P5 IMAD.MOV R159, RZ, RZ, -R159 ;  /* 0x000000ffff9fd224 */ /* 0x000fe400078e0a9f */
[--C-:B------:R-:W-:Y:S01]  /*36e0*/  @!P3 IMAD.IADD R161, R161, 0x1, -R5.reuse ;  /* 0x00000001a1a1b824 */ /* 0x100fe200078e0a05 */
[----:B------:R-:W-:Y:S01]  /*36f0*/  ISETP.GE.AND P3, PT, R13, RZ, PT ;  /* 0x000000ff0d00720c */ /* 0x000fe20003f66270 */
[--C-:B------:R-:W-:Y:S01]  /*3700*/  @!P4 IMAD.IADD R165, R165, 0x1, -R5.reuse ;  /* 0x00000001a5a5c824 */ /* 0x100fe200078e0a05 */
[----:B------:R-:W-:Y:S01]  /*3710*/  ISETP.GT.U32.AND P5, PT, R5, R169, PT ;  /* 0x000000a90500720c */ /* 0x000fe20003fa4070 */
[----:B------:R-:W-:Y:S01]  /*3720*/  @!P2 IMAD.IADD R167, R167, 0x1, -R5 ;  /* 0x00000001a7a7a824 */ /* 0x000fe200078e0a05 */
[----:B------:R-:W-:Y:S01]  /*3730*/  LOP3.LUT R13, R7, 0x86, RZ, 0xfc, !PT ;  /* 0x00000086070d7812 */ /* 0x000fe200078efcff */
[----:B------:R-:W-:Y:S01]  /*3740*/  @!P0 IMAD.MOV R161, RZ, RZ, -R161 ;  /* 0x000000ffffa18224 */ /* 0x000fe200078e0aa1 */
[----:B------:R-:W-:-:S02]  /*3750*/  ISETP.GT.U32.AND P4, PT, R5, R165, PT ;  /* 0x000000a50500720c */ /* 0x000fc40003f84070 */
[----:B------:R-:W-:Y:S01]  /*3760*/  IABS R175, R13 ;  /* 0x0000000d00af7213 */ /* 0x000fe20000000000 */
[--C-:B------:R-:W-:Y:S01]  /*3770*/  @!P6 IMAD.IADD R171, R171, 0x1, -R5.reuse ;  /* 0x00000001ababe824 */ /* 0x100fe200078e0a05 */
[----:B------:R-:W-:Y:S02]  /*3780*/  ISETP.GE.AND P0, PT, R15, RZ, PT ;  /* 0x000000ff0f00720c */ /* 0x000fe40003f06270 */
[C---:B------:R-:W-:Y:S01]  /*3790*/  ISETP.GT.U32.AND P2, PT, R5.reuse, R167, PT ;  /* 0x000000a70500720c */ /* 0x040fe20003f44070 */
[C---:B------:R-:W-:Y:S01]  /*37a0*/  IMAD.HI.U32 R10, R6.reuse, R175, RZ ;  /* 0x000000af060a7227 */ /* 0x040fe200078e00ff */
[----:B------:R-:W-:Y:S02]  /*37b0*/  ISETP.GT.U32.AND P6, PT, R5, R171, PT ;  /* 0x000000ab0500720c */ /* 0x000fe40003fc4070 */
[----:B------:R-:W-:Y:S01]  /*37c0*/  LOP3.LUT R15, R7, 0x84, RZ, 0xfc, !PT ;  /* 0x00000084070f7812 */ /* 0x000fe200078efcff */
[--C-:B------:R-:W-:Y:S02]  /*37d0*/  @!P5 IMAD.IADD R169, R169, 0x1, -R5.reuse ;  /* 0x00000001a9a9d824 */ /* 0x100fe400078e0a05 */
[----:B------:R-:W-:Y:S01]  /*37e0*/  IMAD.MOV R10, RZ, RZ, -R10 ;  /* 0x000000ffff0a7224 */ /* 0x000fe200078e0a0a */
[----:B------:R-:W-:Y:S01]  /*37f0*/  IABS R177, R15 ;  /* 0x0000000f00b17213 */ /* 0x000fe20000000000 */
[----:B------:R-:W-:Y:S01]  /*3800*/  @!P4 IMAD.IADD R165, R165, 0x1, -R5 ;  /* 0x00000001a5a5c824 */ /* 0x000fe200078e0a05 */
[C---:B------:R-:W-:Y:S01]  /*3810*/  ISETP.GT.U32.AND P5, PT, R5.reuse, R169, PT ;  /* 0x000000a90500720c */ /* 0x040fe20003fa4070 */
[----:B------:R-:W-:Y:S01]  /*3820*/  IMAD R175, R5, R10, R175 ;  /* 0x0000000a05af7224 */ /* 0x000fe200078e02af */
[----:B------:R-:W-:Y:S01]  /*3830*/  ISETP.GE.AND P4, PT, R11, RZ, PT ;  /* 0x000000ff0b00720c */ /* 0x000fe20003f86270 */
[----:B------:R-:W-:Y:S01]  /*3840*/  @!P3 IMAD.MOV R165, RZ, RZ, -R165 ;  /* 0x000000ffffa5b224 */ /* 0x000fe200078e0aa5 */
[----:B------:R-:W-:Y:S01]  /*3850*/  ISETP.GE.AND P3, PT, R9, RZ, PT ;  /* 0x000000ff0900720c */ /* 0x000fe20003f66270 */
[----:B------:R-:W-:Y:S01]  /*3860*/  @!P6 IMAD.IADD R171, R171, 0x1, -R5 ;  /* 0x00000001ababe824 */ /* 0x000fe200078e0a05 */
[----:B------:R-:W-:Y:S01]  /*3870*/  ISETP.GT.U32.AND P6, PT, R5, R175, PT ;  /* 0x000000af0500720c */ /* 0x000fe20003fc4070 */
[----:B------:R-:W-:-:S04]  /*3880*/  IMAD.HI.U32 R9, R6, R173, RZ ;  /* 0x000000ad06097227 */ /* 0x000fc800078e00ff */
[----:B------:R-:W-:Y:S01]  /*3890*/  IMAD.MOV R14, RZ, RZ, -R9 ;  /* 0x000000ffff0e7224 */ /* 0x000fe200078e0a09 */
[----:B------:R-:W-:Y:S01]  /*38a0*/  LOP3.LUT R9, R7, 0x82, RZ, 0xfc, !PT ;  /* 0x0000008207097812 */ /* 0x000fe200078efcff */
[----:B------:R-:W-:-:S03]  /*38b0*/  IMAD.HI.U32 R11, R6, R177, RZ ;  /* 0x000000b1060b7227 */ /* 0x000fc600078e00ff */
[----:B------:R-:W-:Y:S01]  /*38c0*/  IABS R179, R9 ;  /* 0x0000000900b37213 */ /* 0x000fe20000000000 */
[----:B------:R-:W-:Y:S01]  /*38d0*/  @!P5 IMAD.IADD R169, R169, 0x1, -R5 ;  /* 0x00000001a9a9d824 */ /* 0x000fe200078e0a05 */
[----:B------:R-:W-:Y:S01]  /*38e0*/  ISETP.GE.AND P5, PT, R13, RZ, PT ;  /* 0x000000ff0d00720c */ /* 0x000fe20003fa6270 */
[----:B------:R-:W-:Y:S02]  /*38f0*/  IMAD R173, R5, R14, R173 ;  /* 0x0000000e05ad7224 */ /* 0x000fe400078e02ad */
[----:B------:R-:W-:Y:S01]  /*3900*/  @!P2 IMAD.IADD R167, R167, 0x1, -R5 ;  /* 0x00000001a7a7a824 */ /* 0x000fe200078e0a05 */
[----:B------:R-:W-:Y:S01]  /*3910*/  ISETP.GE.AND P2, PT, R15, RZ, PT ;  /* 0x000000ff0f00720c */ /* 0x000fe20003f46270 */
[----:B------:R-:W-:Y:S01]  /*3920*/  IMAD.MOV R16, RZ, RZ, -R11 ;  /* 0x000000ffff107224 */ /* 0x000fe200078e0a0b */
[----:B------:R-:W-:Y:S01]  /*3930*/  LOP3.LUT R15, R7, 0x80, RZ, 0xfc, !PT ;  /* 0x00000080070f7812 */ /* 0x000fe200078efcff */
[----:B------:R-:W-:Y:S01]  /*3940*/  @!P1 IMAD.MOV R169, RZ, RZ, -R169 ;  /* 0x000000ffffa99224 */ /* 0x000fe200078e0aa9 */
[----:B------:R-:W-:Y:S01]  /*3950*/  ISETP.GT.U32.AND P1, PT, R5, R173, PT ;  /* 0x000000ad0500720c */ /* 0x000fe20003f24070 */
[----:B------:R-:W-:Y:S01]  /*3960*/  @!P6 IMAD.IADD R175, R175, 0x1, -R5 ;  /* 0x00000001afafe824 */ /* 0x000fe200078e0a05 */
[----:B------:R-:W-:Y:S01]  /*3970*/  IABS R181, R15 ;  /* 0x0000000f00b57213 */ /* 0x000fe20000000000 */
[----:B------:R-:W-:-:S02]  /*3980*/  IMAD R177, R5, R16, R177 ;  /* 0x0000001005b17224 */ /* 0x000fc400078e02b1 */
[----:B------:R-:W-:Y:S01]  /*3990*/  @!P0 IMAD.MOV R167, RZ, RZ, -R167 ;  /* 0x000000ffffa78224 */ /* 0x000fe200078e0aa7 */
[----:B------:R-:W-:Y:S01]  /*39a0*/  ISETP.GE.AND P0, PT, R9, RZ, PT ;  /* 0x000000ff0900720c */ /* 0x000fe20003f06270 */
[----:B------:R-:W-:Y:S01]  /*39b0*/  IMAD.HI.U32 R9, R6, R179, RZ ;  /* 0x000000b306097227 */ /* 0x000fe200078e00ff */
[----:B------:R-:W-:-:S03]  /*39c0*/  ISETP.GT.U32.AND P6, PT, R5, R175, PT ;  /* 0x000000af0500720c */ /* 0x000fc60003fc4070 */
[----:B------:R-:W-:Y:S01]  /*39d0*/  @!P4 IMAD.MOV R171, RZ, RZ, -R171 ;  /* 0x000000ffffabc224 */ /* 0x000fe200078e0aab */
[----:B------:R-:W-:Y:S01]  /*39e0*/  ISETP.GT.U32.AND P4, PT, R5, R177, PT ;  /* 0x000000b10500720c */ /* 0x000fe20003f84070 */
[----:B------:R-:W-:-:S04]  /*39f0*/  IMAD.HI.U32 R10, R6, R181, RZ ;  /* 0x000000b5060a7227 */ /* 0x000fc800078e00ff */
[----:B------:R-:W-:Y:S02]  /*3a00*/  IMAD.MOV R14, RZ, RZ, -R9 ;  /* 0x000000ffff0e7224 */ /* 0x000fe400078e0a09 */
[----:B------:R-:W-:Y:S02]  /*3a10*/  @!P1 IMAD.IADD R173, R173, 0x1, -R5 ;  /* 0x00000001adad9824 */ /* 0x000fe400078e0a05 */
[----:B------:R-:W-:Y:S02]  /*3a20*/  IMAD.MOV R10, RZ, RZ, -R10 ;  /* 0x000000ffff0a7224 */ /* 0x000fe400078e0a0a */
[C---:B------:R-:W-:Y:S01]  /*3a30*/  IMAD R179, R5.reuse, R14, R179 ;  /* 0x0000000e05b37224 */ /* 0x040fe200078e02b3 */
[C---:B------:R-:W-:Y:S01]  /*3a40*/  ISETP.GT.U32.AND P1, PT, R5.reuse, R173, PT ;  /* 0x000000ad0500720c */ /* 0x040fe20003f24070 */
[----:B------:R-:W-:Y:S02]  /*3a50*/  IMAD R181, R5, R10, R181 ;  /* 0x0000000a05b57224 */ /* 0x000fe400078e02b5 */
[--C-:B------:R-:W-:Y:S01]  /*3a60*/  @!P6 IMAD.IADD R175, R175, 0x1, -R5.reuse ;  /* 0x00000001afafe824 */ /* 0x100fe200078e0a05 */
[----:B------:R-:W-:Y:S01]  /*3a70*/  ISETP.GT.U32.AND P6, PT, R5, R179, PT ;  /* 0x000000b30500720c */ /* 0x000fe20003fc4070 */
[----:B------:R-:W-:Y:S01]  /*3a80*/  @!P4 IMAD.IADD R177, R177, 0x1, -R5 ;  /* 0x00000001b1b1c824 */ /* 0x000fe200078e0a05 */
[----:B------:R-:W-:Y:S01]  /*3a90*/  ISETP.GT.U32.AND P4, PT, R5, R181, PT ;  /* 0x000000b50500720c */ /* 0x000fe20003f84070 */
[----:B------:R-:W-:-:S04]  /*3aa0*/  IMAD.HI.U32 R11, R6, R183, RZ ;  /* 0x000000b7060b7227 */ /* 0x000fc800078e00ff */
[----:B------:R-:W-:-:S04]  /*3ab0*/  IMAD.HI.U32 R13, R6, R185, RZ ;  /* 0x000000b9060d7227 */ /* 0x000fc800078e00ff */
[----:B------:R-:W-:Y:S01]  /*3ac0*/  IMAD.MOV R16, RZ, RZ, -R11 ;  /* 0x000000ffff107224 */ /* 0x000fe200078e0a0b */
[C---:B------:R-:W-:Y:S01]  /*3ad0*/  LOP3.LUT R11, R7.reuse, 0x7a, RZ, 0xfc, !PT ;  /* 0x0000007a070b7812 */ /* 0x040fe200078efcff */
[----:B------:R-:W-:Y:S01]  /*3ae0*/  IMAD.MOV R18, RZ, RZ, -R13 ;  /* 0x000000ffff127224 */ /* 0x000fe200078e0a0d */
[----:B------:R-:W-:Y:S01]  /*3af0*/  LOP3.LUT R13, R7, 0x78, RZ, 0xfc, !PT ;  /* 0x00000078070d7812 */ /* 0x000fe200078efcff */
[--C-:B------:R-:W-:Y:S01]  /*3b00*/  @!P1 IMAD.IADD R173, R173, 0x1, -R5.reuse ;  /* 0x00000001adad9824 */ /* 0x100fe200078e0a05 */
[----:B------:R-:W-:Y:S01]  /*3b10*/  IABS R187, R11 ;  /* 0x0000000b00bb7213 */ /* 0x000fe20000000000 */
[--C-:B------:R-:W-:Y:S01]  /*3b20*/  @!P6 IMAD.IADD R179, R179, 0x1, -R5.reuse ;  /* 0x00000001b3b3e824 */ /* 0x100fe200078e0a05 */
[----:B------:R-:W-:Y:S01]  /*3b30*/  IABS R189, R13 ;  /* 0x0000000d00bd7213 */ /* 0x000fe20000000000 */
[----:B------:R-:W-:Y:S01]  /*3b40*/  @!P4 IMAD.IADD R181, R181, 0x1, -R5 ;  /* 0x00000001b5b5c824 */ /* 0x000fe200078e0a05 */
[C---:B------:R-:W-:Y:S01]  /*3b50*/  ISETP.GT.U32.AND P6, PT, R5.reuse, R177, PT ;  /* 0x000000b10500720c */ /* 0x040fe20003fc4070 */
[----:B------:R-:W-:Y:S01]  /*3b60*/  @!P3 IMAD.MOV R173, RZ, RZ, -R173 ;  /* 0x000000ffffadb224 */ /* 0x000fe200078e0aad */
[C---:B------:R-:W-:Y:S01]  /*3b70*/  ISETP.GT.U32.AND P3, PT, R5.reuse, R179, PT ;  /* 0x000000b30500720c */ /* 0x040fe20003f64070 */
[----:B------:R-:W-:Y:S01]  /*3b80*/  IMAD.HI.U32 R9, R6, R187, RZ ;  /* 0x000000bb06097227 */ /* 0x000fe200078e00ff */
[----:B------:R-:W-:-:S02]  /*3b90*/  ISETP.GT.U32.AND P4, PT, R5, R181, PT ;  /* 0x000000b50500720c */ /* 0x000fc40003f84070 */
[----:B------:R-:W-:Y:S01]  /*3ba0*/  ISETP.GE.AND P1, PT, R15, RZ, PT ;  /* 0x000000ff0f00720c */ /* 0x000fe20003f26270 */
[----:B------:R-:W-:Y:S01]  /*3bb0*/  IMAD R183, R5, R16, R183 ;  /* 0x0000001005b77224 */ /* 0x000fe200078e02b7 */
[----:B------:R-:W-:Y:S01]  /*3bc0*/  LOP3.LUT R15, R7, 0x76, RZ, 0xfc, !PT ;  /* 0x00000076070f7812 */ /* 0x000fe200078efcff */
[----:B------:R-:W-:-:S03]  /*3bd0*/  IMAD.HI.U32 R10, R6, R189, RZ ;  /* 0x000000bd060a7227 */ /* 0x000fc600078e00ff */
[----:B------:R-:W-:Y:S01]  /*3be0*/  IABS R191, R15 ;  /* 0x0000000f00bf7213 */ /* 0x000fe20000000000 */
[----:B------:R-:W-:Y:S02]  /*3bf0*/  IMAD.MOV R14, RZ, RZ, -R9 ;  /* 0x000000ffff0e7224 */ /* 0x000fe400078e0a09 */
[----:B------:R-:W-:Y:S02]  /*3c00*/  IMAD.MOV R16, RZ, RZ, -R10 ;  /* 0x000000ffff107224 */ /* 0x000fe400078e0a0a */
[----:B------:R-:W-:Y:S01]  /*3c10*/  @!P5 IMAD.MOV R175, RZ, RZ, -R175 ;  /* 0x000000ffffafd224 */ /* 0x000fe200078e0aaf */
[C---:B------:R-:W-:Y:S01]  /*3c20*/  ISETP.GT.U32.AND P5, PT, R5.reuse, R183, PT ;  /* 0x000000b70500720c */ /* 0x040fe20003fa4070 */
[C---:B------:R-:W-:Y:S02]  /*3c30*/  IMAD R187, R5.reuse, R14, R187 ;  /* 0x0000000e05bb7224 */ /* 0x040fe400078e02bb */
[----:B------:R-:W-:Y:S01]  /*3c40*/  IMAD R189, R5, R16, R189 ;  /* 0x0000001005bd7224 */ /* 0x000fe200078e02bd */
[----:B------:R-:W-:Y:S01]  /*3c50*/  LOP3.LUT R16, R7, 0x72, RZ, 0xfc, !PT ;  /* 0x0000007207107812 */ /* 0x000fe200078efcff */
[----:B------:R-:W-:Y:S01]  /*3c60*/  @!P3 IMAD.IADD R179, R179, 0x1, -R5 ;  /* 0x00000001b3b3b824 */ /* 0x000fe200078e0a05 */
[C---:B------:R-:W-:Y:S01]  /*3c70*/  ISETP.GT.U32.AND P3, PT, R5.reuse, R187, PT ;  /* 0x000000bb0500720c */ /* 0x040fe20003f64070 */
[----:B------:R-:W-:Y:S01]  /*3c80*/  IMAD R185, R5, R18, R185 ;  /* 0x0000001205b97224 */ /* 0x000fe200078e02b9 */
[----:B------:R-:W-:Y:S01]  /*3c90*/  LOP3.LUT R18, R7, 0x74, RZ, 0xfc, !PT ;  /* 0x0000007407127812 */ /* 0x000fe200078efcff */
[--C-:B------:R-:W-:Y:S01]  /*3ca0*/  @!P4 IMAD.IADD R181, R181, 0x1, -R5.reuse ;  /* 0x00000001b5b5c824 */ /* 0x100fe200078e0a05 */
[----:B------:R-:W-:Y:S01]  /*3cb0*/  ISETP.GT.U32.AND P4, PT, R5, R189, PT ;  /* 0x000000bd0500720c */ /* 0x000fe20003f84070 */
[--C-:B------:R-:W-:Y:S01]  /*3cc0*/  @!P6 IMAD.IADD R177, R177, 0x1, -R5.reuse ;  /* 0x00000001b1b1e824 */ /* 0x100fe200078e0a05 */
[----:B------:R-:W-:Y:S01]  /*3cd0*/  ISETP.GT.U32.AND P6, PT, R5, R185, PT ;  /* 0x000000b90500720c */ /* 0x000fe20003fc4070 */
[----:B------:R-:W-:Y:S01]  /*3ce0*/  @!P5 IMAD.IADD R183, R183, 0x1, -R5 ;  /* 0x00000001b7b7d824 */ /* 0x000fe200078e0a05 */
[----:B------:R-:W-:Y:S01]  /*3cf0*/  IABS R193, R18 ;  /* 0x0000001200c17213 */ /* 0x000fe20000000000 */
[----:B------:R-:W-:Y:S01]  /*3d00*/  @!P2 IMAD.MOV R177, RZ, RZ, -R177 ;  /* 0x000000ffffb1a224 */ /* 0x000fe200078e0ab1 */
[----:B------:R-:W-:Y:S01]  /*3d10*/  ISETP.GE.AND P5, PT, R17, RZ, PT ;  /* 0x000000ff1100720c */ /* 0x000fe20003fa6270 */
[----:B------:R-:W-:Y:S01]  /*3d20*/  IMAD.HI.U32 R9, R6, R191, RZ ;  /* 0x000000bf06097227 */ /* 0x000fe200078e00ff */
[----:B------:R-:W-:-:S02]  /*3d30*/  LOP3.LUT R17, R7, 0x70, RZ, 0xfc, !PT ;  /* 0x0000007007117812 */ /* 0x000fc400078efcff */
[----:B------:R-:W-:Y:S01]  /*3d40*/  IABS R195, R16 ;  /* 0x0000001000c37213 */ /* 0x000fe20000000000 */
[--C-:B------:R-:W-:Y:S01]  /*3d50*/  @!P3 IMAD.IADD R187, R187, 0x1, -R5.reuse ;  /* 0x00000001bbbbb824 */ /* 0x100fe200078e0a05 */
[----:B------:R-:W-:Y:S01]  /*3d60*/  ISETP.GT.U32.AND P3, PT, R5, R183, PT ;  /* 0x000000b70500720c */ /* 0x000fe20003f64070 */
[--C-:B------:R-:W-:Y:S01]  /*3d70*/  @!P4 IMAD.IADD R189, R189, 0x1, -R5.reuse ;  /* 0x00000001bdbdc824 */ /* 0x100fe200078e0a05 */
[----:B------:R-:W-:Y:S01]  /*3d80*/  IABS R197, R17 ;  /* 0x0000001100c57213 */ /* 0x000fe20000000000 */
[----:B------:R-:W-:Y:S01]  /*3d90*/  @!P6 IMAD.IADD R185, R185, 0x1, -R5 ;  /* 0x00000001b9b9e824 */ /* 0x000fe200078e0a05 */
[----:B------:R-:W-:Y:S01]  /*3da0*/  ISETP.GT.U32.AND P4, PT, R5, R187, PT ;  /* 0x000000bb0500720c */ /* 0x000fe20003f84070 */
[----:B------:R-:W-:Y:S01]  /*3db0*/  IMAD.HI.U32 R10, R6, R193, RZ ;  /* 0x000000c1060a7227 */ /* 0x000fe200078e00ff */
[----:B------:R-:W-:Y:S02]  /*3dc0*/  ISETP.GE.AND P6, PT, R19, RZ, PT ;  /* 0x000000ff1300720c */ /* 0x000fe40003fc6270 */
[----:B------:R-:W-:Y:S01]  /*3dd0*/  ISETP.GT.U32.AND P2, PT, R5, R185, PT ;  /* 0x000000b90500720c */ /* 0x000fe20003f44070 */
[----:B------:R-:W-:-:S02]  /*3de0*/  IMAD.MOV R14, RZ, RZ, -R9 ;  /* 0x000000ffff0e7224 */ /* 0x000fc400078e0a09 */
[----:B------:R-:W-:Y:S01]  /*3df0*/  @!P0 IMAD.MOV R179, RZ, RZ, -R179 ;  /* 0x000000ffffb38224 */ /* 0x000fe200078e0ab3 */
[----:B------:R-:W-:Y:S01]  /*3e00*/  ISETP.GT.U32.AND P0, PT, R5, R189, PT ;  /* 0x000000bd0500720c */ /* 0x000fe20003f04070 */
[----:B------:R-:W-:Y:S01]  /*3e10*/  @!P3 IMAD.IADD R183, R183, 0x1, -R5 ;  /* 0x00000001b7b7b824 */ /* 0x000fe200078e0a05 */
[----:B------:R-:W-:Y:S01]  /*3e20*/  ISETP.GE.AND P3, PT, R11, RZ, PT ;  /* 0x000000ff0b00720c */ /* 0x000fe20003f66270 */
[----:B------:R-:W-:Y:S01]  /*3e30*/  IMAD.MOV R10, RZ, RZ, -R10 ;  /* 0x000000ffff0a7224 */ /* 0x000fe200078e0a0a */
[----:B------:R-:W-:Y:S01]  /*3e40*/  LOP3.LUT R11, R7, 0x6a, RZ, 0xfc, !PT ;  /* 0x0000006a070b7812 */ /* 0x000fe200078efcff */
[----:B------:R-:W-:-:S03]  /*3e50*/  IMAD.HI.U32 R9, R6, R195, RZ ;  /* 0x000000c306097227 */ /* 0x000fc600078e00ff */
[----:B------:R-:W-:Y:S01]  /*3e60*/  IABS R203, R11 ;  /* 0x0000000b00cb7213 */ /* 0x000fe20000000000 */
[----:B------:R-:W-:Y:S02]  /*3e70*/  IMAD R191, R5, R14, R191 ;  /* 0x0000000e05bf7224 */ /* 0x000fe400078e02bf */
[----:B------:R-:W-:Y:S01]  /*3e80*/  @!P4 IMAD.IADD R187, R187, 0x1, -R5 ;  /* 0x00000001bbbbc824 */ /* 0x000fe200078e0a05 */
[----:B------:R-:W-:Y:S01]  /*3e90*/  ISETP.GE.AND P4, PT, R13, RZ, PT ;  /* 0x000000ff0d00720c */ /* 0x000fe20003f86270 */
[----:B------:R-:W-:Y:S01]  /*3ea0*/  IMAD R193, R5, R10, R193 ;  /* 0x0000000a05c17224 */ /* 0x000fe200078e02c1 */
[----:B------:R-:W-:Y:S01]  /*3eb0*/  LOP3.LUT R13, R7, 0x62, RZ, 0xfc, !PT ;  /* 0x00000062070d7812 */ /* 0x000fe200078efcff */
[----:B------:R-:W-:-:S03]  /*3ec0*/  IMAD.HI.U32 R10, R6, R197, RZ ;  /* 0x000000c5060a7227 */ /* 0x000fc600078e00ff */
[----:B------:R-:W-:Y:S01]  /*3ed0*/  IABS R211, R13 ;  /* 0x0000000d00d37213 */ /* 0x000fe20000000000 */
[----:B------:R-:W-:Y:S01]  /*3ee0*/  IMAD.MOV R14, RZ, RZ, -R9 ;  /* 0x000000ffff0e7224 */ /* 0x000fe200078e0a09 */
[----:B------:R-:W-:Y:S01]  /*3ef0*/  LOP3.LUT R9, R7, 0x6e, RZ, 0xfc, !PT ;  /* 0x0000006e07097812 */ /* 0x000fe200078efcff */
[----:B------:R-:W-:Y:S01]  /*3f00*/  @!P1 IMAD.MOV R181, RZ, RZ, -R181 ;  /* 0x000000ffffb59224 */ /* 0x000fe200078e0ab5 */
[----:B------:R-:W-:Y:S01]  /*3f10*/  ISETP.GT.U32.AND P1, PT, R5, R191, PT ;  /* 0x000000bf0500720c */ /* 0x000fe20003f24070 */
[----:B------:R-:W-:Y:S01]  /*3f20*/  @!P2 IMAD.IADD R185, R185, 0x1, -R5 ;  /* 0x00000001b9b9a824 */ /* 0x000fe200078e0a05 */
[C---:B------:R-:W-:Y:S01]  /*3f30*/  ISETP.GT.U32.AND P2, PT, R5.reuse, R193, PT ;  /* 0x000000c10500720c */ /* 0x040fe20003f44070 */
[----:B------:R-:W-:Y:S01]  /*3f40*/  IMAD.MOV R10, RZ, RZ, -R10 ;  /* 0x000000ffff0a7224 */ /* 0x000fe200078e0a0a */
[----:B------:R-:W-:Y:S01]  /*3f50*/  IABS R199, R9 ;  /* 0x0000000900c77213 */ /* 0x000fe20000000000 */
        /* <DEDUP_REMOVED lines=9> */
[--C-:B------:R-:W-:Y:S01]  /*3ff0*/  @!P1 IMAD.IADD R191, R191, 0x1, -R5.reuse ;  /* 0x00000001bfbf9824 */ /* 0x100fe200078e0a05 */
[----:B------:R-:W-:Y:S01]  /*4000*/  IABS R201, R10 ;  /* 0x0000000a00c97213 */ /* 0x000fe20000000000 */
[----:B------:R-:W-:Y:S01]  /*4010*/  @!P2 IMAD.IADD R193, R193, 0x1, -R5 ;  /* 0x00000001c1c1a824 */ /* 0x000fe200078e0a05 */
[----:B------:R-:W-:Y:S01]  /*4020*/  ISETP.GE.AND P1, PT, R18, RZ, PT ;  /* 0x000000ff1200720c */ /* 0x000fe20003f26270 */
[----:B------:R-:W-:Y:S01]  /*4030*/  @!P5 IMAD.MOV R183, RZ, RZ, -R183 ;  /* 0x000000ffffb7d224 */ /* 0x000fe200078e0ab7 */
[C---:B------:R-:W-:Y:S01]  /*4040*/  ISETP.GT.U32.AND P2, PT, R5.reuse, R191, PT ;  /* 0x000000bf0500720c */ /* 0x040fe20003f44070 */
[----:B------:R-:W-:Y:S01]  /*4050*/  @!P6 IMAD.MOV R185, RZ, RZ, -R185 ;  /* 0x000000ffffb9e224 */ /* 0x000fe200078e0ab9 */
[----:B------:R-:W-:-:S02]  /*4060*/  ISETP.GT.U32.AND P5, PT, R5, R193, PT ;  /* 0x000000c10500720c */ /* 0x000fc40003fa4070 */
[----:B------:R-:W-:Y:S01]  /*4070*/  ISETP.GE.AND P6, PT, R16, RZ, PT ;  /* 0x000000ff1000720c */ /* 0x000fe20003fc6270 */
[--C-:B------:R-:W-:Y:S01]  /*4080*/  @!P3 IMAD.IADD R195, R195, 0x1, -R5.reuse ;  /* 0x00000001c3c3b824 */ /* 0x100fe200078e0a05 */
[----:B------:R-:W-:Y:S01]  /*4090*/  ISETP.GE.AND P3, PT, R10, RZ, PT ;  /* 0x000000ff0a00720c */ /* 0x000fe20003f66270 */
[--C-:B------:R-:W-:Y:S01]  /*40a0*/  @!P4 IMAD.IADD R197, R197, 0x1, -R5.reuse ;  /* 0x00000001c5c5c824 */ /* 0x100fe200078e0a05 */
[----:B------:R-:W-:Y:S01]  /*40b0*/  LOP3.LUT R15, R7, 0x60, RZ, 0xfc, !PT ;  /* 0x00000060070f7812 */ /* 0x000fe200078efcff */
[C---:B------:R-:W-:Y:S01]  /*40c0*/  IMAD.HI.U32 R10, R6.reuse, R201, RZ ;  /* 0x000000c9060a7227 */ /* 0x040fe200078e00ff */
[----:B------:R-:W-:Y:S02]  /*40d0*/  ISETP.GT.U32.AND P4, PT, R5, R195, PT ;  /* 0x000000c30500720c */ /* 0x000fe40003f84070 */
[----:B------:R-:W-:Y:S01]  /*40e0*/  IABS R213, R15 ;  /* 0x0000000f00d57213 */ /* 0x000fe20000000000 */
[--C-:B------:R-:W-:Y:S01]  /*40f0*/  @!P2 IMAD.IADD R191, R191, 0x1, -R5.reuse ;  /* 0x00000001bfbfa824 */ /* 0x100fe200078e0a05 */
[----:B------:R-:W-:Y:S01]  /*4100*/  ISETP.GE.AND P2, PT, R17, RZ, PT ;  /* 0x000000ff1100720c */ /* 0x000fe20003f46270 */
[----:B------:R-:W-:Y:S01]  /*4110*/  @!P5 IMAD.IADD R193, R193, 0x1, -R5 ;  /* 0x00000001c1c1d824 */ /* 0x000fe200078e0a05 */
[----:B------:R-:W-:Y:S01]  /*4120*/  ISETP.GE.AND P5, PT, R9, RZ, PT ;  /* 0x000000ff0900720c */ /* 0x000fe20003fa6270 */
[----:B------:R-:W-:Y:S01]  /*4130*/  IMAD.MOV R10, RZ, RZ, -R10 ;  /* 0x000000ffff0a7224 */ /* 0x000fe200078e0a0a */
[C---:B------:R-:W-:Y:S01]  /*4140*/  LOP3.LUT R16, R7.reuse, 0x5e, RZ, 0xfc, !PT ;  /* 0x0000005e07107812 */ /* 0x040fe200078efcff */
[----:B------:R-:W-:Y:S01]  /*4150*/  IMAD.HI.U32 R9, R6, R199, RZ ;  /* 0x000000c706097227 */ /* 0x000fe200078e00ff */
[----:B------:R-:W-:-:S02]  /*4160*/  LOP3.LUT R17, R7, 0x5c, RZ, 0xfc, !PT ;  /* 0x0000005c07117812 */ /* 0x000fc400078efcff */
[----:B------:R-:W-:Y:S01]  /*4170*/  IABS R215, R16 ;  /* 0x0000001000d77213 */ /* 0x000fe20000000000 */
[----:B------:R-:W-:Y:S01]  /*4180*/  @!P0 IMAD.MOV R191, RZ, RZ, -R191 ;  /* 0x000000ffffbf8224 */ /* 0x000fe200078e0abf */
[C---:B------:R-:W-:Y:S01]  /*4190*/  ISETP.GT.U32.AND P0, PT, R5.reuse, R197, PT ;  /* 0x000000c50500720c */ /* 0x040fe20003f04070 */
[----:B------:R-:W-:Y:S01]  /*41a0*/  IMAD R201, R5, R10, R201 ;  /* 0x0000000a05c97224 */ /* 0x000fe200078e02c9 */
[----:B------:R-:W-:Y:S01]  /*41b0*/  LOP3.LUT R10, R7, 0x66, RZ, 0xfc, !PT ;  /* 0x00000066070a7812 */ /* 0x000fe200078efcff */
[----:B------:R-:W-:Y:S01]  /*41c0*/  @!P4 IMAD.IADD R195, R195, 0x1, -R5 ;  /* 0x00000001c3c3c824 */ /* 0x000fe200078e0a05 */
[----:B------:R-:W-:Y:S01]  /*41d0*/  IABS R217, R17 ;  /* 0x0000001100d97213 */ /* 0x000fe20000000000 */
[----:B------:R-:W-:Y:S01]  /*41e0*/  IMAD.MOV R14, RZ, RZ, -R9 ;  /* 0x000000ffff0e7224 */ /* 0x000fe200078e0a09 */
[----:B------:R-:W-:Y:S01]  /*41f0*/  LOP3.LUT R9, R7, 0x68, RZ, 0xfc, !PT ;  /* 0x0000006807097812 */ /* 0x000fe200078efcff */
[----:B------:R-:W-:Y:S01]  /*4200*/  @!P6 IMAD.MOV R195, RZ, RZ, -R195 ;  /* 0x000000ffffc3e224 */ /* 0x000fe200078e0ac3 */
[C---:B------:R-:W-:Y:S01]  /*4210*/  ISETP.GT.U32.AND P6, PT, R5.reuse, R201, PT ;  /* 0x000000c90500720c */ /* 0x040fe20003fc4070 */
[----:B------:R-:W-:Y:S01]  /*4220*/  IMAD R199, R5, R14, R199 ;  /* 0x0000000e05c77224 */ /* 0x000fe200078e02c7 */
[----:B------:R-:W-:Y:S01]  /*4230*/  IABS R205, R9 ;  /* 0x0000000900cd7213 */ /* 0x000fe20000000000 */
[----:B------:R-:W-:Y:S01]  /*4240*/  @!P1 IMAD.MOV R193, RZ, RZ, -R193 ;  /* 0x000000ffffc19224 */ /* 0x000fe200078e0ac1 */
[----:B------:R-:W-:Y:S01]  /*4250*/  IABS R207, R10 ;  /* 0x0000000a00cf7213 */ /* 0x000fe20000000000 */
[----:B------:R-:W-:Y:S01]  /*4260*/  @!P0 IMAD.IADD R197, R197, 0x1, -R5 ;  /* 0x00000001c5c58824 */ /* 0x000fe200078e0a05 */
[----:B------:R-:W-:-:S02]  /*4270*/  ISETP.GT.U32.AND P4, PT, R5, R199, PT ;  /* 0x000000c70500720c */ /* 0x000fc40003f84070 */
[----:B------:R-:W-:Y:S01]  /*4280*/  ISETP.GE.AND P0, PT, R9, RZ, PT ;  /* 0x000000ff0900720c */ /* 0x000fe20003f06270 */
[C---:B------:R-:W-:Y:S01]  /*4290*/  IMAD.HI.U32 R9, R6.reuse, R203, RZ ;  /* 0x000000cb06097227 */ /* 0x040fe200078e00ff */
[----:B------:R-:W-:Y:S02]  /*42a0*/  ISETP.GE.AND P1, PT, R11, RZ, PT ;  /* 0x000000ff0b00720c */ /* 0x000fe40003f26270 */
[C---:B------:R-:W-:Y:S01]  /*42b0*/  LOP3.LUT R11, R7.reuse, 0x64, RZ, 0xfc, !PT ;  /* 0x00000064070b7812 */ /* 0x040fe200078efcff */
[----:B------:R-:W-:Y:S01]  /*42c0*/  IMAD.MOV R14, RZ, RZ, -R9 ;  /* 0x000000ffff0e7224 */ /* 0x000fe200078e0a09 */
[----:B------:R-:W-:Y:S01]  /*42d0*/  LOP3.LUT R18, R7, 0x32, RZ, 0xfc, !PT ;  /* 0x0000003207127812 */ /* 0x000fe200078efcff */
[----:B------:R-:W-:Y:S01]  /*42e0*/  @!P6 IMAD.IADD R201, R201, 0x1, -R5 ;  /* 0x00000001c9c9e824 */ /* 0x000fe200078e0a05 */
[----:B------:R-:W-:Y:S01]  /*42f0*/  IABS R209, R11 ;  /* 0x0000000b00d17213 */ /* 0x000fe20000000000 */
[----:B------:R-:W-:-:S03]  /*4300*/  IMAD.HI.U32 R9, R6, R205, RZ ;  /* 0x000000cd06097227 */ /* 0x000fc600078e00ff */
[----:B------:R-:W-:Y:S01]  /*4310*/  ISETP.GT.U32.AND P6, PT, R5, R201, PT ;  /* 0x000000c90500720c */ /* 0x000fe20003fc4070 */
[----:B------:R-:W-:Y:S01]  /*4320*/  @!P2 IMAD.MOV R197, RZ, RZ, -R197 ;  /* 0x000000ffffc5a224 */ /* 0x000fe200078e0ac5 */
[----:B------:R-:W-:Y:S01]  /*4330*/  ISETP.GE.AND P2, PT, R10, RZ, PT ;  /* 0x000000ff0a00720c */ /* 0x000fe20003f46270 */
[----:B------:R-:W-:Y:S02]  /*4340*/  @!P4 IMAD.IADD R199, R199, 0x1, -R5 ;  /* 0x00000001c7c7c824 */ /* 0x000fe400078e0a05 */
[----:B------:R-:W-:Y:S02]  /*4350*/  IMAD.MOV R10, RZ, RZ, -R9 ;  /* 0x000000ffff0a7224 */ /* 0x000fe400078e0a09 */
[----:B------:R-:W-:Y:S01]  /*4360*/  IMAD.HI.U32 R9, R6, R207, RZ ;  /* 0x000000cf06097227 */ /* 0x000fe200078e00ff */
[----:B------:R-:W-:-:S03]  /*4370*/  ISETP.GT.U32.AND P4, PT, R5, R199, PT ;  /* 0x000000c70500720c */ /* 0x000fc60003f84070 */
[----:B------:R-:W-:Y:S02]  /*4380*/  IMAD R203, R5, R14, R203 ;  /* 0x0000000e05cb7224 */ /* 0x000fe400078e02cb */
[----:B------:R-:W-:Y:S02]  /*4390*/  IMAD.MOV R14, RZ, RZ, -R9 ;  /* 0x000000ffff0e7224 */ /* 0x000fe400078e0a09 */
[----:B------:R-:W-:Y:S02]  /*43a0*/  @!P6 IMAD.IADD R201, R201, 0x1, -R5 ;  /* 0x00000001c9c9e824 */ /* 0x000fe400078e0a05 */
[C---:B------:R-:W-:Y:S02]  /*43b0*/  IMAD R207, R5.reuse, R14, R207 ;  /* 0x0000000e05cf7224 */ /* 0x040fe400078e02cf */
[----:B------:R-:W-:Y:S02]  /*43c0*/  IMAD R205, R5, R10, R205 ;  /* 0x0000000a05cd7224 */ /* 0x000fe400078e02cd */
[----:B------:R-:W-:Y:S01]  /*43d0*/  @!P4 IMAD.IADD R199, R199, 0x1, -R5 ;  /* 0x00000001c7c7c824 */ /* 0x000fe200078e0a05 */
[C---:B------:R-:W-:Y:S01]  /*43e0*/  ISETP.GT.U32.AND P6, PT, R5.reuse, R207, PT ;  /* 0x000000cf0500720c */ /* 0x040fe20003fc4070 */
[----:B------:R-:W-:Y:S01]  /*43f0*/  IMAD.HI.U32 R10, R6, R209, RZ ;  /* 0x000000d1060a7227 */ /* 0x000fe200078e00ff */
[----:B------:R-:W-:-:S03]  /*4400*/  ISETP.GT.U32.AND P4, PT, R5, R203, PT ;  /* 0x000000cb0500720c */ /* 0x000fc60003f84070 */
[----:B------:R-:W-:Y:S01]  /*4410*/  @!P5 IMAD.MOV R199, RZ, RZ, -R199 ;  /* 0x000000ffffc7d224 */ /* 0x000fe200078e0ac7 */
[----:B------:R-:W-:Y:S01]  /*4420*/  ISETP.GT.U32.AND P5, PT, R5, R205, PT ;  /* 0x000000cd0500720c */ /* 0x000fe20003fa4070 */
[----:B------:R-:W-:Y:S02]  /*4430*/  IMAD.MOV R10, RZ, RZ, -R10 ;  /* 0x000000ffff0a7224 */ /* 0x000fe400078e0a0a */
[----:B------:R-:W-:-:S04]  /*4440*/  IMAD.HI.U32 R9, R6, R211, RZ ;  /* 0x000000d306097227 */ /* 0x000fc800078e00ff */
[----:B------:R-:W-:Y:S02]  /*4450*/  @!P6 IMAD.IADD R207, R207, 0x1, -R5 ;  /* 0x00000001cfcfe824 */ /* 0x000fe400078e0a05 */
[C---:B------:R-:W-:Y:S02]  /*4460*/  IMAD R209, R5.reuse, R10, R209 ;  /* 0x0000000a05d17224 */ /* 0x040fe400078e02d1 */
[----:B------:R-:W-:Y:S01]  /*4470*/  @!P3 IMAD.MOV R201, RZ, RZ, -R201 ;  /* 0x000000ffffc9b224 */ /* 0x000fe200078e0ac9 */
[----:B------:R-:W-:Y:S01]  /*4480*/  ISETP.GT.U32.AND P3, PT, R5, R207, PT ;  /* 0x000000cf0500720c */ /* 0x000fe20003f64070 */
[----:B------:R-:W-:Y:S02]  /*4490*/  IMAD.MOV R10, RZ, RZ, -R9 ;  /* 0x000000ffff0a7224 */ /* 0x000fe400078e0a09 */
[----:B------:R-:W-:-:S04]  /*44a0*/  IMAD.HI.U32 R9, R6, R213, RZ ;  /* 0x000000d506097227 */ /* 0x000fc800078e00ff */
[----:B------:R-:W-:Y:S02]  /*44b0*/  IMAD R211, R5, R10, R211 ;  /* 0x0000000a05d37224 */ /* 0x000fe400078e02d3 */
[----:B------:R-:W-:Y:S02]  /*44c0*/  @!P5 IMAD.IADD R205, R205, 0x1, -R5 ;  /* 0x00000001cdcdd824 */ /* 0x000fe400078e0a05 */
[----:B------:R-:W-:Y:S02]  /*44d0*/  IMAD.MOV R10, RZ, RZ, -R9 ;  /* 0x000000ffff0a7224 */ /* 0x000fe400078e0a09 */
        /* <DEDUP_REMOVED lines=8> */
[----:B------:R-:W-:-:S04]  /*4560*/  IMAD.HI.U32 R10, R6, R217, RZ ;  /* 0x000000d9060a7227 */ /* 0x000fc800078e00ff */
[----:B------:R-:W-:Y:S01]  /*4570*/  @!P6 IMAD.IADD R205, R205, 0x1, -R5 ;  /* 0x00000001cdcde824 */ /* 0x000fe200078e0a05 */
[----:B------:R-:W-:Y:S01]  /*4580*/  ISETP.GE.AND P6, PT, R11, RZ, PT ;  /* 0x000000ff0b00720c */ /* 0x000fe20003fc6270 */
[----:B------:R-:W-:Y:S01]  /*4590*/  IMAD.MOV R14, RZ, RZ, -R9 ;  /* 0x000000ffff0e7224 */ /* 0x000fe200078e0a09 */
[----:B------:R-:W-:Y:S01]  /*45a0*/  LOP3.LUT R11, R7, 0x5a, RZ, 0xfc, !PT ;  /* 0x0000005a070b7812 */ /* 0x000fe200078efcff */
[--C-:B------:R-:W-:Y:S02]  /*45b0*/  @!P4 IMAD.IADD R209, R209, 0x1, -R5.reuse ;  /* 0x00000001d1d1c824 */ /* 0x100fe400078e0a05 */
[--C-:B------:R-:W-:Y:S01]  /*45c0*/  @!P3 IMAD.IADD R213, R213, 0x1, -R5.reuse ;  /* 0x00000001d5d5b824 */ /* 0x100fe200078e0a05 */
[----:B------:R-:W-:Y:S01]  /*45d0*/  IABS R219, R11 ;  /* 0x0000000b00db7213 */ /* 0x000fe20000000000 */
[----:B------:R-:W-:Y:S01]  /*45e0*/  IMAD.MOV R10, RZ, RZ, -R10 ;  /* 0x000000ffff0a7224 */ /* 0x000fe200078e0a0a */
[----:B------:R-:W-:Y:S01]  /*45f0*/  ISETP.GT.U32.AND P4, PT, R5, R209, PT ;  /* 0x000000d10500720c */ /* 0x000fe20003f84070 */
[----:B------:R-:W-:Y:S01]  /*4600*/  @!P5 IMAD.IADD R203, R203, 0x1, -R5 ;  /* 0x00000001cbcbd824 */ /* 0x000fe200078e0a05 */
[C---:B------:R-:W-:Y:S01]  /*4610*/  ISETP.GT.U32.AND P3, PT, R5.reuse, R213, PT ;  /* 0x000000d50500720c */ /* 0x040fe20003f64070 */
[----:B------:R-:W-:Y:S01]  /*4620*/  IMAD.HI.U32 R9, R6, R219, RZ ;  /* 0x000000db06097227 */ /* 0x000fe200078e00ff */
[----:B------:R-:W-:-:S03]  /*4630*/  ISETP.GT.U32.AND P5, PT, R5, R211, PT ;  /* 0x000000d30500720c */ /* 0x000fc60003fa4070 */
[C---:B------:R-:W-:Y:S02]  /*4640*/  IMAD R217, R5.reuse, R10, R217 ;  /* 0x0000000a05d97224 */ /* 0x040fe400078e02d9 */
[----:B------:R-:W-:Y:S02]  /*4650*/  IMAD.MOV R10, RZ, RZ, -R9 ;  /* 0x000000ffff0a7224 */ /* 0x000fe400078e0a09 */
[----:B------:R-:W-:Y:S02]  /*4660*/  @!P1 IMAD.MOV R203, RZ, RZ, -R203 ;  /* 0x000000ffffcb9224 */ /* 0x000fe400078e0acb */
[----:B------:R-:W-:Y:S02]  /*4670*/  IMAD R219, R5, R10, R219 ;  /* 0x0000000a05db7224 */ /* 0x000fe400078e02db */
[--C-:B------:R-:W-:Y:S02]  /*4680*/  @!P3 IMAD.IADD R213, R213, 0x1, -R5.reuse ;  /* 0x00000001d5d5b824 */ /* 0x100fe400078e0a05 */
[--C-:B------:R-:W-:Y:S01]  /*4690*/  @!P4 IMAD.IADD R209, R209, 0x1, -R5.reuse ;  /* 0x00000001d1d1c824 */ /* 0x100fe200078e0a05 */
[----:B------:R-:W-:Y:S01]  /*46a0*/  ISETP.GT.U32.AND P3, PT, R5, R219, PT ;  /* 0x000000db0500720c */ /* 0x000fe20003f64070 */
[----:B------:R-:W-:Y:S01]  /*46b0*/  @!P5 IMAD.IADD R211, R211, 0x1, -R5 ;  /* 0x00000001d3d3d824 */ /* 0x000fe200078e0a05 */
[----:B------:R-:W-:Y:S01]  /*46c0*/  ISETP.GE.AND P4, PT, R13, RZ, PT ;  /* 0x000000ff0d00720c */ /* 0x000fe20003f86270 */
[----:B------:R-:W-:Y:S01]  /*46d0*/  @!P6 IMAD.MOV R209, RZ, RZ, -R209 ;  /* 0x000000ffffd1e224 */ /* 0x000fe200078e0ad1 */
[----:B------:R-:W-:Y:S01]  /*46e0*/  LOP3.LUT R13, R7, 0x58, RZ, 0xfc, !PT ;  /* 0x00000058070d7812 */ /* 0x000fe200078efcff */
[----:B------:R-:W-:Y:S01]  /*46f0*/  IMAD R215, R5, R14, R215 ;  /* 0x0000000e05d77224 */ /* 0x000fe200078e02d7 */
[----:B------:R-:W-:Y:S01]  /*4700*/  ISETP.GE.AND P5, PT, R15, RZ, PT ;  /* 0x000000ff0f00720c */ /* 0x000fe20003fa6270 */
[----:B------:R-:W-:Y:S01]  /*4710*/  @!P0 IMAD.MOV R205, RZ, RZ, -R205 ;  /* 0x000000ffffcd8224 */ /* 0x000fe200078e0acd */
[----:B------:R-:W-:Y:S01]  /*4720*/  ISETP.GT.U32.AND P1, PT, R5, R211, PT ;  /* 0x000000d30500720c */ /* 0x000fe20003f24070 */
[----:B------:R-:W-:Y:S01]  /*4730*/  @!P2 IMAD.MOV R207, RZ, RZ, -R207 ;  /* 0x000000ffffcfa224 */ /* 0x000fe200078e0acf */
[----:B------:R-:W-:-:S02]  /*4740*/  IABS R221, R13 ;  /* 0x0000000d00dd7213 */ /* 0x000fc40000000000 */
[----:B------:R-:W-:Y:S01]  /*4750*/  ISETP.GT.U32.AND P6, PT, R5, R217, PT ;  /* 0x000000d90500720c */ /* 0x000fe20003fc4070 */
[----:B------:R-:W-:Y:S01]  /*4760*/  @!P3 IMAD.IADD R219, R219, 0x1, -R5 ;  /* 0x00000001dbdbb824 */ /* 0x000fe200078e0a05 */
[----:B------:R-:W-:Y:S01]  /*4770*/  LOP3.LUT R15, R7, 0x56, RZ, 0xfc, !PT ;  /* 0x00000056070f7812 */ /* 0x000fe200078efcff */
[----:B------:R-:W-:Y:S01]  /*4780*/  IMAD.HI.U32 R9, R6, R221, RZ ;  /* 0x000000dd06097227 */ /* 0x000fe200078e00ff */
[C---:B------:R-:W-:Y:S02]  /*4790*/  ISETP.GT.U32.AND P0, PT, R5.reuse, R215, PT ;  /* 0x000000d70500720c */ /* 0x040fe40003f04070 */
[----:B------:R-:W-:Y:S01]  /*47a0*/  IABS R223, R15 ;  /* 0x0000000f00df7213 */ /* 0x000fe20000000000 */
[----:B------:R-:W-:Y:S01]  /*47b0*/  IMAD.MOV R10, RZ, RZ, -R9 ;  /* 0x000000ffff0a7224 */ /* 0x000fe200078e0a09 */
[----:B------:R-:W-:Y:S01]  /*47c0*/  ISETP.GT.U32.AND P3, PT, R5, R219, PT ;  /* 0x000000db0500720c */ /* 0x000fe20003f64070 */
[----:B------:R-:W-:Y:S01]  /*47d0*/  @!P1 IMAD.IADD R211, R211, 0x1, -R5 ;  /* 0x00000001d3d39824 */ /* 0x000fe200078e0a05 */
[----:B------:R-:W-:Y:S01]  /*47e0*/  ISETP.GE.AND P2, PT, R16, RZ, PT ;  /* 0x000000ff1000720c */ /* 0x000fe20003f46270 */
[----:B------:R-:W-:Y:S01]  /*47f0*/  IMAD.HI.U32 R9, R6, R223, RZ ;  /* 0x000000df06097227 */ /* 0x000fe200078e00ff */
[----:B------:R-:W-:-:S02]  /*4800*/  LOP3.LUT R16, R7, 0x52, RZ, 0xfc, !PT ;  /* 0x0000005207107812 */ /* 0x000fc400078efcff */
[----:B------:R-:W-:Y:S01]  /*4810*/  ISETP.GE.AND P1, PT, R17, RZ, PT ;  /* 0x000000ff1100720c */ /* 0x000fe20003f26270 */
[----:B------:R-:W-:Y:S01]  /*4820*/  @!P6 IMAD.IADD R217, R217, 0x1, -R5 ;  /* 0x00000001d9d9e824 */ /* 0x000fe200078e0a05 */
[----:B------:R-:W-:Y:S01]  /*4830*/  IABS R227, R16 ;  /* 0x0000001000e37213 */ /* 0x000fe20000000000 */
[----:B------:R-:W-:Y:S01]  /*4840*/  IMAD R221, R5, R10, R221 ;  /* 0x0000000a05dd7224 */ /* 0x000fe200078e02dd */
[----:B------:R-:W-:Y:S01]  /*4850*/  LOP3.LUT R17, R7, 0x38, RZ, 0xfc, !PT ;  /* 0x0000003807117812 */ /* 0x000fe200078efcff */
[----:B------:R-:W-:Y:S02]  /*4860*/  IMAD.MOV R10, RZ, RZ, -R9 ;  /* 0x000000ffff0a7224 */ /* 0x000fe400078e0a09 */
[----:B------:R-:W-:Y:S01]  /*4870*/  @!P4 IMAD.MOV R211, RZ, RZ, -R211 ;  /* 0x000000ffffd3c224 */ /* 0x000fe200078e0ad3 */
[----:B------:R-:W-:Y:S01]  /*4880*/  ISETP.GT.U32.AND P4, PT, R5, R217, PT ;  /* 0x000000d90500720c */ /* 0x000fe20003f84070 */
[----:B------:R-:W-:Y:S01]  /*4890*/  @!P0 IMAD.IADD R215, R215, 0x1, -R5 ;  /* 0x00000001d7d78824 */ /* 0x000fe200078e0a05 */
[----:B------:R-:W-:Y:S01]  /*48a0*/  ISETP.GE.AND P0, PT, R11, RZ, PT ;  /* 0x000000ff0b00720c */ /* 0x000fe20003f06270 */
[----:B------:R-:W-:Y:S01]  /*48b0*/  IMAD R223, R5, R10, R223 ;  /* 0x0000000a05df7224 */ /* 0x000fe200078e02df */
[----:B------:R-:W-:Y:S01]  /*48c0*/  LOP3.LUT R11, R7, 0x54, RZ, 0xfc, !PT ;  /* 0x00000054070b7812 */ /* 0x000fe200078efcff */
[----:B------:R-:W-:Y:S01]  /*48d0*/  @!P3 IMAD.IADD R219, R219, 0x1, -R5 ;  /* 0x00000001dbdbb824 */ /* 0x000fe200078e0a05 */
[C---:B------:R-:W-:Y:S01]  /*48e0*/  ISETP.GT.U32.AND P6, PT, R5.reuse, R215, PT ;  /* 0x000000d70500720c */ /* 0x040fe20003fc4070 */
[----:B------:R-:W-:Y:S01]  /*48f0*/  IMAD.HI.U32 R10, R6, R227, RZ ;  /* 0x000000e3060a7227 */ /* 0x000fe200078e00ff */
[----:B------:R-:W-:-:S02]  /*4900*/  ISETP.GT.U32.AND P3, PT, R5, R223, PT ;  /* 0x000000df0500720c */ /* 0x000fc40003f64070 */
[----:B------:R-:W-:Y:S01]  /*4910*/  IABS R225, R11 ;  /* 0x0000000b00e17213 */ /* 0x000fe20000000000 */
[----:B------:R-:W-:Y:S01]  /*4920*/  IMAD.MOV R10, RZ, RZ, -R10 ;  /* 0x000000ffff0a7224 */ /* 0x000fe200078e0a0a */
[----:B------:R-:W-:Y:S01]  /*4930*/  IABS R251, R17 ;  /* 0x0000001100fb7213 */ /* 0x000fe20000000000 */
[----:B------:R-:W-:Y:S01]  /*4940*/  @!P4 IMAD.IADD R217, R217, 0x1, -R5 ;  /* 0x00000001d9d9c824 */ /* 0x000fe200078e0a05 */
[----:B------:R-:W-:Y:S01]  /*4950*/  ISETP.GE.AND P4, PT, R13, RZ, PT ;  /* 0x000000ff0d00720c */ /* 0x000fe20003f86270 */
[----:B------:R-:W-:Y:S01]  /*4960*/  IMAD.HI.U32 R9, R6, R225, RZ ;  /* 0x000000e106097227 */ /* 0x000fe200078e00ff */
[----:B------:R-:W-:-:S03]  /*4970*/  LOP3.LUT R13, R7, 0x50, RZ, 0xfc, !PT ;  /* 0x00000050070d7812 */ /* 0x000fc600078efcff */
[--C-:B------:R-:W-:Y:S01]  /*4980*/  @!P6 IMAD.IADD R215, R215, 0x1, -R5.reuse ;  /* 0x00000001d7d7e824 */ /* 0x100fe200078e0a05 */
[----:B------:R-:W-:Y:S01]  /*4990*/  IABS R229, R13 ;  /* 0x0000000d00e57213 */ /* 0x000fe20000000000 */
[----:B------:R-:W-:Y:S01]  /*49a0*/  @!P3 IMAD.IADD R223, R223, 0x1, -R5 ;  /* 0x00000001dfdfb824 */ /* 0x000fe200078e0a05 */
[C---:B------:R-:W-:Y:S01]  /*49b0*/  ISETP.GT.U32.AND P6, PT, R5.reuse, R221, PT ;  /* 0x000000dd0500720c */ /* 0x040fe20003fc4070 */
[----:B------:R-:W-:Y:S02]  /*49c0*/  @!P2 IMAD.MOV R215, RZ, RZ, -R215 ;  /* 0x000000ffffd7a224 */ /* 0x000fe400078e0ad7 */
[----:B------:R-:W-:Y:S01]  /*49d0*/  IMAD.MOV R14, RZ, RZ, -R9 ;  /* 0x000000ffff0e7224 */ /* 0x000fe200078e0a09 */
[----:B------:R-:W-:Y:S01]  /*49e0*/  ISETP.GT.U32.AND P2, PT, R5, R223, PT ;  /* 0x000000df0500720c */ /* 0x000fe20003f44070 */
[----:B------:R-:W-:-:S04]  /*49f0*/  IMAD.HI.U32 R9, R6, R229, RZ ;  /* 0x000000e506097227 */ /* 0x000fc800078e00ff */
[C---:B------:R-:W-:Y:S02]  /*4a00*/  IMAD R227, R5.reuse, R10, R227 ;  /* 0x0000000a05e37224 */ /* 0x040fe400078e02e3 */
[----:B------:R-:W-:Y:S02]  /*4a10*/  IMAD.MOV R10, RZ, RZ, -R9 ;  /* 0x000000ffff0a7224 */ /* 0x000fe400078e0a09 */
[C---:B------:R-:W-:Y:S02]  /*4a20*/  IMAD R225, R5.reuse, R14, R225 ;  /* 0x0000000e05e17224 */ /* 0x040fe400078e02e1 */
[----:B------:R-:W-:Y:S02]  /*4a30*/  IMAD R229, R5, R10, R229 ;  /* 0x0000000a05e57224 */ /* 0x000fe400078e02e5 */
[----:B------:R-:W-:Y:S02]  /*4a40*/  @!P2 IMAD.IADD R223, R223, 0x1, -R5 ;  /* 0x00000001dfdfa824 */ /* 0x000fe400078e0a05 */
[----:B------:R-:W-:Y:S01]  /*4a50*/  @!P5 IMAD.MOV R213, RZ, RZ, -R213 ;  /* 0x000000ffffd5d224 */ /* 0x000fe200078e0ad5 */
[----:B------:R-:W-:Y:S01]  /*4a60*/  ISETP.GT.U32.AND P2, PT, R5, R229, PT ;  /* 0x000000e50500720c */ /* 0x000fe20003f44070 */
[----:B------:R-:W-:Y:S01]  /*4a70*/  @!P6 IMAD.IADD R221, R221, 0x1, -R5 ;  /* 0x00000001dddde824 */ /* 0x000fe200078e0a05 */
[----:B------:R-:W-:Y:S01]  /*4a80*/  ISETP.GT.U32.AND P5, PT, R5, R225, PT ;  /* 0x000000e10500720c */ /* 0x000fe20003fa4070 */
[----:B------:R-:W-:Y:S01]  /*4a90*/  @!P0 IMAD.MOV R219, RZ, RZ, -R219 ;  /* 0x000000ffffdb8224 */ /* 0x000fe200078e0adb */
[----:B------:R-:W-:Y:S01]  /*4aa0*/  ISETP.GE.AND P6, PT, R15, RZ, PT ;  /* 0x000000ff0f00720c */ /* 0x000fe20003fc6270 */
[----:B------:R-:W-:Y:S01]  /*4ab0*/  @!P1 IMAD.MOV R217, RZ, RZ, -R217 ;  /* 0x000000ffffd99224 */ /* 0x000fe200078e0ad9 */
[----:B------:R-:W-:-:S02]  /*4ac0*/  LOP3.LUT R15, R7, 0x4e, RZ, 0xfc, !PT ;  /* 0x0000004e070f7812 */ /* 0x000fc400078efcff */
[C---:B------:R-:W-:Y:S02]  /*4ad0*/  ISETP.GT.U32.AND P0, PT, R5.reuse, R227, PT ;  /* 0x000000e30500720c */ /* 0x040fe40003f04070 */
[----:B------:R-:W-:Y:S02]  /*4ae0*/  IABS R231, R15 ;  /* 0x0000000f00e77213 */ /* 0x000fe40000000000 */
[----:B------:R-:W-:Y:S01]  /*4af0*/  ISETP.GT.U32.AND P3, PT, R5, R221, PT ;  /* 0x000000dd0500720c */ /* 0x000fe20003f64070 */
[--C-:B------:R-:W-:Y:S01]  /*4b00*/  @!P2 IMAD.IADD R229, R229, 0x1, -R5.reuse ;  /* 0x00000001e5e5a824 */ /* 0x100fe200078e0a05 */
[----:B------:R-:W-:Y:S01]  /*4b10*/  ISETP.GE.AND P1, PT, R11, RZ, PT ;  /* 0x000000ff0b00720c */ /* 0x000fe20003f26270 */
[C---:B------:R-:W-:Y:S01]  /*4b20*/  IMAD.HI.U32 R9, R6.reuse, R231, RZ ;  /* 0x000000e706097227 */ /* 0x040fe200078e00ff */
[----:B------:R-:W-:Y:S02]  /*4b30*/  LOP3.LUT R11, R7, 0x4c, RZ, 0xfc, !PT ;  /* 0x0000004c070b7812 */ /* 0x000fe400078efcff */
[----:B------:R-:W-:Y:S01]  /*4b40*/  ISETP.GT.U32.AND P2, PT, R5, R229, PT ;  /* 0x000000e50500720c */ /* 0x000fe20003f44070 */
[----:B------:R-:W-:Y:S01]  /*4b50*/  @!P5 IMAD.IADD R225, R225, 0x1, -R5 ;  /* 0x00000001e1e1d824 */ /* 0x000fe200078e0a05 */
[----:B------:R-:W-:Y:S01]  /*4b60*/  IABS R233, R11 ;  /* 0x0000000b00e97213 */ /* 0x000fe20000000000 */
[----:B------:R-:W-:Y:S01]  /*4b70*/  IMAD.MOV R10, RZ, RZ, -R9 ;  /* 0x000000ffff0a7224 */ /* 0x000fe200078e0a09 */
[----:B------:R-:W-:Y:S01]  /*4b80*/  ISETP.GE.AND P5, PT, R13, RZ, PT ;  /* 0x000000ff0d00720c */ /* 0x000fe20003fa6270 */
[----:B------:R-:W-:Y:S01]  /*4b90*/  @!P0 IMAD.IADD R227, R227, 0x1, -R5 ;  /* 0x00000001e3e38824 */ /* 0x000fe200078e0a05 */
[----:B------:R-:W-:Y:S01]  /*4ba0*/  ISETP.GT.U32.AND P0, PT, R5, R225, PT ;  /* 0x000000e10500720c */ /* 0x000fe20003f04070 */
[----:B------:R-:W-:Y:S01]  /*4bb0*/  IMAD.HI.U32 R9, R6, R233, RZ ;  /* 0x000000e906097227 */ /* 0x000fe200078e00ff */
[----:B------:R-:W-:-:S03]  /*4bc0*/  LOP3.LUT R13, R7, 0x4a, RZ, 0xfc, !PT ;  /* 0x0000004a070d7812 */ /* 0x000fc600078efcff */
[----:B------:R-:W-:Y:S01]  /*4bd0*/  @!P3 IMAD.IADD R221, R221, 0x1, -R5 ;  /* 0x00000001ddddb824 */ /* 0x000fe200078e0a05 */
[----:B------:R-:W-:Y:S01]  /*4be0*/  IABS R235, R13 ;  /* 0x0000000d00eb7213 */ /* 0x000fe20000000000 */
[C---:B------:R-:W-:Y:S01]  /*4bf0*/  IMAD R231, R5.reuse, R10, R231 ;  /* 0x0000000a05e77224 */ /* 0x040fe200078e02e7 */
[----:B------:R-:W-:Y:S01]  /*4c00*/  ISETP.GE.AND P3, PT, R16, RZ, PT ;  /* 0x000000ff1000720c */ /* 0x000fe20003f66270 */
[----:B------:R-:W-:Y:S02]  /*4c10*/  IMAD.MOV R10, RZ, RZ, -R9 ;  /* 0x000000ffff0a7224 */ /* 0x000fe400078e0a09 */
[----:B------:R-:W-:Y:S01]  /*4c20*/  @!P4 IMAD.MOV R221, RZ, RZ, -R221 ;  /* 0x000000ffffddc224 */ /* 0x000fe200078e0add */
[C---:B------:R-:W-:Y:S01]  /*4c30*/  ISETP.GT.U32.AND P4, PT, R5.reuse, R227, PT ;  /* 0x000000e30500720c */ /* 0x040fe20003f84070 */
[----:B------:R-:W-:Y:S02]  /*4c40*/  IMAD R233, R5, R10, R233 ;  /* 0x0000000a05e97224 */ /* 0x000fe400078e02e9 */
[----:B------:R-:W-:-:S02]  /*4c50*/  @!P2 IMAD.IADD R229, R229, 0x1, -R5 ;  /* 0x00000001e5e5a824 */ /* 0x000fc400078e0a05 */
[----:B------:R-:W-:Y:S01]  /*4c60*/  @!P0 IMAD.IADD R225, R225, 0x1, -R5 ;  /* 0x00000001e1e18824 */ /* 0x000fe200078e0a05 */
[C---:B------:R-:W-:Y:S01]  /*4c70*/  ISETP.GT.U32.AND P2, PT, R5.reuse, R233, PT ;  /* 0x000000e90500720c */ /* 0x040fe20003f44070 */
[----:B------:R-:W-:Y:S01]  /*4c80*/  @!P6 IMAD.MOV R223, RZ, RZ, -R223 ;  /* 0x000000ffffdfe224 */ /* 0x000fe200078e0adf */
[----:B------:R-:W-:Y:S01]  /*4c90*/  ISETP.GT.U32.AND P0, PT, R5, R231, PT ;  /* 0x000000e70500720c */ /* 0x000fe20003f04070 */
[C---:B------:R-:W-:Y:S01]  /*4ca0*/  IMAD.HI.U32 R9, R6.reuse, R235, RZ ;  /* 0x000000eb06097227 */ /* 0x040fe200078e00ff */
[----:B------:R-:W-:Y:S02]  /*4cb0*/  ISETP.GE.AND P6, PT, R15, RZ, PT ;  /* 0x000000ff0f00720c */ /* 0x000fe40003fc6270 */
[----:B------:R-:W-:Y:S01]  /*4cc0*/  LOP3.LUT R15, R7, 0x46, RZ, 0xfc, !PT ;  /* 0x00000046070f7812 */ /* 0x000fe200078efcff */
[----:B------:R-:W-:Y:S01]  /*4cd0*/  @!P4 IMAD.IADD R227, R227, 0x1, -R5 ;  /* 0x00000001e3e3c824 */ /* 0x000fe200078e0a05 */
[----:B------:R-:W-:Y:S01]  /*4ce0*/  ISETP.GE.AND P4, PT, R11, RZ, PT ;  /* 0x000000ff0b00720c */ /* 0x000fe20003f86270 */
[----:B------:R-:W-:Y:S01]  /*4cf0*/  IMAD.MOV R10, RZ, RZ, -R9 ;  /* 0x000000ffff0a7224 */ /* 0x000fe200078e0a09 */
[----:B------:R-:W-:Y:S01]  /*4d00*/  LOP3.LUT R11, R7, 0x48, RZ, 0xfc, !PT ;  /* 0x00000048070b7812 */ /* 0x000fe200078efcff */
[----:B------:R-:W-:Y:S01]  /*4d10*/  @!P1 IMAD.MOV R225, RZ, RZ, -R225 ;  /* 0x000000ffffe19224 */ /* 0x000fe200078e0ae1 */
[----:B------:R-:W-:Y:S01]  /*4d20*/  IABS R239, R15 ;  /* 0x0000000f00ef7213 */ /* 0x000fe20000000000 */
[--C-:B------:R-:W-:Y:S01]  /*4d30*/  @!P2 IMAD.IADD R233, R233, 0x1, -R5.reuse ;  /* 0x00000001e9e9a824 */ /* 0x100fe200078e0a05 */
[----:B------:R-:W-:Y:S01]  /*4d40*/  IABS R237, R11 ;  /* 0x0000000b00ed7213 */ /* 0x000fe20000000000 */
[----:B------:R-:W-:Y:S01]  /*4d50*/  @!P0 IMAD.IADD R231, R231, 0x1, -R5 ;  /* 0x00000001e7e78824 */ /* 0x000fe200078e0a05 */
[----:B------:R-:W-:Y:S01]  /*4d60*/  ISETP.GE.AND P0, PT, R13, RZ, PT ;  /* 0x000000ff0d00720c */ /* 0x000fe20003f06270 */
[C---:B------:R-:W-:Y:S01]  /*4d70*/  IMAD R235, R5.reuse, R10, R235 ;  /* 0x0000000a05eb7224 */ /* 0x040fe200078e02eb */
[C---:B------:R-:W-:Y:S01]  /*4d80*/  ISETP.GT.U32.AND P2, PT, R5.reuse, R233, PT ;  /* 0x000000e90500720c */ /* 0x040fe20003f44070 */
[----:B------:R-:W-:Y:S01]  /*4d90*/  IMAD.HI.U32 R9, R6, R237, RZ ;  /* 0x000000ed06097227 */ /* 0x000fe200078e00ff */
[----:B------:R-:W-:-:S02]  /*4da0*/  ISETP.GT.U32.AND P1, PT, R5, R231, PT ;  /* 0x000000e70500720c */ /* 0x000fc40003f24070 */
[----:B------:R-:W-:Y:S01]  /*4db0*/  LOP3.LUT R13, R7, 0x40, RZ, 0xfc, !PT ;  /* 0x00000040070d7812 */ /* 0x000fe200078efcff */
[----:B------:R-:W-:Y:S02]  /*4dc0*/  IMAD.MOV R14, RZ, RZ, -R9 ;  /* 0x000000ffff0e7224 */ /* 0x000fe400078e0a09 */
[----:B------:R-:W-:Y:S01]  /*4dd0*/  IMAD.HI.U32 R10, R6, R239, RZ ;  /* 0x000000ef060a7227 */ /* 0x000fe200078e00ff */
[----:B------:R-:W-:-:S03]  /*4de0*/  IABS R243, R13 ;  /* 0x0000000d00f37213 */ /* 0x000fc60000000000 */
[----:B------:R-:W-:Y:S01]  /*4df0*/  @!P3 IMAD.MOV R227, RZ, RZ, -R227 ;  /* 0x000000ffffe3b224 */ /* 0x000fe200078e0ae3 */
[C---:B------:R-:W-:Y:S01]  /*4e00*/  ISETP.GT.U32.AND P3, PT, R5.reuse, R235, PT ;  /* 0x000000eb0500720c */ /* 0x040fe20003f64070 */
[----:B------:R-:W-:Y:S02]  /*4e10*/  IMAD R237, R5, R14, R237 ;  /* 0x0000000e05ed7224 */ /* 0x000fe400078e02ed */
[----:B------:R-:W-:Y:S02]  /*4e20*/  IMAD.MOV R10, RZ, RZ, -R10 ;  /* 0x000000ffff0a7224 */ /* 0x000fe400078e0a0a */
[--C-:B------:R-:W-:Y:S01]  /*4e30*/  @!P2 IMAD.IADD R233, R233, 0x1, -R5.reuse ;  /* 0x00000001e9e9a824 */ /* 0x100fe200078e0a05 */
[----:B------:R-:W-:Y:S01]  /*4e40*/  ISETP.GT.U32.AND P2, PT, R5, R237, PT ;  /* 0x000000ed0500720c */ /* 0x000fe20003f44070 */
[----:B------:R-:W-:Y:S01]  /*4e50*/  @!P1 IMAD.IADD R231, R231, 0x1, -R5 ;  /* 0x00000001e7e79824 */ /* 0x000fe200078e0a05 */
[----:B------:R-:W-:Y:S01]  /*4e60*/  ISETP.GE.AND P1, PT, R15, RZ, PT ;  /* 0x000000ff0f00720c */ /* 0x000fe20003f26270 */
[----:B------:R-:W-:Y:S01]  /*4e70*/  IMAD R239, R5, R10, R239 ;  /* 0x0000000a05ef7224 */ /* 0x000fe200078e02ef */
[C---:B------:R-:W-:Y:S01]  /*4e80*/  LOP3.LUT R10, R7.reuse, 0x42, RZ, 0xfc, !PT ;  /* 0x00000042070a7812 */ /* 0x040fe200078efcff */
[----:B------:R-:W-:Y:S01]  /*4e90*/  @!P6 IMAD.MOV R231, RZ, RZ, -R231 ;  /* 0x000000ffffe7e224 */ /* 0x000fe200078e0ae7 */
[----:B------:R-:W-:Y:S01]  /*4ea0*/  LOP3.LUT R15, R7, 0x3a, RZ, 0xfc, !PT ;  /* 0x0000003a070f7812 */ /* 0x000fe200078efcff */
[----:B------:R-:W-:Y:S01]  /*4eb0*/  @!P5 IMAD.MOV R229, RZ, RZ, -R229 ;  /* 0x000000ffffe5d224 */ /* 0x000fe200078e0ae5 */
[----:B------:R-:W-:Y:S01]  /*4ec0*/  ISETP.GT.U32.AND P6, PT, R5, R239, PT ;  /* 0x000000ef0500720c */ /* 0x000fe20003fc4070 */
[----:B------:R-:W-:Y:S01]  /*4ed0*/  @!P3 IMAD.IADD R235, R235, 0x1, -R5 ;  /* 0x00000001ebebb824 */ /* 0x000fe200078e0a05 */
[----:B------:R-:W-:Y:S01]  /*4ee0*/  ISETP.GE.AND P5, PT, R11, RZ, PT ;  /* 0x000000ff0b00720c */ /* 0x000fe20003fa6270 */
[----:B------:R-:W-:Y:S01]  /*4ef0*/  @!P4 IMAD.MOV R233, RZ, RZ, -R233 ;  /* 0x000000ffffe9c224 */ /* 0x000fe200078e0ae9 */
[----:B------:R-:W-:Y:S01]  /*4f00*/  LOP3.LUT R11, R7, 0x44, RZ, 0xfc, !PT ;  /* 0x00000044070b7812 */ /* 0x000fe200078efcff */
[----:B------:R-:W-:Y:S01]  /*4f10*/  @!P2 IMAD.IADD R237, R237, 0x1, -R5 ;  /* 0x00000001ededa824 */ /* 0x000fe200078e0a05 */
[----:B------:R-:W-:-:S02]  /*4f20*/  ISETP.GT.U32.AND P3, PT, R5, R235, PT ;  /* 0x000000eb0500720c */ /* 0x000fc40003f64070 */
[----:B------:R-:W-:Y:S02]  /*4f30*/  IABS R241, R11 ;  /* 0x0000000b00f17213 */ /* 0x000fe40000000000 */
[----:B------:R-:W-:Y:S02]  /*4f40*/  ISETP.GT.U32.AND P2, PT, R5, R237, PT ;  /* 0x000000ed0500720c */ /* 0x000fe40003f44070 */
[----:B------:R-:W-:Y:S01]  /*4f50*/  IABS R245, R10 ;  /* 0x0000000a00f57213 */ /* 0x000fe20000000000 */
[----:B------:R-:W-:Y:S01]  /*4f60*/  IMAD.HI.U32 R9, R6, R241, RZ ;  /* 0x000000f106097227 */ /* 0x000fe200078e00ff */
[----:B------:R-:W-:Y:S02]  /*4f70*/  ISETP.GE.AND P4, PT, R11, RZ, PT ;  /* 0x000000ff0b00720c */ /* 0x000fe40003f86270 */
[----:B------:R-:W-:Y:S01]  /*4f80*/  IABS R11, R15 ;  /* 0x0000000f000b7213 */ /* 0x000fe20000000000 */
[----:B------:R-:W-:Y:S02]  /*4f90*/  @!P6 IMAD.IADD R239, R239, 0x1, -R5 ;  /* 0x00000001efefe824 */ /* 0x000fe400078e0a05 */
[----:B------:R-:W-:-:S02]  /*4fa0*/  IMAD.MOV R14, RZ, RZ, -R9 ;  /* 0x000000ffff0e7224 */ /* 0x000fc400078e0a09 */
[----:B------:R-:W-:Y:S01]  /*4fb0*/  @!P3 IMAD.IADD R235, R235, 0x1, -R5 ;  /* 0x00000001ebebb824 */ /* 0x000fe200078e0a05 */
[C---:B------:R-:W-:Y:S01]  /*4fc0*/  ISETP.GT.U32.AND P6, PT, R5.reuse, R239, PT ;  /* 0x000000ef0500720c */ /* 0x040fe20003fc4070 */
[----:B------:R-:W-:Y:S01]  /*4fd0*/  IMAD R241, R5, R14, R241 ;  /* 0x0000000e05f17224 */ /* 0x000fe200078e02f1 */
[----:B------:R-:W-:Y:S01]  /*4fe0*/  ISETP.GE.AND P3, PT, R10, RZ, PT ;  /* 0x000000ff0a00720c */ /* 0x000fe20003f66270 */
[----:B------:R-:W-:-:S04]  /*4ff0*/  IMAD.HI.U32 R10, R6, R243, RZ ;  /* 0x000000f3060a7227 */ /* 0x000fc800078e00ff */
[----:B------:R-:W-:Y:S01]  /*5000*/  @!P2 IMAD.IADD R237, R237, 0x1, -R5 ;  /* 0x00000001ededa824 */ /* 0x000fe200078e0a05 */
[----:B------:R-:W-:Y:S01]  /*5010*/  ISETP.GT.U32.AND P2, PT, R5, R241, PT ;  /* 0x000000f10500720c */ /* 0x000fe20003f44070 */
[----:B------:R-:W-:Y:S02]  /*5020*/  IMAD.MOV R10, RZ, RZ, -R10 ;  /* 0x000000ffff0a7224 */ /* 0x000fe400078e0a0a */
[----:B------:R-:W-:-:S04]  /*5030*/  IMAD.HI.U32 R9, R6, R245, RZ ;  /* 0x000000f506097227 */ /* 0x000fc800078e00ff */
[----:B------:R-:W-:Y:S02]  /*5040*/  IMAD R243, R5, R10, R243 ;  /* 0x0000000a05f37224 */ /* 0x000fe400078e02f3 */
[----:B------:R-:W-:Y:S02]  /*5050*/  @!P6 IMAD.IADD R239, R239, 0x1, -R5 ;  /* 0x00000001efefe824 */ /* 0x000fe400078e0a05 */
[----:B------:R-:W-:Y:S01]  /*5060*/  IMAD.MOV R14, RZ, RZ, -R9 ;  /* 0x000000ffff0e7224 */ /* 0x000fe200078e0a09 */
[----:B------:R-:W-:Y:S01]  /*5070*/  LOP3.LUT R9, R7, 0x3e, RZ, 0xfc, !PT ;  /* 0x0000003e07097812 */ /* 0x000fe200078efcff */
[----:B------:R-:W-:Y:S01]  /*5080*/  @!P1 IMAD.MOV R239, RZ, RZ, -R239 ;  /* 0x000000ffffef9224 */ /* 0x000fe200078e0aef */
[C---:B------:R-:W-:Y:S01]  /*5090*/  ISETP.GT.U32.AND P1, PT, R5.reuse, R243, PT ;  /* 0x000000f30500720c */ /* 0x040fe20003f24070 */
[----:B------:R-:W-:Y:S01]  /*50a0*/  IMAD R245, R5, R14, R245 ;  /* 0x0000000e05f57224 */ /* 0x000fe200078e02f5 */
[----:B------:R-:W-:Y:S01]  /*50b0*/  IABS R247, R9 ;  /* 0x0000000900f77213 */ /* 0x000fe20000000000 */
[----:B------:R-:W-:Y:S01]  /*50c0*/  @!P0 IMAD.MOV R235, RZ, RZ, -R235 ;  /* 0x000000ffffeb8224 */ /* 0x000fe200078e0aeb */
[----:B------:R-:W-:Y:S01]  /*50d0*/  ISETP.GE.AND P0, PT, R13, RZ, PT ;  /* 0x000000ff0d00720c */ /* 0x000fe20003f06270 */
[----:B------:R-:W-:Y:S01]  /*50e0*/  @!P2 IMAD.IADD R241, R241, 0x1, -R5 ;  /* 0x00000001f1f1a824 */ /* 0x000fe200078e0a05 */
[----:B------:R-:W-:Y:S01]  /*50f0*/  LOP3.LUT R13, R7, 0x3c, RZ, 0xfc, !PT ;  /* 0x0000003c070d7812 */ /* 0x000fe200078efcff */
[----:B------:R-:W-:Y:S01]  /*5100*/  @!P5 IMAD.MOV R237, RZ, RZ, -R237 ;  /* 0x000000ffffedd224 */ /* 0x000fe200078e0aed */
[----:B------:R-:W-:-:S02]  /*5110*/  ISETP.GT.U32.AND P5, PT, R5, R245, PT ;  /* 0x000000f50500720c */ /* 0x000fc40003fa4070 */
[----:B------:R-:W-:Y:S02]  /*5120*/  IABS R249, R13 ;  /* 0x0000000d00f97213 */ /* 0x000fe40000000000 */
[----:B------:R-:W-:Y:S01]  /*5130*/  ISETP.GT.U32.AND P2, PT, R5, R241, PT ;  /* 0x000000f10500720c */ /* 0x000fe20003f44070 */
[----:B------:R-:W-:Y:S01]  /*5140*/  @!P1 IMAD.IADD R243, R243, 0x1, -R5 ;  /* 0x00000001f3f39824 */ /* 0x000fe200078e0a05 */
[----:B------:R-:W-:Y:S01]  /*5150*/  ISETP.GE.AND P6, PT, R9, RZ, PT ;  /* 0x000000ff0900720c */ /* 0x000fe20003fc6270 */
[----:B------:R-:W-:-:S03]  /*5160*/  IMAD.HI.U32 R10, R6, R249, RZ ;  /* 0x000000f9060a7227 */ /* 0x000fc600078e00ff */
[----:B------:R-:W-:Y:S01]  /*5170*/  ISETP.GT.U32.AND P1, PT, R5, R243, PT ;  /* 0x000000f30500720c */ /* 0x000fe20003f24070 */
[----:B------:R-:W-:Y:S02]  /*5180*/  IMAD.MOV R10, RZ, RZ, -R10 ;  /* 0x000000ffff0a7224 */ /* 0x000fe400078e0a0a */
[----:B------:R-:W-:Y:S02]  /*5190*/  @!P5 IMAD.IADD R245, R245, 0x1, -R5 ;  /* 0x00000001f5f5d824 */ /* 0x000fe400078e0a05 */
[----:B------:R-:W-:Y:S02]  /*51a0*/  IMAD R249, R5, R10, R249 ;  /* 0x0000000a05f97224 */ /* 0x000fe400078e02f9 */
[----:B------:R-:W-:Y:S01]  /*51b0*/  @!P2 IMAD.IADD R241, R241, 0x1, -R5 ;  /* 0x00000001f1f1a824 */ /* 0x000fe200078e0a05 */
[----:B------:R-:W-:Y:S01]  /*51c0*/  ISETP.GT.U32.AND P5, PT, R5, R245, PT ;  /* 0x000000f50500720c */ /* 0x000fe20003fa4070 */
[----:B------:R-:W-:Y:S01]  /*51d0*/  IMAD.HI.U32 R10, R6, R251, RZ ;  /* 0x000000fb060a7227 */ /* 0x000fe200078e00ff */
[----:B------:R-:W-:-:S02]  /*51e0*/  ISETP.GE.AND P2, PT, R13, RZ, PT ;  /* 0x000000ff0d00720c */ /* 0x000fc40003f46270 */
[----:B------:R-:W-:Y:S01]  /*51f0*/  LOP3.LUT R13, R7, 0x36, RZ, 0xfc, !PT ;  /* 0x00000036070d7812 */ /* 0x000fe200078efcff */
[----:B------:R-:W-:-:S04]  /*5200*/  IMAD.HI.U32 R9, R6, R247, RZ ;  /* 0x000000f706097227 */ /* 0x000fc800078e00ff */
[----:B------:R-:W-:Y:S01]  /*5210*/  @!P4 IMAD.MOV R241, RZ, RZ, -R241 ;  /* 0x000000fffff1c224 */ /* 0x000fe200078e0af1 */
[----:B------:R-:W-:Y:S01]  /*5220*/  ISETP.GT.U32.AND P4, PT, R5, R249, PT ;  /* 0x000000f90500720c */ /* 0x000fe20003f84070 */
[----:B------:R-:W-:Y:S02]  /*5230*/  IMAD.MOV R16, RZ, RZ, -R10 ;  /* 0x000000ffff107224 */ /* 0x000fe400078e0a0a */
[----:B------:R-:W-:Y:S02]  /*5240*/  IMAD.MOV R14, RZ, RZ, -R9 ;  /* 0x000000ffff0e7224 */ /* 0x000fe400078e0a09 */
[----:B------:R-:W-:-:S04]  /*5250*/  IMAD.HI.U32 R9, R6, R11, RZ ;  /* 0x0000000b06097227 */ /* 0x000fc800078e00ff */
[----:B------:R-:W-:Y:S01]  /*5260*/  IMAD R251, R5, R16, R251 ;  /* 0x0000001005fb7224 */ /* 0x000fe200078e02fb */
[----:B------:R-:W-:Y:S01]  /*5270*/  IABS R16, R18 ;  /* 0x0000001200107213 */ /* 0x000fe20000000000 */
[----:B------:R-:W-:Y:S02]  /*5280*/  @!P1 IMAD.IADD R243, R243, 0x1, -R5 ;  /* 0x00000001f3f39824 */ /* 0x000fe400078e0a05 */
[C---:B------:R-:W-:Y:S02]  /*5290*/  IMAD R247, R5.reuse, R14, R247 ;  /* 0x0000000e05f77224 */ /* 0x040fe400078e02f7 */
[----:B------:R-:W-:Y:S02]  /*52a0*/  IMAD.MOV R14, RZ, RZ, -R9 ;  /* 0x000000ffff0e7224 */ /* 0x000fe400078e0a09 */
[----:B------:R-:W-:Y:S01]  /*52b0*/  @!P0 IMAD.MOV R243, RZ, RZ, -R243 ;  /* 0x000000fffff38224 */ /* 0x000fe200078e0af3 */
[----:B------:R-:W-:Y:S01]  /*52c0*/  ISETP.GT.U32.AND P0, PT, R5, R251, PT ;  /* 0x000000fb0500720c */ /* 0x000fe20003f04070 */
[----:B------:R-:W-:Y:S01]  /*52d0*/  @!P5 IMAD.IADD R245, R245, 0x1, -R5 ;  /* 0x00000001f5f5d824 */ /* 0x000fe200078e0a05 */
[C---:B------:R-:W-:Y:S01]  /*52e0*/  ISETP.GT.U32.AND P5, PT, R5.reuse, R247, PT ;  /* 0x000000f70500720c */ /* 0x040fe20003fa4070 */
[----:B------:R-:W-:Y:S01]  /*52f0*/  IMAD R10, R5, R14, R11 ;  /* 0x0000000e050a7224 */ /* 0x000fe200078e020b */
[----:B------:R-:W-:Y:S01]  /*5300*/  IABS R14, R13 ;  /* 0x0000000d000e7213 */ /* 0x000fe20000000000 */
[----:B------:R-:W-:-:S02]  /*5310*/  @!P4 IMAD.IADD R249, R249, 0x1, -R5 ;  /* 0x00000001f9f9c824 */ /* 0x000fc400078e0a05 */
[----:B------:R-:W-:Y:S01]  /*5320*/  @!P3 IMAD.MOV R245, RZ, RZ, -R245 ;  /* 0x000000fffff5b224 */ /* 0x000fe200078e0af5 */
[----:B------:R-:W-:Y:S01]  /*5330*/  ISETP.GE.AND P3, PT, R15, RZ, PT ;  /* 0x000000ff0f00720c */ /* 0x000fe20003f66270 */
[----:B------:R-:W-:Y:S01]  /*5340*/  IMAD.HI.U32 R9, R6, R14, RZ ;  /* 0x0000000e06097227 */ /* 0x000fe200078e00ff */
[----:B------:R-:W-:Y:S02]  /*5350*/  ISETP.GT.U32.AND P4, PT, R5, R249, PT ;  /* 0x000000f90500720c */ /* 0x000fe40003f84070 */
[----:B------:R-:W-:Y:S01]  /*5360*/  LOP3.LUT R15, R7, 0x34, RZ, 0xfc, !PT ;  /* 0x00000034070f7812 */ /* 0x000fe200078efcff */
[----:B------:R-:W-:Y:S01]  /*5370*/  IMAD.MOV R9, RZ, RZ, -R9 ;  /* 0x000000ffff097224 */ /* 0x000fe200078e0a09 */
[----:B------:R-:W-:Y:S01]  /*5380*/  ISETP.GT.U32.AND P1, PT, R5, R10, PT ;  /* 0x0000000a0500720c */ /* 0x000fe20003f24070 */
[--C-:B------:R-:W-:Y:S01]  /*5390*/  @!P0 IMAD.IADD R251, R251, 0x1, -R5.reuse ;  /* 0x00000001fbfb8824 */ /* 0x100fe200078e0a05 */
[----:B------:R-:W-:Y:S01]  /*53a0*/  IABS R32, R15 ;  /* 0x0000000f00207213 */ /* 0x000fe20000000000 */
[----:B------:R-:W-:-:S02]  /*53b0*/  @!P5 IMAD.IADD R247, R247, 0x1, -R5 ;  /* 0x00000001f7f7d824 */ /* 0x000fc400078e0a05 */
[C---:B------:R-:W-:Y:S01]  /*53c0*/  IMAD R14, R5.reuse, R9, R14 ;  /* 0x00000009050e7224 */ /* 0x040fe200078e020e */
[C---:B------:R-:W-:Y:S01]  /*53d0*/  ISETP.GT.U32.AND P0, PT, R5.reuse, R251, PT ;  /* 0x000000fb0500720c */ /* 0x040fe20003f04070 */
[----:B------:R-:W-:Y:S01]  /*53e0*/  IMAD.HI.U32 R9, R6, R32, RZ ;  /* 0x0000002006097227 */ /* 0x000fe200078e00ff */
[----:B------:R-:W-:-:S03]  /*53f0*/  ISETP.GT.U32.AND P5, PT, R5, R247, PT ;  /* 0x000000f70500720c */ /* 0x000fc60003fa4070 */
[----:B------:R-:W-:Y:S01]  /*5400*/  @!P4 IMAD.IADD R249, R249, 0x1, -R5 ;  /* 0x00000001f9f9c824 */ /* 0x000fe200078e0a05 */
[C---:B------:R-:W-:Y:S01]  /*5410*/  ISETP.GT.U32.AND P4, PT, R5.reuse, R14, PT ;  /* 0x0000000e0500720c */ /* 0x040fe20003f84070 */
[----:B------:R-:W-:Y:S02]  /*5420*/  IMAD.MOV R9, RZ, RZ, -R9 ;  /* 0x000000ffff097224 */ /* 0x000fe400078e0a09 */
[--C-:B------:R-:W-:Y:S02]  /*5430*/  @!P1 IMAD.IADD R10, R10, 0x1, -R5.reuse ;  /* 0x000000010a0a9824 */ /* 0x100fe400078e0a05 */
[----:B------:R-:W-:Y:S01]  /*5440*/  IMAD R32, R5, R9, R32 ;  /* 0x0000000905207224 */ /* 0x000fe200078e0220 */
[----:B------:R-:W-:Y:S01]  /*5450*/  LOP3.LUT R9, R7, 0x30, RZ, 0xfc, !PT ;  /* 0x0000003007097812 */ /* 0x000fe200078efcff */
[--C-:B------:R-:W-:Y:S01]  /*5460*/  @!P0 IMAD.IADD R251, R251, 0x1, -R5.reuse ;  /* 0x00000001fbfb8824 */ /* 0x100fe200078e0a05 */
[----:B------:R-:W-:Y:S01]  /*5470*/  ISETP.GT.U32.AND P1, PT, R5, R10, PT ;  /* 0x0000000a0500720c */ /* 0x000fe20003f24070 */
[----:B------:R-:W-:Y:S01]  /*5480*/  @!P5 IMAD.IADD R247, R247, 0x1, -R5 ;  /* 0x00000001f7f7d824 */ /* 0x000fe200078e0a05 */
[----:B------:R-:W-:Y:S01]  /*5490*/  ISETP.GT.U32.AND P0, PT, R5, R32, PT ;  /* 0x000000200500720c */ /* 0x000fe20003f04070 */
[----:B------:R-:W-:Y:S01]  /*54a0*/  IMAD.HI.U32 R11, R6, R16, RZ ;  /* 0x00000010060b7227 */ /* 0x000fe200078e00ff */
[----:B------:R-:W-:-:S02]  /*54b0*/  ISETP.GE.AND P5, PT, R17, RZ, PT ;  /* 0x000000ff1100720c */ /* 0x000fc40003fa6270 */
[----:B------:R-:W-:Y:S01]  /*54c0*/  IABS R30, R9 ;  /* 0x00000009001e7213 */ /* 0x000fe20000000000 */
[----:B------:R-:W-:Y:S01]  /*54d0*/  @!P4 IMAD.IADD R14, R14, 0x1, -R5 ;  /* 0x000000010e0ec824 */ /* 0x000fe200078e0a05 */
[----:B------:R-:W-:Y:S01]  /*54e0*/  IABS R17, R34 ;  /* 0x0000002200117213 */ /* 0x000fe20000000000 */
[----:B------:R-:W-:Y:S02]  /*54f0*/  IMAD.MOV R11, RZ, RZ, -R11 ;  /* 0x000000ffff0b7224 */ /* 0x000fe400078e0a0b */
[----:B------:R-:W-:Y:S01]  /*5500*/  @!P6 IMAD.MOV R247, RZ, RZ, -R247 ;  /* 0x000000fffff7e224 */ /* 0x000fe200078e0af7 */
[C---:B------:R-:W-:Y:S01]  /*5510*/  ISETP.GT.U32.AND P4, PT, R5.reuse, R14, PT ;  /* 0x0000000e0500720c */ /* 0x040fe20003f84070 */
[----:B------:R-:W-:Y:S01]  /*5520*/  IMAD R16, R5, R11, R16 ;  /* 0x0000000b05107224 */ /* 0x000fe200078e0210 */
[----:B------:R-:W-:Y:S01]  /*5530*/  LOP3.LUT R11, R7, 0x2e, RZ, 0xfc, !PT ;  /* 0x0000002e070b7812 */ /* 0x000fe200078efcff */
[--C-:B------:R-:W-:Y:S01]  /*5540*/  @!P0 IMAD.IADD R32, R32, 0x1, -R5.reuse ;  /* 0x0000000120208824 */ /* 0x100fe200078e0a05 */
[----:B------:R-:W-:Y:S01]  /*5550*/  ISETP.GE.AND P6, PT, R13, RZ, PT ;  /* 0x000000ff0d00720c */ /* 0x000fe20003fc6270 */
[----:B------:R-:W-:Y:S01]  /*5560*/  @!P1 IMAD.IADD R10, R10, 0x1, -R5 ;  /* 0x000000010a0a9824 */ /* 0x000fe200078e0a05 */
[----:B------:R-:W-:Y:S01]  /*5570*/  ISETP.GE.AND P1, PT, R18, RZ, PT ;  /* 0x000000ff1200720c */ /* 0x000fe20003f26270 */
[----:B------:R-:W-:Y:S01]  /*5580*/  @!P5 IMAD.MOV R251, RZ, RZ, -R251 ;  /* 0x000000fffffbd224 */ /* 0x000fe200078e0afb */
[C---:B------:R-:W-:Y:S01]  /*5590*/  ISETP.GT.U32.AND P5, PT, R5.reuse, R16, PT ;  /* 0x000000100500720c */ /* 0x040fe20003fa4070 */
[----:B------:R-:W-:Y:S01]  /*55a0*/  @!P3 IMAD.MOV R10, RZ, RZ, -R10 ;  /* 0x000000ffff0ab224 */ /* 0x000fe200078e0a0a */
[----:B------:R-:W-:Y:S01]  /*55b0*/  IABS R18, R11 ;  /* 0x0000000b00127213 */ /* 0x000fe20000000000 */
[----:B------:R-:W-:Y:S01]  /*55c0*/  @!P2 IMAD.MOV R249, RZ, RZ, -R249 ;  /* 0x000000fffff9a224 */ /* 0x000fe200078e0af9 */
[----:B------:R-:W-:Y:S01]  /*55d0*/  ISETP.GT.U32.AND P0, PT, R5, R32, PT ;  /* 0x000000200500720c */ /* 0x000fe20003f04070 */
[----:B------:R-:W-:Y:S01]  /*55e0*/  @!P4 IMAD.IADD R14, R14, 0x1, -R5 ;  /* 0x000000010e0ec824 */ /* 0x000fe200078e0a05 */
[----:B------:R-:W-:Y:S01]  /*55f0*/  ISETP.GE.AND P3, PT, R9, RZ, PT ;  /* 0x000000ff0900720c */ /* 0x000fe20003f66270 */
[----:B------:R-:W-:Y:S01]  /*5600*/  IMAD.HI.U32 R9, R6, R30, RZ ;  /* 0x0000001e06097227 */ /* 0x000fe200078e00ff */
[----:B------:R-:W-:-:S02]  /*5610*/  ISETP.GE.AND P2, PT, R15, RZ, PT ;  /* 0x000000ff0f00720c */ /* 0x000fc40003f46270 */
[----:B------:R-:W-:Y:S01]  /*5620*/  ISETP.GE.AND P4, PT, R11, RZ, PT ;  /* 0x000000ff0b00720c */ /* 0x000fe20003f86270 */
[----:B------:R-:W-:Y:S01]  /*5630*/  IMAD.HI.U32 R11, R6, R18, RZ ;  /* 0x00000012060b7227 */ /* 0x000fe200078e00ff */
[C---:B------:R-:W-:Y:S02]  /*5640*/  LOP3.LUT R13, R7.reuse, 0x2c, RZ, 0xfc, !PT ;  /* 0x0000002c070d7812 */ /* 0x040fe400078efcff */
[----:B------:R-:W-:Y:S01]  /*5650*/  LOP3.LUT R15, R7, 0x2a, RZ, 0xfc, !PT ;  /* 0x0000002a070f7812 */ /* 0x000fe200078efcff */
[----:B------:R-:W-:Y:S01]  /*5660*/  IMAD.MOV R9, RZ, RZ, -R9 ;  /* 0x000000ffff097224 */ /* 0x000fe200078e0a09 */
[----:B------:R-:W-:Y:S01]  /*5670*/  IABS R28, R13 ;  /* 0x0000000d001c7213 */ /* 0x000fe20000000000 */
[----:B------:R-:W-:Y:S01]  /*5680*/  IMAD.MOV R11, RZ, RZ, -R11 ;  /* 0x000000ffff0b7224 */ /* 0x000fe200078e0a0b */
[----:B------:R-:W-:Y:S01]  /*5690*/  IABS R27, R15 ;  /* 0x0000000f001b7213 */ /* 0x000fe20000000000 */
[----:B------:R-:W-:Y:S01]  /*56a0*/  @!P5 IMAD.IADD R16, R16, 0x1, -R5 ;  /* 0x000000011010d824 */ /* 0x000fe200078e0a05 */
[----:B------:R-:W-:Y:S01]  /*56b0*/  ISETP.GE.AND P5, PT, R13, RZ, PT ;  /* 0x000000ff0d00720c */ /* 0x000fe20003fa6270 */
[----:B------:R-:W-:Y:S01]  /*56c0*/  IMAD R30, R5, R9, R30 ;  /* 0x00000009051e7224 */ /* 0x000fe200078e021e */
[----:B------:R-:W-:Y:S01]  /*56d0*/  LOP3.LUT R13, R7, 0x28, RZ, 0xfc, !PT ;  /* 0x00000028070d7812 */ /* 0x000fe200078efcff */
[----:B------:R-:W-:-:S02]  /*56e0*/  IMAD R18, R5, R11, R18 ;  /* 0x0000000b05127224 */ /* 0x000fc400078e0212 */
[----:B------:R-:W-:Y:S01]  /*56f0*/  @!P0 IMAD.IADD R32, R32, 0x1, -R5 ;  /* 0x0000000120208824 */ /* 0x000fe200078e0a05 */
[C---:B------:R-:W-:Y:S01]  /*5700*/  ISETP.GT.U32.AND P0, PT, R5.reuse, R30, PT ;  /* 0x0000001e0500720c */ /* 0x040fe20003f04070 */
[----:B------:R-:W-:Y:S01]  /*5710*/  @!P6 IMAD.MOV R14, RZ, RZ, -R14 ;  /* 0x000000ffff0ee224 */ /* 0x000fe200078e0a0e */
[C---:B------:R-:W-:Y:S01]  /*5720*/  ISETP.GT.U32.AND P6, PT, R5.reuse, R16, PT ;  /* 0x000000100500720c */ /* 0x040fe20003fc4070 */
[----:B------:R-:W-:Y:S01]  /*5730*/  @!P2 IMAD.MOV R32, RZ, RZ, -R32 ;  /* 0x000000ffff20a224 */ /* 0x000fe200078e0a20 */
[----:B------:R-:W-:Y:S01]  /*5740*/  ISETP.GT.U32.AND P2, PT, R5, R18, PT ;  /* 0x000000120500720c */ /* 0x000fe20003f44070 */
[----:B------:R-:W-:Y:S01]  /*5750*/  IMAD.HI.U32 R9, R6, R28, RZ ;  /* 0x0000001c06097227 */ /* 0x000fe200078e00ff */
[----:B------:R-:W-:-:S03]  /*5760*/  IABS R147, R13 ;  /* 0x0000000d00937213 */ /* 0x000fc60000000000 */
[----:B------:R-:W-:-:S04]  /*5770*/  IMAD.HI.U32 R11, R6, R27, RZ ;  /* 0x0000001b060b7227 */ /* 0x000fc800078e00ff */
[--C-:B------:R-:W-:Y:S01]  /*5780*/  @!P0 IMAD.IADD R30, R30, 0x1, -R5.reuse ;  /* 0x000000011e1e8824 */ /* 0x100fe200078e0a05 */
[----:B------:R-:W-:Y:S01]  /*5790*/  ISETP.GE.AND P0, PT, R13, RZ, PT ;  /* 0x000000ff0d00720c */ /* 0x000fe20003f06270 */
[--C-:B------:R-:W-:Y:S01]  /*57a0*/  @!P6 IMAD.IADD R16, R16, 0x1, -R5.reuse ;  /* 0x000000011010e824 */ /* 0x100fe200078e0a05 */
[----:B------:R-:W-:Y:S01]  /*57b0*/  LOP3.LUT R13, R7, 0x26, RZ, 0xfc, !PT ;  /* 0x00000026070d7812 */ /* 0x000fe200078efcff */
[----:B------:R-:W-:Y:S01]  /*57c0*/  @!P2 IMAD.IADD R18, R18, 0x1, -R5 ;  /* 0x000000011212a824 */ /* 0x000fe200078e0a05 */
[----:B------:R-:W-:Y:S01]  /*57d0*/  ISETP.GE.AND P6, PT, R15, RZ, PT ;  /* 0x000000ff0f00720c */ /* 0x000fe20003fc6270 */
[----:B------:R-:W-:Y:S01]  /*57e0*/  @!P1 IMAD.MOV R16, RZ, RZ, -R16 ;  /* 0x000000ffff109224 */ /* 0x000fe200078e0a10 */
[C---:B------:R-:W-:Y:S01]  /*57f0*/  ISETP.GT.U32.AND P1, PT, R5.reuse, R30, PT ;  /* 0x0000001e0500720c */ /* 0x040fe20003f24070 */
[----:B------:R-:W-:Y:S01]  /*5800*/  IMAD.MOV R9, RZ, RZ, -R9 ;  /* 0x000000ffff097224 */ /* 0x000fe200078e0a09 */
[C---:B------:R-:W-:Y:S01]  /*5810*/  ISETP.GT.U32.AND P2, PT, R5.reuse, R18, PT ;  /* 0x000000120500720c */ /* 0x040fe20003f44070 */
[----:B------:R-:W-:Y:S01]  /*5820*/  IMAD.MOV R20, RZ, RZ, -R11 ;  /* 0x000000ffff147224 */ /* 0x000fe200078e0a0b */
[----:B------:R-:W-:Y:S01]  /*5830*/  IABS R25, R13 ;  /* 0x0000000d00197213 */ /* 0x000fe20000000000 */
[C---:B------:R-:W-:Y:S01]  /*5840*/  IMAD R28, R5.reuse, R9, R28 ;  /* 0x00000009051c7224 */ /* 0x040fe200078e021c */
[----:B------:R-:W-:Y:S01]  /*5850*/  IABS R15, R36 ;  /* 0x00000024000f7213 */ /* 0x000fe20000000000 */
[----:B------:R-:W-:-:S02]  /*5860*/  IMAD R27, R5, R20, R27 ;  /* 0x00000014051b7224 */ /* 0x000fc400078e021b */
[----:B------:R-:W-:-:S04]  /*5870*/  IMAD.HI.U32 R9, R6, R147, RZ ;  /* 0x0000009306097227 */ /* 0x000fc800078e00ff */
[--C-:B------:R-:W-:Y:S01]  /*5880*/  @!P1 IMAD.IADD R30, R30, 0x1, -R5.reuse ;  /* 0x000000011e1e9824 */ /* 0x100fe200078e0a05 */
[C---:B------:R-:W-:Y:S01]  /*5890*/  ISETP.GT.U32.AND P1, PT, R5.reuse, R28, PT ;  /* 0x0000001c0500720c */ /* 0x040fe20003f24070 */
[----:B------:R-:W-:Y:S01]  /*58a0*/  @!P2 IMAD.IADD R18, R18, 0x1, -R5 ;  /* 0x000000011212a824 */ /* 0x000fe200078e0a05 */
[----:B------:R-:W-:Y:S01]  /*58b0*/  ISETP.GT.U32.AND P2, PT, R5, R27, PT ;  /* 0x0000001b0500720c */ /* 0x000fe20003f44070 */
[----:B------:R-:W-:Y:S02]  /*58c0*/  IMAD.MOV R20, RZ, RZ, -R9 ;  /* 0x000000ffff147224 */ /* 0x000fe400078e0a09 */
[----:B------:R-:W-:Y:S02]  /*58d0*/  @!P4 IMAD.MOV R18, RZ, RZ, -R18 ;  /* 0x000000ffff12c224 */ /* 0x000fe400078e0a12 */
[----:B------:R-:W-:-:S04]  /*58e0*/  IMAD.HI.U32 R9, R6, R25, RZ ;  /* 0x0000001906097227 */ /* 0x000fc800078e00ff */
[----:B------:R-:W-:Y:S02]  /*58f0*/  IMAD R147, R5, R20, R147 ;  /* 0x0000001405937224 */ /* 0x000fe400078e0293 */
[--C-:B------:R-:W-:Y:S01]  /*5900*/  @!P1 IMAD.IADD R28, R28, 0x1, -R5.reuse ;  /* 0x000000011c1c9824 */ /* 0x100fe200078e0a05 */
[----:B------:R-:W-:Y:S01]  /*5910*/  ISETP.GE.AND P1, PT, R13, RZ, PT ;  /* 0x000000ff0d00720c */ /* 0x000fe20003f26270 */
[----:B------:R-:W-:Y:S01]  /*5920*/  @!P2 IMAD.IADD R27, R27, 0x1, -R5 ;  /* 0x000000011b1ba824 */ /* 0x000fe200078e0a05 */
[----:B------:R-:W-:Y:S01]  /*5930*/  LOP3.LUT R13, R7, 0x20, RZ, 0xfc, !PT ;  /* 0x00000020070d7812 */ /* 0x000fe200078efcff */
[----:B------:R-:W-:Y:S01]  /*5940*/  IMAD.HI.U32 R11, R6, R23, RZ ;  /* 0x00000017060b7227 */ /* 0x000fe200078e00ff */
[C---:B------:R-:W-:Y:S02]  /*5950*/  ISETP.GT.U32.AND P4, PT, R5.reuse, R28, PT ;  /* 0x0000001c0500720c */ /* 0x040fe40003f84070 */
[----:B------:R-:W-:Y:S01]  /*5960*/  ISETP.GT.U32.AND P2, PT, R5, R27, PT ;  /* 0x0000001b0500720c */ /* 0x000fe20003f44070 */
[----:B------:R-:W-:Y:S01]  /*5970*/  IMAD.MOV R20, RZ, RZ, -R9 ;  /* 0x000000ffff147224 */ /* 0x000fe200078e0a09 */
[----:B------:R-:W-:Y:S01]  /*5980*/  IABS R19, R13 ;  /* 0x0000000d00137213 */ /* 0x000fe20000000000 */
[----:B------:R-:W-:-:S02]  /*5990*/  IMAD.MOV R22, RZ, RZ, -R11 ;  /* 0x000000ffff167224 */ /* 0x000fc400078e0a0b */
[----:B------:R-:W-:Y:S01]  /*59a0*/  @!P3 IMAD.MOV R30, RZ, RZ, -R30 ;  /* 0x000000ffff1eb224 */ /* 0x000fe200078e0a1e */
[C---:B------:R-:W-:Y:S01]  /*59b0*/  ISETP.GT.U32.AND P3, PT, R5.reuse, R147, PT ;  /* 0x000000930500720c */ /* 0x040fe20003f64070 */
[C---:B------:R-:W-:Y:S02]  /*59c0*/  IMAD R25, R5.reuse, R20, R25 ;  /* 0x0000001405197224 */ /* 0x040fe400078e0219 */
[C---:B------:R-:W-:Y:S02]  /*59d0*/  IMAD R23, R5.reuse, R22, R23 ;  /* 0x0000001605177224 */ /* 0x040fe400078e0217 */
[--C-:B------:R-:W-:Y:S01]  /*59e0*/  @!P4 IMAD.IADD R28, R28, 0x1, -R5.reuse ;  /* 0x000000011c1cc824 */ /* 0x100fe200078e0a05 */
[----:B------:R-:W-:Y:S01]  /*59f0*/  ISETP.GT.U32.AND P4, PT, R5, R25, PT ;  /* 0x000000190500720c */ /* 0x000fe20003f84070 */
[----:B------:R-:W-:Y:S01]  /*5a00*/  @!P2 IMAD.IADD R27, R27, 0x1, -R5 ;  /* 0x000000011b1ba824 */ /* 0x000fe200078e0a05 */
[----:B------:R-:W-:Y:S01]  /*5a10*/  ISETP.GT.U32.AND P2, PT, R5, R23, PT ;  /* 0x000000170500720c */ /* 0x000fe20003f44070 */
[----:B------:R-:W-:-:S04]  /*5a20*/  IMAD.HI.U32 R9, R6, R21, RZ ;  /* 0x0000001506097227 */ /* 0x000fc800078e00ff */
[----:B------:R-:W-:Y:S02]  /*5a30*/  @!P3 IMAD.IADD R147, R147, 0x1, -R5 ;  /* 0x000000019393b824 */ /* 0x000fe400078e0a05 */
[----:B------:R-:W-:Y:S02]  /*5a40*/  IMAD.MOV R20, RZ, RZ, -R9 ;  /* 0x000000ffff147224 */ /* 0x000fe400078e0a09 */
[----:B------:R-:W-:Y:S01]  /*5a50*/  IMAD.HI.U32 R9, R6, R19, RZ ;  /* 0x0000001306097227 */ /* 0x000fe200078e00ff */
[----:B------:R-:W-:-:S03]  /*5a60*/  ISETP.GT.U32.AND P3, PT, R5, R147, PT ;  /* 0x000000930500720c */ /* 0x000fc60003f64070 */
[--C-:B------:R-:W-:Y:S02]  /*5a70*/  @!P4 IMAD.IADD R25, R25, 0x1, -R5.reuse ;  /* 0x000000011919c824 */ /* 0x100fe400078e0a05 */
[----:B------:R-:W-:Y:S01]  /*5a80*/  @!P2 IMAD.IADD R23, R23, 0x1, -R5 ;  /* 0x000000011717a824 */ /* 0x000fe200078e0a05 */
[----:B------:R-:W-:Y:S01]  /*5a90*/  ISETP.GE.AND P2, PT, R26, RZ, PT ;  /* 0x000000ff1a00720c */ /* 0x000fe20003f46270 */
[C---:B------:R-:W-:Y:S01]  /*5aa0*/  IMAD R21, R5.reuse, R20, R21 ;  /* 0x0000001405157224 */ /* 0x040fe200078e0215 */
[C---:B------:R-:W-:Y:S01]  /*5ab0*/  ISETP.GT.U32.AND P4, PT, R5.reuse, R25, PT ;  /* 0x000000190500720c */ /* 0x040fe20003f84070 */
[----:B------:R-:W-:Y:S01]  /*5ac0*/  @!P6 IMAD.MOV R27, RZ, RZ, -R27 ;  /* 0x000000ffff1be224 */ /* 0x000fe200078e0a1b */
[----:B------:R-:W-:Y:S01]  /*5ad0*/  ISETP.GT.U32.AND P6, PT, R5, R23, PT ;  /* 0x000000170500720c */ /* 0x000fe20003fc4070 */
[----:B------:R-:W-:Y:S01]  /*5ae0*/  IMAD.MOV R20, RZ, RZ, -R9 ;  /* 0x000000ffff147224 */ /* 0x000fe200078e0a09 */
[----:B------:R-:W-:Y:S01]  /*5af0*/  LOP3.LUT R26, R7, 0x12, RZ, 0xfc, !PT ;  /* 0x00000012071a7812 */ /* 0x000fe200078efcff */
[----:B------:R-:W-:-:S04]  /*5b00*/  IMAD.HI.U32 R9, R6, R15, RZ ;  /* 0x0000000f06097227 */ /* 0x000fc800078e00ff */
[----:B------:R-:W-:-:S04]  /*5b10*/  IMAD.HI.U32 R11, R6, R17, RZ ;  /* 0x00000011060b7227 */ /* 0x000fc800078e00ff */
[----:B------:R-:W-:Y:S01]  /*5b20*/  @!P3 IMAD.IADD R147, R147, 0x1, -R5 ;  /* 0x000000019393b824 */ /* 0x000fe200078e0a05 */
[C---:B------:R-:W-:Y:S01]  /*5b30*/  ISETP.GT.U32.AND P3, PT, R5.reuse, R21, PT ;  /* 0x000000150500720c */ /* 0x040fe20003f64070 */
[----:B------:R-:W-:Y:S02]  /*5b40*/  IMAD.MOV R22, RZ, RZ, -R9 ;  /* 0x000000ffff167224 */ /* 0x000fe400078e0a09 */
[----:B------:R-:W-:Y:S02]  /*5b50*/  IMAD R19, R5, R20, R19 ;  /* 0x0000001405137224 */ /* 0x000fe400078e0213 */
[----:B------:R-:W-:Y:S01]  /*5b60*/  IMAD.MOV R20, RZ, RZ, -R11 ;  /* 0x000000ffff147224 */ /* 0x000fe200078e0a0b */
[----:B------:R-:W-:Y:S01]  /*5b70*/  LOP3.LUT R11, R7, 0x1a, RZ, 0xfc, !PT ;  /* 0x0000001a070b7812 */ /* 0x000fe200078efcff */
[----:B------:R-:W-:Y:S01]  /*5b80*/  IMAD R15, R5, R22, R15 ;  /* 0x00000016050f7224 */ /* 0x000fe200078e020f */
[----:B------:R-:W-:Y:S01]  /*5b90*/  LOP3.LUT R22, R7, 0x18, RZ, 0xfc, !PT ;  /* 0x0000001807167812 */ /* 0x000fe200078efcff */
[----:B------:R-:W-:Y:S01]  /*5ba0*/  @!P4 IMAD.IADD R25, R25, 0x1, -R5 ;  /* 0x000000011919c824 */ /* 0x000fe200078e0a05 */
[----:B------:R-:W-:Y:S01]  /*5bb0*/  ISETP.GE.AND P4, PT, R13, RZ, PT ;  /* 0x000000ff0d00720c */ /* 0x000fe20003f86270 */
[----:B------:R-:W-:Y:S01]  /*5bc0*/  IMAD R17, R5, R20, R17 ;  /* 0x0000001405117224 */ /* 0x000fe200078e0211 */
[----:B------:R-:W-:Y:S01]  /*5bd0*/  IABS R13, R11 ;  /* 0x0000000b000d7213 */ /* 0x000fe20000000000 */
[----:B------:R-:W-:Y:S01]  /*5be0*/  @!P6 IMAD.IADD R23, R23, 0x1, -R5 ;  /* 0x000000011717e824 */ /* 0x000fe200078e0a05 */
[C---:B------:R-:W-:Y:S01]  /*5bf0*/  ISETP.GT.U32.AND P6, PT, R5.reuse, R15, PT ;  /* 0x0000000f0500720c */ /* 0x040fe20003fc4070 */
[----:B------:R-:W-:Y:S01]  /*5c00*/  @!P1 IMAD.MOV R25, RZ, RZ, -R25 ;  /* 0x000000ffff199224 */ /* 0x000fe200078e0a19 */
[----:B------:R-:W-:Y:S01]  /*5c10*/  ISETP.GT.U32.AND P1, PT, R5, R17, PT ;  /* 0x000000110500720c */ /* 0x000fe20003f24070 */
[----:B------:R-:W-:Y:S01]  /*5c20*/  @!P5 IMAD.MOV R28, RZ, RZ, -R28 ;  /* 0x000000ffff1cd224 */ /* 0x000fe200078e0a1c */
[----:B------:R-:W-:Y:S01]  /*5c30*/  ISETP.GE.AND P5, PT, R24, RZ, PT ;  /* 0x000000ff1800720c */ /* 0x000fe20003fa6270 */
[----:B------:R-:W-:Y:S01]  /*5c40*/  @!P3 IMAD.IADD R21, R21, 0x1, -R5 ;  /* 0x000000011515b824 */ /* 0x000fe200078e0a05 */
[----:B------:R-:W-:Y:S01]  /*5c50*/  IABS R145, R22 ;  /* 0x0000001600917213 */ /* 0x000fe20000000000 */
[----:B------:R-:W-:Y:S01]  /*5c60*/  IMAD.HI.U32 R9, R6, R13, RZ ;  /* 0x0000000d06097227 */ /* 0x000fe200078e00ff */
[----:B------:R-:W-:-:S02]  /*5c70*/  LOP3.LUT R24, R7, 0x16, RZ, 0xfc, !PT ;  /* 0x0000001607187812 */ /* 0x000fc400078efcff */
[C---:B------:R-:W-:Y:S01]  /*5c80*/  ISETP.GT.U32.AND P3, PT, R5.reuse, R21, PT ;  /* 0x000000150500720c */ /* 0x040fe20003f64070 */
[----:B------:R-:W-:Y:S01]  /*5c90*/  @!P0 IMAD.MOV R147, RZ, RZ, -R147 ;  /* 0x000000ffff938224 */ /* 0x000fe200078e0a93 */
[----:B------:R-:W-:Y:S01]  /*5ca0*/  ISETP.GT.U32.AND P0, PT, R5, R19, PT ;  /* 0x000000130500720c */ /* 0x000fe20003f04070 */
[--C-:B------:R-:W-:Y:S01]  /*5cb0*/  @!P6 IMAD.IADD R15, R15, 0x1, -R5.reuse ;  /* 0x000000010f0fe824 */ /* 0x100fe200078e0a05 */
[----:B------:R-:W-:Y:S01]  /*5cc0*/  IABS R141, R24 ;  /* 0x00000018008d7213 */ /* 0x000fe20000000000 */
[----:B------:R-:W-:Y:S02]  /*5cd0*/  @!P1 IMAD.IADD R17, R17, 0x1, -R5 ;  /* 0x0000000111119824 */ /* 0x000fe400078e0a05 */
[----:B------:R-:W-:Y:S01]  /*5ce0*/  @!P5 IMAD.MOV R23, RZ, RZ, -R23 ;  /* 0x000000ffff17d224 */ /* 0x000fe200078e0a17 */
[C---:B------:R-:W-:Y:S01]  /*5cf0*/  ISETP.GT.U32.AND P5, PT, R5.reuse, R15, PT ;  /* 0x0000000f0500720c */ /* 0x040fe20003fa4070 */
[----:B------:R-:W-:Y:S01]  /*5d00*/  IMAD.MOV R20, RZ, RZ, -R9 ;  /* 0x000000ffff147224 */ /* 0x000fe200078e0a09 */
[----:B------:R-:W-:Y:S01]  /*5d10*/  ISETP.GT.U32.AND P6, PT, R5, R17, PT ;  /* 0x000000110500720c */ /* 0x000fe20003fc4070 */
[----:B------:R-:W-:-:S04]  /*5d20*/  IMAD.HI.U32 R9, R6, R145, RZ ;  /* 0x0000009106097227 */ /* 0x000fc800078e00ff */
[----:B------:R-:W-:Y:S02]  /*5d30*/  IMAD R13, R5, R20, R13 ;  /* 0x00000014050d7224 */ /* 0x000fe400078e020d */
[----:B------:R-:W-:Y:S01]  /*5d40*/  @!P3 IMAD.IADD R21, R21, 0x1, -R5 ;  /* 0x000000011515b824 */ /* 0x000fe200078e0a05 */
[----:B------:R-:W-:Y:S01]  /*5d50*/  ISETP.GE.AND P3, PT, R34, RZ, PT ;  /* 0x000000ff2200720c */ /* 0x000fe20003f66270 */
[----:B------:R-:W-:Y:S01]  /*5d60*/  IMAD.MOV R20, RZ, RZ, -R9 ;  /* 0x000000ffff147224 */ /* 0x000fe200078e0a09 */
[----:B------:R-:W-:Y:S01]  /*5d70*/  LOP3.LUT R34, R7, 0x10, RZ, 0xfc, !PT ;  /* 0x0000001007227812 */ /* 0x000fe200078efcff */
[----:B------:R-:W-:-:S04]  /*5d80*/  IMAD.HI.U32 R9, R6, R141, RZ ;  /* 0x0000008d06097227 */ /* 0x000fc800078e00ff */
[----:B------:R-:W-:Y:S01]  /*5d90*/  @!P2 IMAD.MOV R21, RZ, RZ, -R21 ;  /* 0x000000ffff15a224 */ /* 0x000fe200078e0a15 */
[C---:B------:R-:W-:Y:S01]  /*5da0*/  ISETP.GT.U32.AND P2, PT, R5.reuse, R13, PT ;  /* 0x0000000d0500720c */ /* 0x040fe20003f44070 */
[----:B------:R-:W-:Y:S02]  /*5db0*/  IMAD R145, R5, R20, R145 ;  /* 0x0000001405917224 */ /* 0x000fe400078e0291 */
[----:B------:R-:W-:Y:S02]  /*5dc0*/  IMAD.MOV R20, RZ, RZ, -R9 ;  /* 0x000000ffff147224 */ /* 0x000fe400078e0a09 */
[--C-:B------:R-:W-:Y:S01]  /*5dd0*/  @!P5 IMAD.IADD R15, R15, 0x1, -R5.reuse ;  /* 0x000000010f0fd824 */ /* 0x100fe200078e0a05 */
[----:B------:R-:W-:Y:S01]  /*5de0*/  ISETP.GT.U32.AND P5, PT, R5, R145, PT ;  /* 0x000000910500720c */ /* 0x000fe20003fa4070 */
[--C-:B------:R-:W-:Y:S01]  /*5df0*/  @!P0 IMAD.IADD R19, R19, 0x1, -R5.reuse ;  /* 0x0000000113138824 */ /* 0x100fe200078e0a05 */
[----:B------:R-:W-:Y:S01]  /*5e00*/  ISETP.GE.AND P0, PT, R36, RZ, PT ;  /* 0x000000ff2400720c */ /* 0x000fe20003f06270 */
[----:B------:R-:W-:Y:S01]  /*5e10*/  @!P6 IMAD.IADD R17, R17, 0x1, -R5 ;  /* 0x000000011111e824 */ /* 0x000fe200078e0a05 */
[----:B------:R-:W-:Y:S01]  /*5e20*/  ISETP.GE.AND P6, PT, R22, RZ, PT ;  /* 0x000000ff1600720c */ /* 0x000fe20003fc6270 */
[C---:B------:R-:W-:Y:S01]  /*5e30*/  IMAD R141, R5.reuse, R20, R141 ;  /* 0x00000014058d7224 */ /* 0x040fe200078e028d */
[----:B------:R-:W-:Y:S01]  /*5e40*/  ISETP.GT.U32.AND P1, PT, R5, R19, PT ;  /* 0x000000130500720c */ /* 0x000fe20003f24070 */
[----:B------:R-:W-:Y:S01]  /*5e50*/  @!P3 IMAD.MOV R17, RZ, RZ, -R17 ;  /* 0x000000ffff11b224 */ /* 0x000fe200078e0a11 */
[----:B------:R-:W-:Y:S01]  /*5e60*/  LOP3.LUT R22, R7, 0x14, RZ, 0xfc, !PT ;  /* 0x0000001407167812 */ /* 0x000fe200078efcff */
[----:B------:R-:W-:Y:S01]  /*5e70*/  @!P2 IMAD.IADD R13, R13, 0x1, -R5 ;  /* 0x000000010d0da824 */ /* 0x000fe200078e0a05 */
[----:B------:R-:W-:-:S02]  /*5e80*/  ISETP.GT.U32.AND P3, PT, R5, R141, PT ;  /* 0x0000008d0500720c */ /* 0x000fc40003f64070 */
[----:B------:R-:W-:Y:S01]  /*5e90*/  IABS R143, R22 ;  /* 0x00000016008f7213 */ /* 0x000fe20000000000 */
[----:B------:R-:W-:Y:S01]  /*5ea0*/  @!P5 IMAD.IADD R145, R145, 0x1, -R5 ;  /* 0x000000019191d824 */ /* 0x000fe200078e0a05 */
[----:B------:R-:W-:Y:S01]  /*5eb0*/  ISETP.GT.U32.AND P5, PT, R5, R13, PT ;  /* 0x0000000d0500720c */ /* 0x000fe20003fa4070 */
[----:B------:R-:W-:Y:S01]  /*5ec0*/  @!P0 IMAD.MOV R15, RZ, RZ, -R15 ;  /* 0x000000ffff0f8224 */ /* 0x000fe200078e0a0f */
[----:B------:R-:W-:Y:S01]  /*5ed0*/  LOP3.LUT R36, R7, 0xe, RZ, 0xfc, !PT ;  /* 0x0000000e07247812 */ /* 0x000fe200078efcff */
[----:B------:R-:W-:Y:S01]  /*5ee0*/  IMAD.HI.U32 R9, R6, R143, RZ ;  /* 0x0000008f06097227 */ /* 0x000fe200078e00ff */
[----:B------:R-:W-:Y:S02]  /*5ef0*/  ISETP.GE.AND P2, PT, R24, RZ, PT ;  /* 0x000000ff1800720c */ /* 0x000fe40003f46270 */
[----:B------:R-:W-:Y:S01]  /*5f00*/  IABS R24, R36 ;  /* 0x0000002400187213 */ /* 0x000fe20000000000 */
[----:B------:R-:W-:Y:S01]  /*5f10*/  @!P1 IMAD.IADD R19, R19, 0x1, -R5 ;  /* 0x0000000113139824 */ /* 0x000fe200078e0a05 */
[----:B------:R-:W-:Y:S01]  /*5f20*/  ISETP.GE.AND P1, PT, R11, RZ, PT ;  /* 0x000000ff0b00720c */ /* 0x000fe20003f26270 */
[----:B------:R-:W-:Y:S01]  /*5f30*/  IMAD.MOV R20, RZ, RZ, -R9 ;  /* 0x000000ffff147224 */ /* 0x000fe200078e0a09 */
[----:B------:R-:W-:Y:S01]  /*5f40*/  IABS R11, R26 ;  /* 0x0000001a000b7213 */ /* 0x000fe20000000000 */
[----:B------:R-:W-:Y:S01]  /*5f50*/  @!P3 IMAD.IADD R141, R141, 0x1, -R5 ;  /* 0x000000018d8db824 */ /* 0x000fe200078e0a05 */
[----:B------:R-:W-:Y:S01]  /*5f60*/  ISETP.GE.AND P0, PT, R22, RZ, PT ;  /* 0x000000ff1600720c */ /* 0x000fe20003f06270 */
[C---:B------:R-:W-:Y:S01]  /*5f70*/  IMAD R143, R5.reuse, R20, R143 ;  /* 0x00000014058f7224 */ /* 0x040fe200078e028f */
[----:B------:R-:W-:Y:S01]  /*5f80*/  IABS R22, R34 ;  /* 0x0000002200167213 */ /* 0x000fe20000000000 */
[----:B------:R-:W-:Y:S01]  /*5f90*/  IMAD.HI.U32 R9, R6, R11, RZ ;  /* 0x0000000b06097227 */ /* 0x000fe200078e00ff */
[----:B------:R-:W-:-:S03]  /*5fa0*/  ISETP.GT.U32.AND P3, PT, R5, R141, PT ;  /* 0x0000008d0500720c */ /* 0x000fc60003f64070 */
[----:B------:R-:W-:Y:S01]  /*5fb0*/  @!P5 IMAD.IADD R13, R13, 0x1, -R5 ;  /* 0x000000010d0dd824 */ /* 0x000fe200078e0a05 */
[----:B------:R-:W-:Y:S01]  /*5fc0*/  ISETP.GT.U32.AND P5, PT, R5, R143, PT ;  /* 0x0000008f0500720c */ /* 0x000fe20003fa4070 */
[----:B------:R-:W-:Y:S02]  /*5fd0*/  IMAD.MOV R20, RZ, RZ, -R9 ;  /* 0x000000ffff147224 */ /* 0x000fe400078e0a09 */
[----:B------:R-:W-:-:S04]  /*5fe0*/  IMAD.HI.U32 R9, R6, R22, RZ ;  /* 0x0000001606097227 */ /* 0x000fc800078e00ff */
[----:B------:R-:W-:Y:S02]  /*5ff0*/  IMAD R20, R5, R20, R11 ;  /* 0x0000001405147224 */ /* 0x000fe400078e020b */
[----:B------:R-:W-:Y:S02]  /*6000*/  @!P3 IMAD.IADD R141, R141, 0x1, -R5 ;  /* 0x000000018d8db824 */ /* 0x000fe400078e0a05 */
[----:B------:R-:W-:Y:S01]  /*6010*/  IMAD.HI.U32 R11, R6, R24, RZ ;  /* 0x00000018060b7227 */ /* 0x000fe200078e00ff */
[----:B------:R-:W-:-:S03]  /*6020*/  ISETP.GT.U32.AND P3, PT, R5, R20, PT ;  /* 0x000000140500720c */ /* 0x000fc60003f64070 */
[----:B------:R-:W-:Y:S02]  /*6030*/  @!P5 IMAD.IADD R143, R143, 0x1, -R5 ;  /* 0x000000018f8fd824 */ /* 0x000fe400078e0a05 */
[----:B------:R-:W-:Y:S02]  /*6040*/  IMAD.MOV R11, RZ, RZ, -R11 ;  /* 0x000000ffff0b7224 */ /* 0x000fe400078e0a0b */
[----:B------:R-:W-:Y:S01]  /*6050*/  IMAD.MOV R9, RZ, RZ, -R9 ;  /* 0x000000ffff097224 */ /* 0x000fe200078e0a09 */
[C---:B------:R-:W-:Y:S01]  /*6060*/  ISETP.GT.U32.AND P5, PT, R5.reuse, R143, PT ;  /* 0x0000008f0500720c */ /* 0x040fe20003fa4070 */
[----:B------:R-:W-:Y:S02]  /*6070*/  IMAD R11, R5, R11, R24 ;  /* 0x0000000b050b7224 */ /* 0x000fe400078e0218 */
[----:B------:R-:W-:-:S04]  /*6080*/  IMAD.HI.U32 R24, R6, R139, RZ ;  /* 0x0000008b06187227 */ /* 0x000fc800078e00ff */
[--C-:B------:R-:W-:Y:S01]  /*6090*/  @!P3 IMAD.IADD R20, R20, 0x1, -R5.reuse ;  /* 0x000000011414b824 */ /* 0x100fe200078e0a05 */
[C---:B------:R-:W-:Y:S01]  /*60a0*/  ISETP.GT.U32.AND P3, PT, R5.reuse, R11, PT ;  /* 0x0000000b0500720c */ /* 0x040fe20003f64070 */
[----:B------:R-:W-:Y:S02]  /*60b0*/  IMAD R9, R5, R9, R22 ;  /* 0x0000000905097224 */ /* 0x000fe400078e0216 */
[----:B------:R-:W-:Y:S02]  /*60c0*/  IMAD.MOV R24, RZ, RZ, -R24 ;  /* 0x000000ffff187224 */ /* 0x000fe400078e0a18 */
[----:B------:R-:W-:Y:S01]  /*60d0*/  @!P5 IMAD.IADD R143, R143, 0x1, -R5 ;  /* 0x000000018f8fd824 */ /* 0x000fe200078e0a05 */
[----:B------:R-:W-:Y:S01]  /*60e0*/  ISETP.GT.U32.AND P5, PT, R5, R9, PT ;  /* 0x000000090500720c */ /* 0x000fe20003fa4070 */
[----:B------:R-:W-:-:S04]  /*60f0*/  IMAD.HI.U32 R22, R6, R135, RZ ;  /* 0x0000008706167227 */ /* 0x000fc800078e00ff */
[----:B------:R-:W-:Y:S01]  /*6100*/  IMAD R139, R5, R24, R139 ;  /* 0x00000018058b7224 */ /* 0x000fe200078e028b */
[----:B------:R-:W-:Y:S01]  /*6110*/  LOP3.LUT R24, R7, 0x2, RZ, 0xfc, !PT ;  /* 0x0000000207187812 */ /* 0x000fe200078efcff */
[----:B------:R-:W-:Y:S02]  /*6120*/  IMAD.MOV R22, RZ, RZ, -R22 ;  /* 0x000000ffff167224 */ /* 0x000fe400078e0a16 */
[----:B------:R-:W-:Y:S01]  /*6130*/  @!P3 IMAD.IADD R11, R11, 0x1, -R5 ;  /* 0x000000010b0bb824 */ /* 0x000fe200078e0a05 */
[C---:B------:R-:W-:Y:S01]  /*6140*/  ISETP.GT.U32.AND P3, PT, R5.reuse, R139, PT ;  /* 0x0000008b0500720c */ /* 0x040fe20003f64070 */
[C---:B------:R-:W-:Y:S01]  /*6150*/  IMAD R135, R5.reuse, R22, R135 ;  /* 0x0000001605877224 */ /* 0x040fe200078e0287 */
[----:B------:R-:W-:Y:S01]  /*6160*/  IABS R129, R24 ;  /* 0x0000001800817213 */ /* 0x000fe20000000000 */
[----:B------:R-:W-:Y:S01]  /*6170*/  @!P4 IMAD.MOV R19, RZ, RZ, -R19 ;  /* 0x000000ffff13c224 */ /* 0x000fe200078e0a13 */
[----:B------:R-:W-:Y:S01]  /*6180*/  ISETP.GT.U32.AND P4, PT, R5, R145, PT ;  /* 0x000000910500720c */ /* 0x000fe20003f84070 */
[----:B------:R-:W-:Y:S01]  /*6190*/  @!P5 IMAD.IADD R9, R9, 0x1, -R5 ;  /* 0x000000010909d824 */ /* 0x000fe200078e0a05 */
[----:B------:R-:W-:Y:S01]  /*61a0*/  ISETP.GT.U32.AND P5, PT, R5, R135, PT ;  /* 0x000000870500720c */ /* 0x000fe20003fa4070 */
[----:B------:R-:W-:-:S04]  /*61b0*/  IMAD.HI.U32 R22, R6, R137, RZ ;  /* 0x0000008906167227 */ /* 0x000fc800078e00ff */
[----:B------:R-:W-:Y:S02]  /*61c0*/  IMAD.MOV R22, RZ, RZ, -R22 ;  /* 0x000000ffff167224 */ /* 0x000fe400078e0a16 */
[----:B------:R-:W-:Y:S01]  /*61d0*/  @!P3 IMAD.IADD R139, R139, 0x1, -R5 ;  /* 0x000000018b8bb824 */ /* 0x000fe200078e0a05 */
[----:B------:R-:W-:Y:S01]  /*61e0*/  ISETP.GT.U32.AND P3, PT, R5, R11, PT ;  /* 0x0000000b0500720c */ /* 0x000fe20003f64070 */
[----:B------:R-:W-:-:S04]  /*61f0*/  IMAD.HI.U32 R7, R6, R133, RZ ;  /* 0x0000008506077227 */ /* 0x000fc800078e00ff */
[----:B------:R-:W-:Y:S01]  /*6200*/  @!P1 IMAD.MOV R13, RZ, RZ, -R13 ;  /* 0x000000ffff0d9224 */ /* 0x000fe200078e0a0d */
[C---:B------:R-:W-:Y:S01]  /*6210*/  ISETP.GT.U32.AND P1, PT, R5.reuse, R20, PT ;  /* 0x000000140500720c */ /* 0x040fe20003f24070 */
[----:B------:R-:W-:Y:S01]  /*6220*/  @!P2 IMAD.MOV R141, RZ, RZ, -R141 ;  /* 0x000000ffff8da224 */ /* 0x000fe200078e0a8d */
[----:B------:R-:W-:Y:S01]  /*6230*/  ISETP.GT.U32.AND P2, PT, R5, R139, PT ;  /* 0x0000008b0500720c */ /* 0x000fe20003f44070 */
[----:B------:R-:W-:Y:S01]  /*6240*/  @!P4 IMAD.IADD R145, R145, 0x1, -R5 ;  /* 0x000000019191c824 */ /* 0x000fe200078e0a05 */
[----:B------:R-:W-:Y:S01]  /*6250*/  ISETP.GE.AND P4, PT, R26, RZ, PT ;  /* 0x000000ff1a00720c */ /* 0x000fe20003f86270 */
[----:B------:R-:W-:Y:S02]  /*6260*/  IMAD R137, R5, R22, R137 ;  /* 0x0000001605897224 */ /* 0x000fe400078e0289 */
[----:B------:R-:W-:-:S04]  /*6270*/  IMAD.HI.U32 R22, R6, R131, RZ ;  /* 0x0000008306167227 */ /* 0x000fc800078e00ff */
[----:B------:R-:W-:Y:S02]  /*6280*/  IMAD.MOV R26, RZ, RZ, -R7 ;  /* 0x000000ffff1a7224 */ /* 0x000fe400078e0a07 */
[----:B------:R-:W-:Y:S01]  /*6290*/  @!P5 IMAD.IADD R135, R135, 0x1, -R5 ;  /* 0x000000018787d824 */ /* 0x000fe200078e0a05 */
[C---:B------:R-:W-:Y:S01]  /*62a0*/  ISETP.GT.U32.AND P5, PT, R5.reuse, R9, PT ;  /* 0x000000090500720c */ /* 0x040fe20003fa4070 */
[----:B------:R-:W-:Y:S02]  /*62b0*/  IMAD.MOV R22, RZ, RZ, -R22 ;  /* 0x000000ffff167224 */ /* 0x000fe400078e0a16 */
[C---:B------:R-:W-:Y:S02]  /*62c0*/  IMAD R133, R5.reuse, R26, R133 ;  /* 0x0000001a05857224 */ /* 0x040fe400078e0285 */
[----:B------:R-:W-:Y:S02]  /*62d0*/  IMAD R131, R5, R22, R131 ;  /* 0x0000001605837224 */ /* 0x000fe400078e0283 */
[----:B------:R-:W-:Y:S01]  /*62e0*/  @!P3 IMAD.IADD R11, R11, 0x1, -R5 ;  /* 0x000000010b0bb824 */ /* 0x000fe200078e0a05 */
[----:B------:R-:W-:Y:S01]  /*62f0*/  ISETP.GT.U32.AND P3, PT, R5, R133, PT ;  /* 0x000000850500720c */ /* 0x000fe20003f64070 */
[----:B------:R-:W-:-:S04]  /*6300*/  IMAD.HI.U32 R6, R6, R129, RZ ;  /* 0x0000008106067227 */ /* 0x000fc800078e00ff */
[----:B------:R-:W-:Y:S01]  /*6310*/  @!P6 IMAD.MOV R145, RZ, RZ, -R145 ;  /* 0x000000ffff91e224 */ /* 0x000fe200078e0a91 */
[C---:B------:R-:W-:Y:S01]  /*6320*/  ISETP.GT.U32.AND P6, PT, R5.reuse, R135, PT ;  /* 0x000000870500720c */ /* 0x040fe20003fc4070 */
[--C-:B------:R-:W-:Y:S01]  /*6330*/  @!P1 IMAD.IADD R20, R20, 0x1, -R5.reuse ;  /* 0x0000000114149824 */ /* 0x100fe200078e0a05 */
[----:B------:R-:W-:Y:S01]  /*6340*/  ISETP.GT.U32.AND P1, PT, R5, R137, PT ;  /* 0x000000890500720c */ /* 0x000fe20003f24070 */
[--C-:B------:R-:W-:Y:S01]  /*6350*/  @!P2 IMAD.IADD R139, R139, 0x1, -R5.reuse ;  /* 0x000000018b8ba824 */ /* 0x100fe200078e0a05 */
[----:B------:R-:W-:Y:S01]  /*6360*/  ISETP.GT.U32.AND P2, PT, R5, R131, PT ;  /* 0x000000830500720c */ /* 0x000fe20003f44070 */
[----:B------:R-:W-:Y:S02]  /*6370*/  IMAD.MOV R6, RZ, RZ, -R6 ;  /* 0x000000ffff067224 */ /* 0x000fe400078e0a06 */
[----:B------:R-:W-:Y:S01]  /*6380*/  @!P5 IMAD.IADD R9, R9, 0x1, -R5 ;  /* 0x000000010909d824 */ /* 0x000fe200078e0a05 */
[----:B------:R-:W-:Y:S01]  /*6390*/  ISETP.GE.AND P5, PT, R34, RZ, PT ;  /* 0x000000ff2200720c */ /* 0x000fe20003fa6270 */
[----:B------:R-:W-:-:S02]  /*63a0*/  IMAD R129, R5, R6, R129 ;  /* 0x0000000605817224 */ /* 0x000fc400078e0281 */
[--C-:B------:R-:W-:Y:S02]  /*63b0*/  @!P3 IMAD.IADD R133, R133, 0x1, -R5.reuse ;  /* 0x000000018585b824 */ /* 0x100fe400078e0a05 */
[----:B------:R-:W-:Y:S01]  /*63c0*/  IMAD.U32 R7, RZ, RZ, UR12 ;  /* 0x0000000cff077e24 */ /* 0x000fe2000f8e00ff */
[----:B------:R-:W-:Y:S01]  /*63d0*/  ISETP.GT.U32.AND P3, PT, R5, R129, PT ;  /* 0x000000810500720c */ /* 0x000fe20003f64070 */
[--C-:B------:R-:W-:Y:S01]  /*63e0*/  @!P6 IMAD.IADD R135, R135, 0x1, -R5.reuse ;  /* 0x000000018787e824 */ /* 0x100fe200078e0a05 */
[----:B------:R-:W-:Y:S01]  /*63f0*/  ISETP.GE.AND P6, PT, R36, RZ, PT ;  /* 0x000000ff2400720c */ /* 0x000fe20003fc6270 */
[--C-:B------:R-:W-:Y:S02]  /*6400*/  @!P1 IMAD.IADD R137, R137, 0x1, -R5.reuse ;  /* 0x0000000189899824 */ /* 0x100fe400078e0a05 */
[----:B------:R-:W-:Y:S01]  /*6410*/  @!P2 IMAD.IADD R131, R131, 0x1, -R5 ;  /* 0x000000018383a824 */ /* 0x000fe200078e0a05 */
[----:B------:R-:W-:Y:S01]  /*6420*/  ISETP.GT.U32.AND P2, PT, R5, R133, PT ;  /* 0x000000850500720c */ /* 0x000fe20003f44070 */
[----:B------:R-:W-:Y:S01]  /*6430*/  VIADD R6, R7, 0x8000 ;  /* 0x0000800007067836 */ /* 0x000fe20000000000 */
[C---:B------:R-:W-:Y:S01]  /*6440*/  ISETP.GT.U32.AND P1, PT, R5.reuse, R137, PT ;  /* 0x000000890500720c */ /* 0x040fe20003f24070 */
[----:B------:R-:W-:Y:S01]  /*6450*/  @!P5 IMAD.MOV R9, RZ, RZ, -R9 ;  /* 0x000000ffff09d224 */ /* 0x000fe200078e0a09 */
[----:B------:R-:W-:Y:S01]  /*6460*/  ISETP.GT.U32.AND P5, PT, R5, R131, PT ;  /* 0x000000830500720c */ /* 0x000fe20003fa4070 */
[----:B------:R-:W-:Y:S01]  /*6470*/  @!P0 IMAD.MOV R143, RZ, RZ, -R143 ;  /* 0x000000ffff8f8224 */ /* 0x000fe200078e0a8f */
[----:B------:R-:W-:Y:S01]  /*6480*/  SHF.R.U32.HI R6, RZ, 0x4, R6 ;  /* 0x00000004ff067819 */ /* 0x000fe20000011606 */
[----:B------:R-:W-:Y:S01]  /*6490*/  @!P3 IMAD.IADD R129, R129, 0x1, -R5 ;  /* 0x000000018181b824 */ /* 0x000fe200078e0a05 */
[----:B------:R-:W-:Y:S01]  /*64a0*/  ISETP.GE.AND P0, PT, R38, RZ, PT ;  /* 0x000000ff2600720c */ /* 0x000fe20003f06270 */
[----:B------:R-:W-:Y:S01]  /*64b0*/  IMAD.MOV.U32 R7, RZ, RZ, R20 ;  /* 0x000000ffff077224 */ /* 0x000fe200078e0014 */
[----:B------:R-:W-:Y:S01]  /*64c0*/  SGXT.U32 R48, R6, 0xe ;  /* 0x0000000e0630781a */ /* 0x000fe20000000000 */
[----:B------:R-:W-:Y:S01]  /*64d0*/  IMAD.MOV.U32 R6, RZ, RZ, RZ ;  /* 0x000000ffff067224 */ /* 0x000fe200078e00ff */
[----:B------:R-:W-:Y:S01]  /*64e0*/  ISETP.GT.U32.AND P3, PT, R5, R129, PT ;  /* 0x000000810500720c */ /* 0x000fe20003f64070 */
[----:B------:R-:W-:Y:S01]  /*64f0*/  @!P6 IMAD.MOV R11, RZ, RZ, -R11 ;  /* 0x000000ffff0be224 */ /* 0x000fe200078e0a0b */
[----:B------:R-:W-:Y:S01]  /*6500*/  IADD3 R20, P6, R48, 0x80, RZ ;  /* 0x0000008030147810 */ /* 0x000fe20007fde0ff */
[----:B------:R-:W-:Y:S01]  /*6510*/  @!P4 IMAD.MOV R7, RZ, RZ, -R7 ;  /* 0x000000ffff07c224 */ /* 0x000fe200078e0a07 */
[----:B------:R-:W-:Y:S01]  /*6520*/  ISETP.GE.AND P4, PT, R40, RZ, PT ;  /* 0x000000ff2800720c */ /* 0x000fe20003f86270 */
[--C-:B------:R-:W-:Y:S01]  /*6530*/  @!P1 IMAD.IADD R137, R137, 0x1, -R5.reuse ;  /* 0x0000000189899824 */ /* 0x100fe200078e0a05 */
[----:B------:R-:W-:Y:S01]  /*6540*/  ISETP.GE.AND P1, PT, R42, RZ, PT ;  /* 0x000000ff2a00720c */ /* 0x000fe20003f26270 */
[--C-:B------:R-:W-:Y:S01]  /*6550*/  @!P2 IMAD.IADD R133, R133, 0x1, -R5.reuse ;  /* 0x000000018585a824 */ /* 0x100fe200078e0a05 */
[----:B------:R-:W-:Y:S01]  /*6560*/  ISETP.GE.AND P2, PT, R44, RZ, PT ;  /* 0x000000ff2c00720c */ /* 0x000fe20003f46270 */
[----:B------:R-:W-:Y:S01]  /*6570*/  @!P5 IMAD.IADD R131, R131, 0x1, -R5 ;  /* 0x000000018383d824 */ /* 0x000fe200078e0a05 */
[----:B------:R-:W-:Y:S01]  /*6580*/  ISETP.GE.AND P5, PT, R46, RZ, PT ;  /* 0x000000ff2e00720c */ /* 0x000fe20003fa6270 */
[----:B------:R-:W-:Y:S01]  /*6590*/  @!P0 IMAD.MOV R135, RZ, RZ, -R135 ;  /* 0x000000ffff878224 */ /* 0x000fe200078e0a87 */
[----:B------:R-:W-:Y:S01]  /*65a0*/  IADD3.X R6, R6, 0x40000040, RZ, P6, !PT ;  /* 0x4000004006067810 */ /* 0x000fe200037fe4ff */
[----:B------:R-:W-:Y:S01]  /*65b0*/  @!P3 IMAD.IADD R129, R129, 0x1, -R5 ;  /* 0x000000018181b824 */ /* 0x000fe200078e0a05 */
[----:B------:R-:W-:-:S02]  /*65c0*/  ISETP.GE.AND P6, PT, R24, RZ, PT ;  /* 0x000000ff1800720c */ /* 0x000fc40003fc6270 */
[----:B------:R-:W-:Y:S01]  /*65d0*/  ISETP.NE.AND P0, PT, R153, RZ, PT ;  /* 0x000000ff9900720c */ /* 0x000fe20003f05270 */
[----:B------:R-:W-:Y:S01]  /*65e0*/  @!P4 IMAD.MOV R139, RZ, RZ, -R139 ;  /* 0x000000ffff8bc224 */ /* 0x000fe200078e0a8b */
[----:B------:R-:W-:Y:S01]  /*65f0*/  LOP3.LUT R24, RZ, R153, RZ, 0x33, !PT ;  /* 0x00000099ff187212 */ /* 0x000fe200078e33ff */
[----:B------:R-:W-:Y:S01]  /*6600*/  @!P1 IMAD.MOV R137, RZ, RZ, -R137 ;  /* 0x000000ffff899224 */ /* 0x000fe200078e0a89 */
[----:B------:R-:W-:Y:S01]  /*6610*/  LEA R5, P3, R0, UR16, 0x1 ;  /* 0x0000001000057c11 */ /* 0x000fe2000f8608ff */
[----:B------:R-:W-:Y:S01]  /*6620*/  @!P2 IMAD.MOV R133, RZ, RZ, -R133 ;  /* 0x000000ffff85a224 */ /* 0x000fe200078e0a85 */
[C---:B------:R-:W-:Y:S01]  /*6630*/  SEL R128, R24.reuse, R29, !P0 ;  /* 0x0000001d18807207 */ /* 0x040fe20004000000 */
[----:B------:R-:W-:Y:S01]  /*6640*/  @!P5 IMAD.MOV R131, RZ, RZ, -R131 ;  /* 0x000000ffff83d224 */ /* 0x000fe200078e0a83 */
[C---:B------:R-:W-:Y:S02]  /*6650*/  SEL R240, R24.reuse, R31, !P0 ;  /* 0x0000001f18f07207 */ /* 0x040fe40004000000 */
[C---:B------:R-:W-:Y:S01]  /*6660*/  SEL R242, R24.reuse, R33, !P0 ;  /* 0x0000002118f27207 */ /* 0x040fe20004000000 */
[----:B------:R-:W-:Y:S01]  /*6670*/  @!P6 IMAD.MOV R129, RZ, RZ, -R129 ;  /* 0x000000ffff81e224 */ /* 0x000fe200078e0a81 */
[----:B------:R-:W-:Y:S01]  /*6680*/  SEL R244, R24, R35, !P0 ;  /* 0x0000002318f47207 */ /* 0x000fe20004000000 */
[----:B------:R-:W-:Y:S01]  /*6690*/  IMAD R128, R128, UR11, RZ ;  /* 0x0000000b80807c24 */ /* 0x000fe2000f8e02ff */
[----:B------:R-:W-:Y:S01]  /*66a0*/  R2UR UR8, R20 ;  /* 0x00000000140872ca */ /* 0x000fe200000e0000 */
[----:B------:R-:W-:Y:S01]  /*66b0*/  IMAD R240, R240, UR11, RZ ;  /* 0x0000000bf0f07c24 */ /* 0x000fe2000f8e02ff */
[----:B------:R-:W-:Y:S01]  /*66c0*/  R2UR UR9, R6 ;  /* 0x00000000060972ca */ /* 0x000fe200000e0000 */
[----:B------:R-:W-:Y:S01]  /*66d0*/  IMAD R242, R242, UR11, RZ ;  /* 0x0000000bf2f27c24 */ /* 0x000fe2000f8e02ff */
[----:B------:R-:W-:Y:S01]  /*66e0*/  SEL R246, R24, R37, !P0 ;  /* 0x0000002518f67207 */ /* 0x000fe20004000000 */
[----:B------:R-:W-:Y:S01]  /*66f0*/  IMAD R244, R244, UR11, RZ ;  /* 0x0000000bf4f47c24 */ /* 0x000fe2000f8e02ff */
[----:B------:R-:W-:-:S02]  /*6700*/  SEL R248, R24, R39, !P0 ;  /* 0x0000002718f87207 */ /* 0x000fc40004000000 */
[----:B------:R-:W-:Y:S01]  /*6710*/  SEL R250, R24, R41, !P0 ;  /* 0x0000002918fa7207 */ /* 0x000fe20004000000 */
[----:B------:R-:W-:Y:S01]  /*6720*/  IMAD R246, R246, UR11, RZ ;  /* 0x0000000bf6f67c24 */ /* 0x000fe2000f8e02ff */
        /* <DEDUP_REMOVED lines=46> */
[C---:B------:R-:W-:Y:S01]  /*6a10*/  SEL R31, R24.reuse, R16, !P0 ;  /* 0x00000010181f7207 */ /* 0x040fe20004000000 */
        /* <DEDUP_REMOVED lines=47> */
[----:B------:R-:W-:Y:S01]  /*6d10*/  SEL R84, R24, R151, !P0 ;  /* 0x0000009718547207 */ /* 0x000fe20004000000 */
        /* <DEDUP_REMOVED lines=147> */
[-C--:B------:R-:W-:Y:S01]  /*7650*/  LEA R129, P4, R128, R5.reuse, 0x1 ;  /* 0x0000000580817211 */ /* 0x080fe200078808ff */
[----:B------:R-:W-:Y:S01]  /*7660*/  IMAD R22, R22, UR11, RZ ;  /* 0x0000000b16167c24 */ /* 0x000fe2000f8e02ff */
[----:B------:R-:W-:Y:S01]  /*7670*/  LEA.HI.X.SX32 R0, R0, UR17, 0x1, P3 ;  /* 0x0000001100007c11 */ /* 0x000fe200098f0eff */
[----:B------:R-:W-:Y:S01]  /*7680*/  IMAD R24, R24, UR11, RZ ;  /* 0x0000000b18187c24 */ /* 0x000fe2000f8e02ff */
[-C--:B------:R-:W-:Y:S01]  /*7690*/  LEA R241, P3, R240, R5.reuse, 0x1 ;  /* 0x00000005f0f17211 */ /* 0x080fe200078608ff */
[----:B------:R0:W-:Y:S01]  /*76a0*/  STL [R1+0x7c0], R129 ;  /* 0x0007c08101007387 */ /* 0x0001e20000100800 */
[-C--:B------:R-:W-:Y:S01]  /*76b0*/  LEA R243, P2, R242, R5.reuse, 0x1 ;  /* 0x00000005f2f37211 */ /* 0x080fe200078408ff */
[----:B------:R-:W-:Y:S01]  /*76c0*/  ULDC.64 UR16, c[0x0][0x210] ;  /* 0x0000840000107ab9 */ /* 0x000fe20000000a00 */
[-C--:B------:R-:W-:Y:S01]  /*76d0*/  LEA.HI.X.SX32 R240, R240, R0.reuse, 0x1, P3 ;  /* 0x00000000f0f07211 */ /* 0x080fe200018f0eff */
[----:B------:R-:W-:Y:S01]  /*76e0*/  IMAD.MOV.U32 R235, RZ, RZ, RZ ;  /* 0x000000ffffeb7224 */ /* 0x000fe200078e00ff */
[-C--:B------:R-:W-:Y:S01]  /*76f0*/  LEA.HI.X.SX32 R242, R242, R0.reuse, 0x1, P2 ;  /* 0x00000000f2f27211 */ /* 0x080fe200010f0eff */
[----:B------:R-:W-:Y:S01]  /*7700*/  UMOV UR4, UR8 ;  /* 0x0000000800047c82 */ /* 0x000fe20008000000 */
[-C--:B------:R-:W-:Y:S01]  /*7710*/  LEA R245, P1, R244, R5.reuse, 0x1 ;  /* 0x00000005f4f57211 */ /* 0x080fe200078208ff */
[----:B------:R-:W-:Y:S01]  /*7720*/  UMOV UR5, UR9 ;  /* 0x0000000900057c82 */ /* 0x000fe20008000000 */
[-C--:B------:R-:W-:Y:S01]  /*7730*/  LEA R247, P0, R246, R5.reuse, 0x1 ;  /* 0x00000005f6f77211 */ /* 0x080fe200078008ff */
[----:B------:R-:W-:Y:S01]  /*7740*/  UIADD3.64 UR20, UR4, 0x80, URZ ;  /* 0x0000008004147897 */ /* 0x000fe2000fffe03f */
[-C--:B0-----:R-:W-:Y:S01]  /*7750*/  LEA.HI.X.SX32 R129, R128, R0.reuse, 0x1, P4 ;  /* 0x0000000080817211 */ /* 0x081fe200020f0eff */
[----:B------:R-:W-:Y:S01]  /*7760*/  UIADD3.64 UR24, UR4, 0x180, URZ ;  /* 0x0000018004187897 */ /* 0x000fe2000fffe03f */
[-C--:B------:R-:W-:Y:S01]  /*7770*/  LEA R128, P4, R252, R5.reuse, 0x1 ;  /* 0x00000005fc807211 */ /* 0x080fe200078808ff */
[----:B------:R-:W-:Y:S01]  /*7780*/  UIADD3.64 UR28, UR4, 0x200, URZ ;  /* 0x00000200041c7897 */ /* 0x000fe2000fffe03f */
[-C--:B------:R-:W-:Y:S01]  /*7790*/  LEA.HI.X.SX32 R244, R244, R0.reuse, 0x1, P1 ;  /* 0x00000000f4f47211 */ /* 0x080fe200008f0eff */
[----:B------:R0:W-:Y:S01]  /*77a0*/  STL [R1+0x7bc], R129 ;  /* 0x0007bc8101007387 */ /* 0x0001e20000100800 */
[-C--:B------:R-:W-:Y:S01]  /*77b0*/  LEA.HI.X.SX32 R246, R246, R0.reuse, 0x1, P0 ;  /* 0x00000000f6f67211 */ /* 0x080fe200000f0eff */
[----:B------:R-:W-:Y:S01]  /*77c0*/  UIADD3.64 UR32, UR4, 0x280, URZ ;  /* 0x0000028004207897 */ /* 0x000fe2000fffe03f */
[-C--:B------:R-:W-:Y:S01]  /*77d0*/  LEA R249, P6, R248, R5.reuse, 0x1 ;  /* 0x00000005f8f97211 */ /* 0x080fe200078c08ff */
[----:B------:R1:W-:Y:S01]  /*77e0*/  STL [R1+0x200], R128 ;  /* 0x0002008001007387 */ /* 0x0003e20000100800 */
[----:B------:R-:W-:Y:S01]  /*77f0*/  LEA R251, P5, R250, R5, 0x1 ;  /* 0x00000005fafb7211 */ /* 0x000fe200078a08ff */
[----:B------:R-:W-:Y:S01]  /*7800*/  UIADD3.64 UR36, UR4, 0x300, URZ ;  /* 0x0000030004247897 */ /* 0x000fe2000fffe03f */
[-C--:B------:R-:W-:Y:S01]  /*7810*/  LEA.HI.X.SX32 R248, R248, R0.reuse, 0x1, P6 ;  /* 0x00000000f8f87211 */ /* 0x080fe200030f0eff */
[----:B------:R-:W-:Y:S01]  /*7820*/  UMOV UR11, 0x40000040 ;  /* 0x40000040000b7882 */ /* 0x000fe20000000000 */
[----:B------:R-:W-:-:S02]  /*7830*/  LEA.HI.X.SX32 R250, R250, R0, 0x1, P5 ;  /* 0x00000000fafa7211 */ /* 0x000fc400028f0eff */
[-C--:B0-----:R-:W-:Y:S02]  /*7840*/  LEA R129, P3, R127, R5.reuse, 0x1 ;  /* 0x000000057f817211 */ /* 0x081fe400078608ff */
[----:B------:R-:W-:Y:S02]  /*7850*/  LEA.HI.X.SX32 R252, R252, R0, 0x1, P4 ;  /* 0x00000000fcfc7211 */ /* 0x000fe400020f0eff */
[-C--:B-1----:R-:W-:Y:S01]  /*7860*/  LEA R128, P2, R126, R5.reuse, 0x1 ;  /* 0x000000057e807211 */ /* 0x082fe200078408ff */
[----:B------:R0:W-:Y:S01]  /*7870*/  STL [R1+0x208], R129 ;  /* 0x0002088101007387 */ /* 0x0001e20000100800 */
[----:B------:R-:W-:-:S03]  /*7880*/  LEA R130, P4, R120, R5, 0x1 ;  /* 0x0000000578827211 */ /* 0x000fc600078808ff */
[----:B------:R1:W-:Y:S01]  /*7890*/  STL [R1+0x210], R128 ;  /* 0x0002108001007387 */ /* 0x0003e20000100800 */
[-C--:B0-----:R-:W-:Y:S02]  /*78a0*/  LEA R129, P1, R125, R5.reuse, 0x1 ;  /* 0x000000057d817211 */ /* 0x081fe400078208ff */
[----:B-1----:R-:W-:-:S03]  /*78b0*/  LEA R128, P0, R124, R5, 0x1 ;  /* 0x000000057c807211 */ /* 0x002fc600078008ff */
[----:B------:R0:W-:Y:S04]  /*78c0*/  STL [R1+0x218], R129 ;  /* 0x0002188101007387 */ /* 0x0001e80000100800 */
[----:B------:R1:W-:Y:S01]  /*78d0*/  STL [R1+0x220], R128 ;  /* 0x0002208001007387 */ /* 0x0003e20000100800 */
[-C--:B0-----:R-:W-:Y:S02]  /*78e0*/  LEA R129, P6, R122, R5.reuse, 0x1 ;  /* 0x000000057a817211 */ /* 0x081fe400078c08ff */
[----:B-1----:R-:W-:-:S03]  /*78f0*/  LEA R128, P5, R121, R5, 0x1 ;  /* 0x0000000579807211 */ /* 0x002fc600078a08ff */
[----:B------:R-:W-:Y:S04]  /*7900*/  STL [R1+0x228], R129 ;  /* 0x0002288101007387 */ /* 0x000fe80000100800 */
[----:B------:R0:W-:Y:S04]  /*7910*/  STL [R1+0x230], R128 ;  /* 0x0002308001007387 */ /* 0x0001e80000100800 */
[----:B------:R-:W-:Y:S01]  /*7920*/  STL [R1+0x238], R130 ;  /* 0x0002388201007387 */ /* 0x000fe20000100800 */
[----:B0-----:R-:W-:Y:S02]  /*7930*/  LEA.HI.X.SX32 R128, R127, R0, 0x1, P3 ;  /* 0x000000007f807211 */ /* 0x001fe400018f0eff */
[----:B------:R-:W-:-:S02]  /*7940*/  LEA R129, P3, R119, R5, 0x1 ;  /* 0x0000000577817211 */ /* 0x000fc400078608ff */
[-C--:B------:R-:W-:Y:S01]  /*7950*/  LEA.HI.X.SX32 R127, R126, R0.reuse, 0x1, P2 ;  /* 0x000000007e7f7211 */ /* 0x080fe200010f0eff */
[----:B------:R0:W-:Y:S01]  /*7960*/  STL [R1+0x204], R128 ;  /* 0x0002048001007387 */ /* 0x0001e20000100800 */
[-C--:B------:R-:W-:Y:S02]  /*7970*/  LEA.HI.X.SX32 R126, R125, R0.reuse, 0x1, P1 ;  /* 0x000000007d7e7211 */ /* 0x080fe400008f0eff */
[-C--:B------:R-:W-:Y:S01]  /*7980*/  LEA.HI.X.SX32 R125, R124, R0.reuse, 0x1, P0 ;  /* 0x000000007c7d7211 */ /* 0x080fe200000f0eff */
[----:B------:R-:W-:Y:S01]  /*7990*/  STL [R1+0x240], R129 ;  /* 0x0002408101007387 */ /* 0x000fe20000100800 */
[-C--:B------:R-:W-:Y:S02]  /*79a0*/  LEA.HI.X.SX32 R124, R122, R0.reuse, 0x1, P6 ;  /* 0x000000007a7c7211 */ /* 0x080fe400030f0eff */
[-C--:B------:R-:W-:Y:S01]  /*79b0*/  LEA.HI.X.SX32 R122, R121, R0.reuse, 0x1, P5 ;  /* 0x00000000797a7211 */ /* 0x080fe200028f0eff */
[----:B------:R1:W-:Y:S01]  /*79c0*/  STL [R1+0x20c], R127 ;  /* 0x00020c7f01007387 */ /* 0x0003e20000100800 */
[----:B------:R-:W-:-:S02]  /*79d0*/  LEA.HI.X.SX32 R121, R120, R0, 0x1, P4 ;  /* 0x0000000078797211 */ /* 0x000fc400020f0eff */
[CC--:B0-----:R-:W-:Y:S02]  /*79e0*/  LEA R128, P2, R118.reuse, R5.reuse, 0x1 ;  /* 0x0000000576807211 */ /* 0x0c1fe400078408ff */
[-C--:B------:R-:W-:Y:S02]  /*79f0*/  LEA.HI.X.SX32 R120, R119, R0.reuse, 0x1, P3 ;  /* 0x0000000077787211 */ /* 0x080fe400018f0eff */
[----:B------:R-:W-:Y:S01]  /*7a00*/  LEA.HI.X.SX32 R119, R118, R0, 0x1, P2 ;  /* 0x0000000076777211 */ /* 0x000fe200010f0eff */
[----:B------:R-:W-:Y:S01]  /*7a10*/  STL [R1+0x248], R128 ;  /* 0x0002488001007387 */ /* 0x000fe20000100800 */
[----:B-1----:R-:W-:-:S03]  /*7a20*/  LEA R127, P1, R117, R5, 0x1 ;  /* 0x00000005757f7211 */ /* 0x002fc600078208ff */
[----:B------:R0:W-:Y:S01]  /*7a30*/  STL [R1+0x214], R126 ;  /* 0x0002147e01007387 */ /* 0x0001e20000100800 */
[----:B------:R-:W-:-:S03]  /*7a40*/  LEA.HI.X.SX32 R118, R117, R0, 0x1, P1 ;  /* 0x0000000075767211 */ /* 0x000fc600008f0eff */
[----:B------:R-:W-:Y:S04]  /*7a50*/  STL [R1+0x250], R127 ;  /* 0x0002507f01007387 */ /* 0x000fe80000100800 */
[----:B------:R1:W-:Y:S01]  /*7a60*/  STL [R1+0x21c], R125 ;  /* 0x00021c7d01007387 */ /* 0x0003e20000100800 */
[----:B0-----:R-:W-:-:S04]  /*7a70*/  LEA R126, P0, R116, R5, 0x1 ;  /* 0x00000005747e7211 */ /* 0x001fc800078008ff */
        /* <DEDUP_REMOVED lines=21> */
[----:B------:R1:W-:Y:S04]  /*7bd0*/  STL [R1+0x280], R120 ;  /* 0x0002807801007387 */ /* 0x0003e80000100800 */
[----:B------:R2:W-:Y:S01]  /*7be0*/  STL [R1+0x24c], R118 ;  /* 0x00024c7601007387 */ /* 0x0005e20000100800 */
[----:B0-----:R-:W-:-:S04]  /*7bf0*/  LEA R119, P1, R110, R5, 0x1 ;  /* 0x000000056e777211 */ /* 0x001fc800078208ff */
[-C--:B------:R-:W-:Y:S01]  /*7c00*/  LEA.HI.X.SX32 R111, R110, R0.reuse, 0x1, P1 ;  /* 0x000000006e6f7211 */ /* 0x080fe200008f0eff */
[----:B------:R-:W-:Y:S01]  /*7c10*/  STL [R1+0x288], R119 ;  /* 0x0002887701007387 */ /* 0x000fe20000100800 */
[----:B-1----:R-:W-:Y:S02]  /*7c20*/  CS2R R120, SRZ ;  /* 0x0000000000787805 */ /* 0x002fe4000001ff00 */
[CC--:B--2---:R-:W-:Y:S01]  /*7c30*/  LEA R118, P0, R109.reuse, R5.reuse, 0x1 ;  /* 0x000000056d767211 */ /* 0x0c4fe200078008ff */
[----:B------:R0:W-:Y:S03]  /*7c40*/  STL [R1+0x254], R117 ;  /* 0x0002547501007387 */ /* 0x0001e60000100800 */
[----:B------:R-:W-:Y:S01]  /*7c50*/  LEA.HI.X.SX32 R110, R109, R0, 0x1, P0 ;  /* 0x000000006d6e7211 */ /* 0x000fe200000f0eff */
        /* <DEDUP_REMOVED lines=423> */
[----:B------:R-:W-:Y:S04]  /*96d0*/  STL [R1+0x580], R23 ;  /* 0x0005801701007387 */ /* 0x000fe80000100800 */
[----:B------:R1:W-:Y:S01]  /*96e0*/  STL [R1+0x54c], R19 ;  /* 0x00054c1301007387 */ /* 0x0003e20000100800 */
[----:B0-----:R-:W-:-:S04]  /*96f0*/  LEA R21, P3, R9, R5, 0x1 ;  /* 0x0000000509157211 */ /* 0x001fc800078608ff */
[----:B------:R-:W-:Y:S01]  /*9700*/  LEA.HI.X.SX32 R7, R9, R0, 0x1, P3 ;  /* 0x0000000009077211 */ /* 0x000fe200018f0eff */
[----:B------:R-:W-:Y:S01]  /*9710*/  STL [R1+0x588], R21 ;  /* 0x0005881501007387 */ /* 0x000fe20000100800 */
[----:B-1----:R-:W-:-:S03]  /*9720*/  LEA R19, P2, R11, R5, 0x1 ;  /* 0x000000050b137211 */ /* 0x002fc600078408ff */
[----:B------:R0:W-:Y:S04]  /*9730*/  STL [R1+0x554], R17 ;  /* 0x0005541101007387 */ /* 0x0001e80000100800 */
[----:B------:R-:W-:Y:S04]  /*9740*/  STL [R1+0x590], R19 ;  /* 0x0005901301007387 */ /* 0x000fe80000100800 */
[----:B------:R1:W-:Y:S01]  /*9750*/  STL [R1+0x55c], R15 ;  /* 0x00055c0f01007387 */ /* 0x0003e20000100800 */
[----:B0-----:R-:W-:-:S05]  /*9760*/  LEA R17, P1, R14, R5, 0x1 ;  /* 0x000000050e117211 */ /* 0x001fca00078208ff */
        /* <DEDUP_REMOVED lines=14> */
[----:B------:R0:W-:Y:S01]  /*9850*/  STL [R1+0x584], R7 ;  /* 0x0005840701007387 */ /* 0x0001e20000100800 */
[-C--:B------:R-:W-:Y:S02]  /*9860*/  LEA.HI.X.SX32 R5, R11, R0.reuse, 0x1, P2 ;  /* 0x000000000b057211 */ /* 0x080fe400010f0eff */
[C---:B------:R-:W-:Y:S01]  /*9870*/  LEA R13, P2, R12.reuse, UR16, 0x1 ;  /* 0x000000100c0d7c11 */ /* 0x040fe2000f8408ff */
[----:B------:R1:W-:Y:S03]  /*9880*/  STL [R1+0x7b8], R6 ;  /* 0x0007b80601007387 */ /* 0x0003e60000100800 */
[----:B------:R-:W-:Y:S01]  /*9890*/  LEA.HI.X.SX32 R12, R12, UR17, 0x1, P2 ;  /* 0x000000110c0c7c11 */ /* 0x000fe200090f0eff */
[----:B------:R2:W-:Y:S01]  /*98a0*/  STL [R1+0x58c], R5 ;  /* 0x00058c0501007387 */ /* 0x0005e20000100800 */
[----:B------:R-:W-:Y:S01]  /*98b0*/  UIADD3.64 UR16, UR4, 0x100, URZ ;  /* 0x0000010004107897 */ /* 0x000fe2000fffe03f */
[----:B0-----:R-:W-:-:S02]  /*98c0*/  LEA.HI.X.SX32 R7, R18, R0, 0x1, P6 ;  /* 0x0000000012077211 */ /* 0x001fc400030f0eff */
[-C--:B-1----:R-:W-:Y:S02]  /*98d0*/  LEA.HI.X.SX32 R6, R14, R0.reuse, 0x1, P1 ;  /* 0x000000000e067211 */ /* 0x082fe400008f0eff */
[----:B--2---:R-:W-:-:S03]  /*98e0*/  LEA.HI.X.SX32 R5, R16, R0, 0x1, P0 ;  /* 0x0000000010057211 */ /* 0x004fc600000f0eff */
[----:B------:R0:W-:Y:S04]  /*98f0*/  STL [R1+0x594], R6 ;  /* 0x0005940601007387 */ /* 0x0001e80000100800 */
[----:B------:R1:W-:Y:S04]  /*9900*/  STL [R1+0x59c], R5 ;  /* 0x00059c0501007387 */ /* 0x0003e80000100800 */
[----:B------:R-:W-:Y:S01]  /*9910*/  STL [R1+0x5a4], R7 ;  /* 0x0005a40701007387 */ /* 0x000fe20000100800 */
[-C--:B0-----:R-:W-:Y:S02]  /*9920*/  LEA.HI.X.SX32 R6, R20, R0.reuse, 0x1, P5 ;  /* 0x0000000014067211 */ /* 0x081fe400028f0eff */
[----:B-1----:R-:W-:-:S03]  /*9930*/  LEA.HI.X.SX32 R5, R22, R0, 0x1, P4 ;  /* 0x0000000016057211 */ /* 0x002fc600020f0eff */
[----:B------:R-:W-:Y:S01]  /*9940*/  STL [R1+0x7a8], R6 ;  /* 0x0007a80601007387 */ /* 0x000fe20000100800 */
[----:B------:R-:W-:Y:S02]  /*9950*/  LEA.HI.X.SX32 R0, R24, R0, 0x1, P3 ;  /* 0x0000000018007211 */ /* 0x000fe400018f0eff */
[----:B------:R-:W-:Y:S01]  /*9960*/  CS2R R24, SRZ ;  /* 0x0000000000187805 */ /* 0x000fe2000001ff00 */
[----:B------:R0:W-:Y:S04]  /*9970*/  STL [R1+0x7b0], R5 ;  /* 0x0007b00501007387 */ /* 0x0001e80000100800 */
[----:B------:R1:W-:Y:S04]  /*9980*/  STL [R1+0x5a8], R0 ;  /* 0x0005a80001007387 */ /* 0x0003e80000100800 */
[----:B------:R-:W-:Y:S01]  /*9990*/  STL [R1], RZ ;  /* 0x000000ff01007387 */ /* 0x000fe20000100800 */
[----:B0-----:R-:W0:Y:S03]  /*99a0*/  LDC R5, c[0x0][0x238] ;  /* 0x00008e00ff057b82 */ /* 0x001e260000000800 */
[----:B------:R-:W-:Y:S04]  /*99b0*/  STL [R1+0x4], RZ ;  /* 0x000004ff01007387 */ /* 0x000fe80000100800 */
[----:B------:R-:W-:Y:S04]  /*99c0*/  STL [R1+0x8], RZ ;  /* 0x000008ff01007387 */ /* 0x000fe80000100800 */
[----:B------:R-:W-:Y:S04]  /*99d0*/  STL [R1+0xc], RZ ;  /* 0x00000cff01007387 */ /* 0x000fe80000100800 */
[----:B------:R-:W-:Y:S04]  /*99e0*/  STL [R1+0x10], RZ ;  /* 0x000010ff01007387 */ /* 0x000fe80000100800 */
[----:B------:R-:W-:Y:S04]  /*99f0*/  STL [R1+0x14], RZ ;  /* 0x000014ff01007387 */ /* 0x000fe80000100800 */
[----:B------:R-:W-:Y:S01]  /*9a00*/  STL [R1+0x18], RZ ;  /* 0x000018ff01007387 */ /* 0x000fe20000100800 */
[----:B0-----:R-:W-:-:S03]  /*9a10*/  IMAD R135, R5, 0x7e, RZ ;  /* 0x0000007e05877824 */ /* 0x001fc600078e02ff */
[----:B------:R-:W-:Y:S01]  /*9a20*/  STL [R1+0x1c], RZ ;  /* 0x00001cff01007387 */ /* 0x000fe20000100800 */
[C---:B------:R-:W-:Y:S02]  /*9a30*/  IMAD R136, R5.reuse, 0x7a, RZ ;  /* 0x0000007a05887824 */ /* 0x040fe400078e02ff */
[----:B------:R-:W-:Y:S01]  /*9a40*/  IMAD R137, R5, 0x76, RZ ;  /* 0x0000007605897824 */ /* 0x000fe200078e02ff */
[----:B------:R-:W-:Y:S01]  /*9a50*/  STL [R1+0x20], RZ ;  /* 0x000020ff01007387 */ /* 0x000fe20000100800 */
[-C--:B------:R-:W-:Y:S01]  /*9a60*/  IADD3 R135, P0, R135, R13.reuse, RZ ;  /* 0x0000000d87877210 */ /* 0x080fe20007f1e0ff */
[C---:B------:R-:W-:Y:S01]  /*9a70*/  IMAD R138, R5.reuse, 0x72, RZ ;  /* 0x00000072058a7824 */ /* 0x040fe200078e02ff */
[----:B------:R-:W-:Y:S01]  /*9a80*/  IADD3 R136, P5, R136, R13, RZ ;  /* 0x0000000d88887210 */ /* 0x000fe20007fbe0ff */
[----:B------:R-:W-:Y:S01]  /*9a90*/  STL [R1+0x24], RZ ;  /* 0x000024ff01007387 */ /* 0x000fe20000100800 */
[C---:B------:R-:W-:Y:S02]  /*9aa0*/  IMAD R139, R5.reuse, 0x6e, RZ ;  /* 0x0000006e058b7824 */ /* 0x040fe400078e02ff */
[C---:B------:R-:W-:Y:S01]  /*9ab0*/  IMAD R140, R5.reuse, 0x6a, RZ ;  /* 0x0000006a058c7824 */ /* 0x040fe200078e02ff */
[----:B------:R-:W-:Y:S01]  /*9ac0*/  STL [R1+0x28], RZ ;  /* 0x000028ff01007387 */ /* 0x000fe20000100800 */
[----:B------:R-:W-:-:S02]  /*9ad0*/  IMAD R141, R5, 0x66, RZ ;  /* 0x00000066058d7824 */ /* 0x000fc400078e02ff */
[C---:B------:R-:W-:Y:S01]  /*9ae0*/  IMAD R142, R5.reuse, 0x3f, RZ ;  /* 0x0000003f058e7824 */ /* 0x040fe200078e02ff */
[----:B------:R-:W-:Y:S01]  /*9af0*/  STL [R1+0x2c], RZ ;  /* 0x00002cff01007387 */ /* 0x000fe20000100800 */
[C---:B------:R-:W-:Y:S02]  /*9b00*/  IMAD R143, R5.reuse, 0x62, RZ ;  /* 0x00000062058f7824 */ /* 0x040fe400078e02ff */
[C---:B------:R-:W-:Y:S01]  /*9b10*/  IMAD R144, R5.reuse, 0x3d, RZ ;  /* 0x0000003d05907824 */ /* 0x040fe200078e02ff */
        /* <DEDUP_REMOVED lines=116> */
[C---:B------:R-:W-:Y:S01]  /*a260*/  IMAD.SHL.U32 R134, R5.reuse, 0x2, RZ ;  /* 0x0000000205867824 */ /* 0x040fe200078e00ff */
[----:B------:R-:W-:Y:S01]  /*a270*/  STL [R1+0xcc], RZ ;  /* 0x0000ccff01007387 */ /* 0x000fe20000100800 */
[C---:B------:R-:W-:Y:S02]  /*a280*/  IMAD R197, R5.reuse, 0x3, RZ ;  /* 0x0000000305c57824 */ /* 0x040fe400078e02ff */
[C---:B------:R-:W-:Y:S01]  /*a290*/  IMAD.SHL.U32 R198, R5.reuse, 0x20, RZ ;  /* 0x0000002005c67824 */ /* 0x040fe200078e00ff */
[----:B------:R-:W-:Y:S01]  /*a2a0*/  STL [R1+0xd0], RZ ;  /* 0x0000d0ff01007387 */ /* 0x000fe20000100800 */
[----:B------:R-:W-:-:S02]  /*a2b0*/  IMAD.SHL.U32 R199, R5, 0x10, RZ ;  /* 0x0000001005c77824 */ /* 0x000fc400078e00ff */
[C---:B------:R-:W-:Y:S01]  /*a2c0*/  IMAD.SHL.U32 R200, R5.reuse, 0x8, RZ ;  /* 0x0000000805c87824 */ /* 0x040fe200078e00ff */
[----:B------:R-:W-:Y:S01]  /*a2d0*/  STL [R1+0xd4], RZ ;  /* 0x0000d4ff01007387 */ /* 0x000fe20000100800 */
[C---:B------:R-:W-:Y:S02]  /*a2e0*/  IMAD.SHL.U32 R201, R5.reuse, 0x4, RZ ;  /* 0x0000000405c97824 */ /* 0x040fe400078e00ff */
[----:B------:R-:W-:Y:S01]  /*a2f0*/  IMAD.SHL.U32 R153, R5, 0x40, RZ ;  /* 0x0000004005997824 */ /* 0x000fe200078e00ff */
[----:B------:R-:W-:Y:S04]  /*a300*/  STL [R1+0xd8], RZ ;  /* 0x0000d8ff01007387 */ /* 0x000fe80000100800 */
[----:B------:R-:W-:Y:S01]  /*a310*/  STL [R1+0xdc], RZ ;  /* 0x0000dcff01007387 */ /* 0x000fe20000100800 */
[----:B-1----:R-:W-:-:S03]  /*a320*/  SHF.R.S32.HI R0, RZ, 0x1f, R153 ;  /* 0x0000001fff007819 */ /* 0x002fc60000011499 */
[----:B------:R-:W-:Y:S01]  /*a330*/  STL [R1+0xe0], RZ ;  /* 0x0000e0ff01007387 */ /* 0x000fe20000100800 */
[C---:B------:R-:W-:Y:S01]  /*a340*/  SHF.L.U64.HI R0, R153.reuse, 0x1, R0 ;  /* 0x0000000199007819 */ /* 0x040fe20000010200 */
[----:B------:R-:W-:Y:S02]  /*a350*/  IMAD.SHL.U32 R153, R153, 0x2, RZ ;  /* 0x0000000299997824 */ /* 0x000fe400078e00ff */
[----:B------:R-:W-:Y:S04]  /*a360*/  STL [R1+0xe4], RZ ;  /* 0x0000e4ff01007387 */ /* 0x000fe80000100800 */
        /* <DEDUP_REMOVED lines=70> */
[----:B------:R0:W-:Y:S04]  /*a7d0*/  STL [R1+0x7d8], R123 ;  /* 0x0007d87b01007387 */ /* 0x0001e80000100800 */
[----:B------:R1:W-:Y:S04]  /*a7e0*/  STL [R1+0x5b0], R135 ;  /* 0x0005b08701007387 */ /* 0x0003e80000100800 */
[----:B------:R2:W-:Y:S01]  /*a7f0*/  STL [R1+0x5c0], R136 ;  /* 0x0005c08801007387 */ /* 0x0005e20000100800 */
[----:B0-----:R-:W-:-:S02]  /*a800*/  IADD3 R123, P1, R137, R13, RZ ;  /* 0x0000000d897b7210 */ /* 0x001fc40007f3e0ff */
[----:B-1----:R-:W-:-:S03]  /*a810*/  IADD3 R135, P2, R138, R13, RZ ;  /* 0x0000000d8a877210 */ /* 0x002fc60007f5e0ff */
[----:B------:R0:W-:Y:S01]  /*a820*/  STL [R1+0x5d0], R123 ;  /* 0x0005d07b01007387 */ /* 0x0001e20000100800 */
[----:B--2---:R-:W-:-:S03]  /*a830*/  IADD3 R136, P3, R139, R13, RZ ;  /* 0x0000000d8b887210 */ /* 0x004fc60007f7e0ff */
[----:B------:R1:W-:Y:S01]  /*a840*/  STL [R1+0x5e0], R135 ;  /* 0x0005e08701007387 */ /* 0x0003e20000100800 */
[----:B------:R-:W-:-:S03]  /*a850*/  CS2R R138, SRZ ;  /* 0x00000000008a7805 */ /* 0x000fc6000001ff00 */
[----:B------:R2:W-:Y:S01]  /*a860*/  STL [R1+0x5f0], R136 ;  /* 0x0005f08801007387 */ /* 0x0005e20000100800 */
[-C--:B0-----:R-:W-:Y:S02]  /*a870*/  IADD3 R123, P4, R140, R13.reuse, RZ ;  /* 0x0000000d8c7b7210 */ /* 0x081fe40007f9e0ff */
[----:B-1----:R-:W-:-:S03]  /*a880*/  IADD3 R135, P6, R141, R13, RZ ;  /* 0x0000000d8d877210 */ /* 0x002fc60007fde0ff */
[----:B------:R0:W-:Y:S01]  /*a890*/  STL [R1+0x600], R123 ;  /* 0x0006007b01007387 */ /* 0x0001e20000100800 */
[----:B------:R-:W-:Y:S02]  /*a8a0*/  CS2R R140, SRZ ;  /* 0x00000000008c7805 */ /* 0x000fe4000001ff00 */
[----:B--2---:R-:W-:Y:S01]  /*a8b0*/  LEA.HI.X.SX32 R136, R142, R12, 0x1, P0 ;  /* 0x0000000c8e887211 */ /* 0x004fe200000f0eff */
[----:B------:R1:W-:Y:S04]  /*a8c0*/  STL [R1+0x610], R135 ;  /* 0x0006108701007387 */ /* 0x0003e80000100800 */
[----:B------:R2:W-:Y:S01]  /*a8d0*/  STL [R1+0x5ac], R136 ;  /* 0x0005ac8801007387 */ /* 0x0005e20000100800 */
[----:B0-----:R-:W-:Y:S02]  /*a8e0*/  IADD3 R123, P0, R143, R13, RZ ;  /* 0x0000000d8f7b7210 */ /* 0x001fe40007f1e0ff */
[----:B------:R-:W-:-:S02]  /*a8f0*/  CS2R R142, SRZ ;  /* 0x00000000008e7805 */ /* 0x000fc4000001ff00 */
[----:B-1----:R-:W-:Y:S01]  /*a900*/  LEA.HI.X.SX32 R135, R144, R12, 0x1, P5 ;  /* 0x0000000c90877211 */ /* 0x002fe200028f0eff */
[----:B------:R0:W-:Y:S01]  /*a910*/  STL [R1+0x620], R123 ;  /* 0x0006207b01007387 */ /* 0x0001e20000100800 */
[----:B--2---:R-:W-:-:S03]  /*a920*/  IADD3 R136, P5, R145, R13, RZ ;  /* 0x0000000d91887210 */ /* 0x004fc60007fbe0ff */
[----:B------:R1:W-:Y:S01]  /*a930*/  STL [R1+0x5bc], R135 ;  /* 0x0005bc8701007387 */ /* 0x0003e20000100800 */
[----:B------:R-:W-:-:S03]  /*a940*/  CS2R R144, SRZ ;  /* 0x0000000000907805 */ /* 0x000fc6000001ff00 */
[----:B------:R2:W-:Y:S01]  /*a950*/  STL [R1+0x630], R136 ;  /* 0x0006308801007387 */ /* 0x0005e20000100800 */
[----:B0-----:R-:W-:Y:S02]  /*a960*/  LEA.HI.X.SX32 R123, R146, R12, 0x1, P1 ;  /* 0x0000000c927b7211 */ /* 0x001fe400008f0eff */
        /* <DEDUP_REMOVED lines=17> */
[----:B--2---:R-:W-:-:S03]  /*aa80*/  LEA.HI.X.SX32 R136, R155, R12, 0x1, P6 ;  /* 0x0000000c9b887211 */ /* 0x004fc600030f0eff */
[----:B------:R1:W-:Y:S04]  /*aa90*/  STL [R1+0x670], R135 ;  /* 0x0006708701007387 */ /* 0x0003e80000100800 */
[----:B------:R2:W-:Y:S01]  /*aaa0*/  STL [R1+0x60c], R136 ;  /* 0x00060c8801007387 */ /* 0x0005e20000100800 */
[----:B0-----:R-:W-:Y:S02]  /*aab0*/  IADD3 R123, P6, R156, R13, RZ ;  /* 0x0000000d9c7b7210 */ /* 0x001fe40007fde0ff */
[----:B-1----:R-:W-:-:S03]  /*aac0*/  LEA.HI.X.SX32 R135, R157, R12, 0x1, P0 ;  /* 0x0000000c9d877211 */ /* 0x002fc600000f0eff */
[----:B------:R0:W-:Y:S01]  /*aad0*/  STL [R1+0x680], R123 ;  /* 0x0006807b01007387 */ /* 0x0001e20000100800 */
[----:B--2---:R-:W-:-:S03]  /*aae0*/  IADD3 R136, P0, R158, R13, RZ ;  /* 0x0000000d9e887210 */ /* 0x004fc60007f1e0ff */
[----:B------:R1:W-:Y:S04]  /*aaf0*/  STL [R1+0x61c], R135 ;  /* 0x00061c8701007387 */ /* 0x0003e80000100800 */
        /* <DEDUP_REMOVED lines=34> */
[-C--:B------:R-:W-:Y:S02]  /*ad20*/  IADD3 R6, P1, R7, R13.reuse, RZ ;  /* 0x0000000d07067210 */ /* 0x080fe40007f3e0ff */
[----:B--2---:R-:W-:Y:S01]  /*ad30*/  CS2R R136, SRZ ;  /* 0x0000000000887805 */ /* 0x004fe2000001ff00 */
[----:B------:R1:W-:Y:S04]  /*ad40*/  STL [R1+0x5b4], R135 ;  /* 0x0005b48701007387 */ /* 0x0003e80000100800 */
[----:B------:R2:W-:Y:S01]  /*ad50*/  STL [R1+0x6c0], R6 ;  /* 0x0006c00601007387 */ /* 0x0005e20000100800 */
[----:B0-----:R-:W-:Y:S02]  /*ad60*/  LEA.HI.X.SX32 R123, R174, R12, 0x1, P0 ;  /* 0x0000000cae7b7211 */ /* 0x001fe400000f0eff */
[----:B-1----:R-:W-:-:S03]  /*ad70*/  IADD3 R135, P0, R175, R13, RZ ;  /* 0x0000000daf877210 */ /* 0x002fc60007f1e0ff */
[----:B------:R0:W-:Y:S01]  /*ad80*/  STL [R1+0x6ac], R123 ;  /* 0x0006ac7b01007387 */ /* 0x0001e20000100800 */
[----:B--2---:R-:W-:-:S03]  /*ad90*/  LEA.HI.X.SX32 R6, R7, R12, 0x1, P2 ;  /* 0x0000000c07067211 */ /* 0x004fc600010f0eff */
[----:B------:R-:W-:Y:S01]  /*ada0*/  STL [R1+0x678], R135 ;  /* 0x0006788701007387 */ /* 0x000fe20000100800 */
[----:B------:R-:W-:-:S03]  /*adb0*/  LEA.HI.X.SX32 R7, R176, R12, 0x1, P1 ;  /* 0x0000000cb0077211 */ /* 0x000fc600008f0eff */
[----:B------:R1:W-:Y:S01]  /*adc0*/  STL [R1+0x5d4], R6 ;  /* 0x0005d40601007387 */ /* 0x0003e20000100800 */
[C---:B0-----:R-:W-:Y:S02]  /*add0*/  IADD3 R123, P2, R8.reuse, R13, RZ ;  /* 0x0000000d087b7210 */ /* 0x041fe40007f5e0ff */
[----:B------:R-:W-:-:S03]  /*ade0*/  LEA.HI.X.SX32 R8, R8, R12, 0x1, P3 ;  /* 0x0000000c08087211 */ /* 0x000fc600018f0eff */
[----:B------:R0:W-:Y:S01]  /*adf0*/  STL [R1+0x6d0], R123 ;  /* 0x0006d07b01007387 */ /* 0x0001e20000100800 */
[----:B-1----:R-:W-:-:S03]  /*ae00*/  IADD3 R6, P1, R177, R13, RZ ;  /* 0x0000000db1067210 */ /* 0x002fc60007f3e0ff */
[----:B------:R1:W-:Y:S04]  /*ae10*/  STL [R1+0x6bc], R7 ;  /* 0x0006bc0701007387 */ /* 0x0003e80000100800 */
[----:B------:R2:W-:Y:S01]  /*ae20*/  STL [R1+0x698], R6 ;  /* 0x0006980601007387 */ /* 0x0005e20000100800 */
[----:B0-----:R-:W-:-:S03]  /*ae30*/  CS2R R122, SRZ ;  /* 0x00000000007a7805 */ /* 0x001fc6000001ff00 */
[----:B------:R0:W-:Y:S01]  /*ae40*/  STL [R1+0x5f4], R8 ;  /* 0x0005f40801007387 */ /* 0x0001e20000100800 */
[----:B-1----:R-:W-:Y:S02]  /*ae50*/  IADD3 R7, P3, R9, R13, RZ ;  /* 0x0000000d09077210 */ /* 0x002fe40007f7e0ff */
[----:B--2---:R-:W-:-:S03]  /*ae60*/  LEA.HI.X.SX32 R6, R178, R12, 0x1, P2 ;  /* 0x0000000cb2067211 */ /* 0x004fc600010f0eff */
[----:B------:R1:W-:Y:S01]  /*ae70*/  STL [R1+0x6e0], R7 ;  /* 0x0006e00701007387 */ /* 0x0003e20000100800 */
[----:B0-----:R-:W-:-:S03]  /*ae80*/  IADD3 R8, P2, R179, R13, RZ ;  /* 0x0000000db3087210 */ /* 0x001fc60007f5e0ff */
[----:B------:R0:W-:Y:S04]  /*ae90*/  STL [R1+0x6cc], R6 ;  /* 0x0006cc0601007387 */ /* 0x0001e80000100800 */
[----:B------:R2:W-:Y:S01]  /*aea0*/  STL [R1+0x5c8], R8 ;  /* 0x0005c80801007387 */ /* 0x0005e20000100800 */
[----:B-1----:R-:W-:Y:S02]  /*aeb0*/  LEA.HI.X.SX32 R7, R9, R12, 0x1, P4 ;  /* 0x0000000c09077211 */ /* 0x002fe400020f0eff */
[----:B0-----:R-:W-:-:S03]  /*aec0*/  IADD3 R6, P4, R10, R13, RZ ;  /* 0x0000000d0a067210 */ /* 0x001fc60007f9e0ff */
        /* <DEDUP_REMOVED lines=91> */
[----:B------:R-:W-:Y:S02]  /*b480*/  CS2R R124, SRZ ;  /* 0x00000000007c7805 */ /* 0x000fe4000001ff00 */
[-C--:B--2---:R-:W-:Y:S01]  /*b490*/  IADD3 R8, P0, R129, R13.reuse, RZ ;  /* 0x0000000d81087210 */ /* 0x084fe20007f1e0ff */
        /* <DEDUP_REMOVED lines=19> */
[----:B------:R1:W-:Y:S01]  /*b5d0*/  STL [R1+0x790], R6 ;  /* 0x0007900601007387 */ /* 0x0003e20000100800 */
[----:B------:R-:W-:-:S03]  /*b5e0*/  CS2R R128, SRZ ;  /* 0x0000000000807805 */ /* 0x000fc6000001ff00 */
[----:B------:R2:W-:Y:S01]  /*b5f0*/  STL [R1+0x754], R8 ;  /* 0x0007540801007387 */ /* 0x0005e20000100800 */
[----:B0-----:R-:W-:Y:S02]  /*b600*/  LEA R7, P5, R5, R13, 0x6 ;  /* 0x0000000d05077211 */ /* 0x001fe400078a30ff */
[----:B-1----:R-:W-:-:S03]  /*b610*/  LEA.HI.X.SX32 R6, R196, R12, 0x1, P0 ;  /* 0x0000000cc4067211 */ /* 0x002fc600000f0eff */
[----:B------:R0:W-:Y:S01]  /*b620*/  STL [R1+0x6a8], R7 ;  /* 0x0006a80701007387 */ /* 0x0001e20000100800 */
[----:B--2---:R-:W-:-:S03]  /*b630*/  LEA R8, P0, R5, R13, 0x5 ;  /* 0x0000000d05087211 */ /* 0x004fc600078028ff */
[----:B------:R1:W-:Y:S04]  /*b640*/  STL [R1+0x77c], R6 ;  /* 0x00077c0601007387 */ /* 0x0003e80000100800 */
[----:B------:R2:W-:Y:S01]  /*b650*/  STL [R1+0x728], R8 ;  /* 0x0007280801007387 */ /* 0x0005e20000100800 */
[----:B0-----:R-:W-:Y:S02]  /*b660*/  LEA.HI.X.SX32 R7, R130, R12, 0x1, P3 ;  /* 0x0000000c82077211 */ /* 0x001fe400018f0eff */
[----:B-1----:R-:W-:-:S03]  /*b670*/  LEA R6, P3, R5, R13, 0x4 ;  /* 0x0000000d05067211 */ /* 0x002fc600078620ff */
        /* <DEDUP_REMOVED lines=8> */
[----:B--2---:R-:W-:-:S03]  /*b700*/  IADD3 R8, P4, R134, R13, RZ ;  /* 0x0000000d86087210 */ /* 0x004fc60007f9e0ff */
[----:B------:R1:W-:Y:S04]  /*b710*/  STL [R1+0x744], R6 ;  /* 0x0007440601007387 */ /* 0x0003e80000100800 */
[----:B------:R2:W-:Y:S01]  /*b720*/  STL [R1+0x7a0], R8 ;  /* 0x0007a00801007387 */ /* 0x0005e20000100800 */
[-C--:B0-----:R-:W-:Y:S02]  /*b730*/  LEA.HI.X.SX32 R7, R133, R12.reuse, 0x1, P2 ;  /* 0x0000000c85077211 */ /* 0x081fe400010f0eff */
[----:B------:R-:W-:Y:S02]  /*b740*/  CS2R R132, SRZ ;  /* 0x0000000000847805 */ /* 0x000fe4000001ff00 */
[----:B-1----:R-:W-:Y:S01]  /*b750*/  LEA R6, P2, R5, R13, 0x2 ;  /* 0x0000000d05067211 */ /* 0x002fe200078410ff */
[----:B------:R0:W-:Y:S01]  /*b760*/  STL [R1+0x774], R7 ;  /* 0x0007740701007387 */ /* 0x0001e20000100800 */
[----:B--2---:R-:W-:-:S03]  /*b770*/  LEA.HI.X.SX32 R8, R197, R12, 0x1, P1 ;  /* 0x0000000cc5087211 */ /* 0x004fc600008f0eff */
[----:B------:R1:W-:Y:S04]  /*b780*/  STL [R1+0x798], R6 ;  /* 0x0007980601007387 */ /* 0x0003e80000100800 */
[----:B------:R2:W-:Y:S01]  /*b790*/  STL [R1+0x78c], R8 ;  /* 0x00078c0801007387 */ /* 0x0005e20000100800 */
[-C--:B0-----:R-:W-:Y:S02]  /*b7a0*/  LEA.HI.X.SX32 R7, R198, R12.reuse, 0x1, P5 ;  /* 0x0000000cc6077211 */ /* 0x081fe400028f0eff */
[----:B-1----:R-:W-:-:S03]  /*b7b0*/  LEA.HI.X.SX32 R6, R199, R12, 0x1, P0 ;  /* 0x0000000cc7067211 */ /* 0x002fc600000f0eff */
[----:B------:R0:W-:Y:S01]  /*b7c0*/  STL [R1+0x6a4], R7 ;  /* 0x0006a40701007387 */ /* 0x0001e20000100800 */
[----:B--2---:R-:W-:-:S03]  /*b7d0*/  LEA.HI.X.SX32 R8, R200, R12, 0x1, P3 ;  /* 0x0000000cc8087211 */ /* 0x004fc600018f0eff */
[----:B------:R1:W-:Y:S04]  /*b7e0*/  STL [R1+0x724], R6 ;  /* 0x0007240601007387 */ /* 0x0003e80000100800 */
[----:B------:R-:W-:Y:S01]  /*b7f0*/  STL [R1+0x764], R8 ;  /* 0x0007640801007387 */ /* 0x000fe20000100800 */
[-C--:B0-----:R-:W-:Y:S02]  /*b800*/  LEA.HI.X.SX32 R7, R201, R12.reuse, 0x1, P6 ;  /* 0x0000000cc9077211 */ /* 0x081fe400030f0eff */
[----:B-1----:R-:W-:-:S03]  /*b810*/  LEA.HI.X.SX32 R6, R5, R12, 0x1, P4 ;  /* 0x0000000c05067211 */ /* 0x002fc600020f0eff */
[----:B------:R0:W-:Y:S01]  /*b820*/  STL [R1+0x784], R7 ;  /* 0x0007840701007387 */ /* 0x0001e20000100800 */
[----:B------:R-:W-:Y:S02]  /*b830*/  LEA.HI.X.SX32 R5, R134, R12, 0x1, P2 ;  /* 0x0000000c86057211 */ /* 0x000fe400010f0eff */
[----:B------:R-:W-:Y:S01]  /*b840*/  CS2R R134, SRZ ;  /* 0x0000000000867805 */ /* 0x000fe2000001ff00 */
[----:B------:R1:W-:Y:S04]  /*b850*/  STL [R1+0x79c], R6 ;  /* 0x00079c0601007387 */ /* 0x0003e80000100800 */
[----:B------:R2:W-:Y:S01]  /*b860*/  STL [R1+0x794], R5 ;  /* 0x0007940501007387 */ /* 0x0005e20000100800 */
[C---:B0-----:R-:W-:Y:S02]  /*b870*/  LOP3.LUT R7, R3.reuse, 0x20, RZ, 0x3c, !PT ;  /* 0x0000002003077812 */ /* 0x041fe400078e3cff */
[----:B-1----:R-:W-:-:S02]  /*b880*/  LOP3.LUT R6, R3, 0x30, RZ, 0x3c, !PT ;  /* 0x0000003003067812 */ /* 0x002fc400078e3cff */
[----:B--2---:R-:W-:-:S05]  /*b890*/  LOP3.LUT R5, R3, 0x10, RZ, 0x3c, !PT ;  /* 0x0000001003057812 */ /* 0x004fca00078e3cff */
[----:B------:R0:W-:Y:S04]  /*b8a0*/  STL [R1+0x7f4], R5 ;  /* 0x0007f40501007387 */ /* 0x0001e80000100800 */
[----:B------:R1:W-:Y:S04]  /*b8b0*/  STL [R1+0x7f0], R7 ;  /* 0x0007f00701007387 */ /* 0x0003e80000100800 */
[----:B------:R2:W-:Y:S01]  /*b8c0*/  STL [R1+0x7ec], R6 ;  /* 0x0007ec0601007387 */ /* 0x0005e20000100800 */
[C---:B0-----:R-:W-:Y:S02]  /*b8d0*/  LOP3.LUT R5, R3.reuse, 0x40, RZ, 0x3c, !PT ;  /* 0x0000004003057812 */ /* 0x041fe400078e3cff */
[----:B-1----:R-:W-:-:S03]  /*b8e0*/  LOP3.LUT R7, R3, 0x50, RZ, 0x3c, !PT ;  /* 0x0000005003077812 */ /* 0x002fc600078e3cff */
[----:B------:R0:W-:Y:S01]  /*b8f0*/  STL [R1+0x7e8], R5 ;  /* 0x0007e80501007387 */ /* 0x0001e20000100800 */
[----:B--2---:R-:W-:-:S03]  /*b900*/  LOP3.LUT R6, R3, 0x60, RZ, 0x3c, !PT ;  /* 0x0000006003067812 */ /* 0x004fc600078e3cff */
[----:B------:R1:W-:Y:S04]  /*b910*/  STL [R1+0x7e4], R7 ;  /* 0x0007e40701007387 */ /* 0x0003e80000100800 */
[----:B------:R2:W-:Y:S01]  /*b920*/  STL [R1+0x7e0], R6 ;  /* 0x0007e00601007387 */ /* 0x0005e20000100800 */
[----:B0-----:R-:W-:Y:S02]  /*b930*/  LOP3.LUT R5, R3, 0x70, RZ, 0x3c, !PT ;  /* 0x0000007003057812 */ /* 0x001fe400078e3cff */
[----:B-1----:R-:W-:-:S03]  /*b940*/  LOP3.LUT R7, R2, 0x20, RZ, 0x3c, !PT ;  /* 0x0000002002077812 */ /* 0x002fc600078e3cff */
[----:B------:R0:W-:Y:S01]  /*b950*/  STL [R1+0x7dc], R5 ;  /* 0x0007dc0501007387 */ /* 0x0001e20000100800 */
[----:B--2---:R-:W-:-:S03]  /*b960*/  LOP3.LUT R6, R2, 0x40, RZ, 0x3c, !PT ;  /* 0x0000004002067812 */ /* 0x004fc600078e3cff */
[----:B------:R1:W-:Y:S04]  /*b970*/  STL [R1+0x7d4], R7 ;  /* 0x0007d40701007387 */ /* 0x0003e80000100800 */
[----:B------:R1:W-:Y:S01]  /*b980*/  STL [R1+0x7d0], R6 ;  /* 0x0007d00601007387 */ /* 0x0003e20000100800 */
[----:B0-----:R-:W-:-:S05]  /*b990*/  LOP3.LUT R5, R2, 0x60, RZ, 0x3c, !PT ;  /* 0x0000006002057812 */ /* 0x001fca00078e3cff */
[----:B------:R1:W-:Y:S02]  /*b9a0*/  STL [R1+0x7cc], R5 ;  /* 0x0007cc0501007387 */ /* 0x0003e40000100800 */
.L_x_1:
[----:B------:R-:W2:Y:S01]  /*b9b0*/  LDL R153, [R1+0x790] ;  /* 0x0007900001997983 */ /* 0x000ea20000100800 */
[----:B-1----:R-:W0:Y:S03]  /*b9c0*/  LDC R5, c[0x0][0x230] ;  /* 0x00008c00ff057b82 */ /* 0x002e260000000800 */
[----:B------:R1:W-:Y:S04]  /*b9d0*/  STL [R1+0xaf4], R24 ;  /* 0x000af41801007387 */ /* 0x0003e80000100800 */
[----:B-1----:R-:W3:Y:S04]  /*b9e0*/  LDL R24, [R1+0x7a0] ;  /* 0x0007a00001187983 */ /* 0x002ee80000100800 */
[----:B------:R1:W-:Y:S04]  /*b9f0*/  STL [R1+0xaf0], R25 ;  /* 0x000af01901007387 */ /* 0x0003e80000100800 */
[----:B-1----:R-:W4:Y:S04]  /*ba00*/  LDL R25, [R1+0x78c] ;  /* 0x00078c0001197983 */ /* 0x002f280000100800 */
[----:B------:R1:W-:Y:S04]  /*ba10*/  STL [R1+0xaec], R249 ;  /* 0x000aecf901007387 */ /* 0x0003e80000100800 */
[----:B-1----:R-:W2:Y:S04]  /*ba20*/  LDL R249, [R1+0x798] ;  /* 0x0007980001f97983 */ /* 0x002ea80000100800 */
[----:B------:R1:W-:Y:S04]  /*ba30*/  STL [R1+0xae8], R248 ;  /* 0x000ae8f801007387 */ /* 0x0003e80000100800 */
[----:B-1----:R-:W4:Y:S04]  /*ba40*/  LDL R248, [R1+0x794] ;  /* 0x0007940001f87983 */ /* 0x002f280000100800 */
[----:B------:R1:W-:Y:S04]  /*ba50*/  STL [R1+0x8e0], R141 ;  /* 0x0008e08d01007387 */ /* 0x0003e80000100800 */
[----:B-1----:R-:W2:Y:S01]  /*ba60*/  LDL R141, [R1+0x79c] ;  /* 0x00079c00018d7983 */ /* 0x002ea20000100800 */
[----:B0-----:R-:W-:-:S03]  /*ba70*/  IMAD R5, R235, -0x40, R5 ;  /* 0xffffffc0eb057824 */ /* 0x001fc600078e0205 */
[----:B------:R-:W-:Y:S02]  /*ba80*/  STL [R1+0x8dc], R142 ;  /* 0x0008dc8e01007387 */ /* 0x000fe40000100800 */
[C---:B------:R-:W-:Y:S02]  /*ba90*/  ISETP.GT.AND P0, PT, R5.reuse, RZ, PT ;  /* 0x000000ff0500720c */ /* 0x040fe40003f04270 */
[----:B------:R-:W-:Y:S04]  /*baa0*/  STL [R1+0x8d8], R143 ;  /* 0x0008d88f01007387 */ /* 0x000fe80000100800 */
        /* <DEDUP_REMOVED lines=8> */
[----:B------:R0:W-:Y:S01]  /*bb30*/  STL [R1+0x8ac], R0 ;  /* 0x0008ac0001007387 */ /* 0x0001e20000100800 */
[----:B------:R-:W-:Y:S01]  /*bb40*/  ISETP.GT.AND P2, PT, R5, 0x1, PT ;  /* 0x000000010500780c */ /* 0x000fe20003f44270 */
[----:B------:R-:W-:-:S02]  /*bb50*/  @P0 IMAD.MOV.U32 R7, RZ, RZ, R12 ;  /* 0x000000ffff070224 */ /* 0x000fc400078e000c */
[----:B0-----:R-:W4:Y:S01]  /*bb60*/  LDL.LU R0, [R1+0x780] ;  /* 0x0007800001007983 */ /* 0x001f220000300800 */
[----:B------:R-:W-:Y:S01]  /*bb70*/  PRMT R171, RZ, 0x7610, R171 ;  /* 0x00007610ffab7816 */ /* 0x000fe200000000ab */
[----:B------:R-:W-:Y:S01]  /*bb80*/  @P0 IMAD.MOV.U32 R6, RZ, RZ, R13 ;  /* 0x000000ffff060224 */ /* 0x000fe200078e000d */
[C---:B------:R-:W-:Y:S01]  /*bb90*/  ISETP.GT.AND P3, PT, R5.reuse, 0x2, PT ;  /* 0x000000020500780c */ /* 0x040fe20003f64270 */
[----:B-----5:R-:W-:Y:S01]  /*bba0*/  STL [R1+0x7fc], R4 ;  /* 0x0007fc0401007387 */ /* 0x020fe20000100800 */
[----:B------:R-:W-:-:S03]  /*bbb0*/  ISETP.GT.AND P4, PT, R5, 0x3, PT ;  /* 0x000000030500780c */ /* 0x000fc60003f84270 */
[----:B------:R-:W-:Y:S04]  /*bbc0*/  STL [R1+0x8b4], R235 ;  /* 0x0008b4eb01007387 */ /* 0x000fe80000100800 */
[----:B------:R0:W-:Y:S04]  /*bbd0*/  STL [R1+0x8b0], R12 ;  /* 0x0008b00c01007387 */ /* 0x0001e80000100800 */
[----:B------:R3:W4:Y:S04]  /*bbe0*/  @P0 LDG.E.U16 R171, desc[UR14][R6.64] ;  /* 0x0000000e06ab0981 */ /* 0x000728000c1e1500 */
[----:B0-----:R-:W4:Y:S04]  /*bbf0*/  LDL.LU R12, [R1+0x788] ;  /* 0x00078800010c7983 */ /* 0x001f280000300800 */
[----:B------:R-:W4:Y:S04]  /*bc00*/  LDL R145, [R1+0x784] ;  /* 0x0007840001917983 */ /* 0x000f280000100800 */
[----:B------:R-:W4:Y:S04]  /*bc10*/  LDL R144, [R1+0x77c] ;  /* 0x00077c0001907983 */ /* 0x000f280000100800 */
[----:B------:R-:W4:Y:S01]  /*bc20*/  LDL R143, [R1+0x774] ;  /* 0x00077400018f7983 */ /* 0x000f220000100800 */
[----:B------:R-:W-:-:S02]  /*bc30*/  PRMT R182, RZ, 0x7610, R182 ;  /* 0x00007610ffb67816 */ /* 0x000fc400000000b6 */
[----:B------:R-:W-:Y:S01]  /*bc40*/  PRMT R192, RZ, 0x7610, R192 ;  /* 0x00007610ffc07816 */ /* 0x000fe200000000c0 */
[----:B------:R-:W4:Y:S04]  /*bc50*/  LDL R142, [R1+0x76c] ;  /* 0x00076c00018e7983 */ /* 0x000f280000100800 */
[----:B------:R-:W4:Y:S01]  /*bc60*/  LDL R4, [R1+0x768] ;  /* 0x0007680001047983 */ /* 0x000f220000100800 */
[----:B---3--:R-:W-:Y:S02]  /*bc70*/  @P2 IMAD.MOV.U32 R6, RZ, RZ, R24 ;  /* 0x000000ffff062224 */ /* 0x008fe400078e0018 */
[----:B--2---:R-:W-:Y:S01]  /*bc80*/  @P2 IMAD.MOV.U32 R7, RZ, RZ, R141 ;  /* 0x000000ffff072224 */ /* 0x004fe200078e008d */
[----:B------:R-:W2:Y:S04]  /*bc90*/  LDL R24, [R1+0x778] ;  /* 0x0007780001187983 */ /* 0x000ea80000100800 */
[----:B------:R0:W3:Y:S04]  /*bca0*/  @P2 LDG.E.U16 R182, desc[UR14][R6.64] ;  /* 0x0000000e06b62981 */ /* 0x0000e8000c1e1500 */
[----:B------:R-:W3:Y:S01]  /*bcb0*/  LDL R141, [R1+0x770] ;  /* 0x00077000018d7983 */ /* 0x000ee20000100800 */
[----:B------:R-:W-:-:S02]  /*bcc0*/  ISETP.GT.AND P1, PT, R5, 0x4, PT ;  /* 0x000000040500780c */ /* 0x000fc40003f24270 */
[----:B------:R-:W-:Y:S01]  /*bcd0*/  PRMT R196, RZ, 0x7610, R196 ;  /* 0x00007610ffc47816 */ /* 0x000fe200000000c4 */
[----:B------:R-:W3:Y:S01]  /*bce0*/  LDL R147, [R1+0x6fc] ;  /* 0x0006fc0001937983 */ /* 0x000ee20000100800 */
[----:B0-----:R-:W-:Y:S02]  /*bcf0*/  @P3 IMAD.MOV.U32 R6, RZ, RZ, R249 ;  /* 0x000000ffff063224 */ /* 0x001fe400078e00f9 */
[----:B----4-:R-:W-:Y:S01]  /*bd00*/  @P3 IMAD.MOV.U32 R7, RZ, RZ, R248 ;  /* 0x000000ffff073224 */ /* 0x010fe200078e00f8 */
[----:B------:R-:W-:Y:S01]  /*bd10*/  ISETP.GT.AND P0, PT, R5, 0x5, PT ;  /* 0x000000050500780c */ /* 0x000fe20003f04270 */
[----:B------:R-:W4:Y:S04]  /*bd20*/  LDL R146, [R1+0x700] ;  /* 0x0007000001927983 */ /* 0x000f280000100800 */
[----:B------:R0:W4:Y:S02]  /*bd30*/  @P3 LDG.E.U16 R192, desc[UR14][R6.64] ;  /* 0x0000000e06c03981 */ /* 0x000124000c1e1500 */
[----:B0-----:R-:W-:-:S02]  /*bd40*/  @P4 IMAD.MOV.U32 R7, RZ, RZ, R25 ;  /* 0x000000ffff074224 */ /* 0x001fc400078e0019 */
[----:B------:R-:W4:Y:S01]  /*bd50*/  LDL R25, [R1+0x764] ;  /* 0x0007640001197983 */ /* 0x000f220000100800 */
[----:B------:R-:W-:Y:S01]  /*bd60*/  @P4 IMAD.MOV.U32 R6, RZ, RZ, R153 ;  /* 0x000000ffff064224 */ /* 0x000fe200078e0099 */
[----:B------:R-:W-:Y:S02]  /*bd70*/  PRMT R200, RZ, 0x7610, R200 ;  /* 0x00007610ffc87816 */ /* 0x000fe400000000c8 */
[C---:B------:R-:W-:Y:S02]  /*bd80*/  ISETP.GT.AND P2, PT, R5.reuse, 0x6, PT ;  /* 0x000000060500780c */ /* 0x040fe40003f44270 */
[----:B------:R0:W4:Y:S01]  /*bd90*/  @P4 LDG.E.U16 R196, desc[UR14][R6.64] ;  /* 0x0000000e06c44981 */ /* 0x000122000c1e1500 */
[----:B------:R-:W-:Y:S02]  /*bda0*/  PRMT R208, RZ, 0x7610, R208 ;  /* 0x00007610ffd07816 */ /* 0x000fe400000000d0 */
[C---:B------:R-:W-:Y:S02]  /*bdb0*/  ISETP.GT.AND P3, PT, R5.reuse, 0x7, PT ;  /* 0x000000070500780c */ /* 0x040fe40003f64270 */
[----:B------:R-:W-:-:S02]  /*bdc0*/  ISETP.GT.AND P4, PT, R5, 0x8, PT ;  /* 0x000000080500780c */ /* 0x000fc40003f84270 */
[----:B------:R-:W-:Y:S02]  /*bdd0*/  PRMT R221, RZ, 0x7610, R221 ;  /* 0x00007610ffdd7816 */ /* 0x000fe400000000dd */
[----:B------:R-:W-:Y:S01]  /*bde0*/  PRMT R238, RZ, 0x7610, R238 ;  /* 0x00007610ffee7816 */ /* 0x000fe200000000ee */
[----:B0-----:R-:W-:Y:S02]  /*bdf0*/  @P1 IMAD.MOV.U32 R6, RZ, RZ, R12 ;  /* 0x000000ffff061224 */ /* 0x001fe400078e000c */
[----:B------:R-:W-:Y:S02]  /*be00*/  @P1 IMAD.MOV.U32 R7, RZ, RZ, R145 ;  /* 0x000000ffff071224 */ /* 0x000fe400078e0091 */
[----:B------:R-:W4:Y:S04]  /*be10*/  LDL R145, [R1+0x754] ;  /* 0x0007540001917983 */ /* 0x000f280000100800 */
[----:B------:R0:W4:Y:S02]  /*be20*/  @P1 LDG.E.U16 R200, desc[UR14][R6.64] ;  /* 0x0000000e06c81981 */ /* 0x000124000c1e1500 */
[----:B0-----:R-:W-:-:S02]  /*be30*/  @P0 IMAD.MOV.U32 R6, RZ, RZ, R0 ;  /* 0x000000ffff060224 */ /* 0x001fc400078e0000 */
[----:B------:R-:W-:Y:S02]  /*be40*/  @P0 IMAD.MOV.U32 R7, RZ, RZ, R144 ;  /* 0x000000ffff070224 */ /* 0x000fe400078e0090 */
[----:B------:R-:W4:Y:S04]  /*be50*/  LDL R144, [R1+0x758] ;  /* 0x0007580001907983 */ /* 0x000f280000100800 */
[----:B------:R0:W4:Y:S02]  /*be60*/  @P0 LDG.E.U16 R208, desc[UR14][R6.64] ;  /* 0x0000000e06d00981 */ /* 0x000124000c1e1500 */
[----:B0-----:R-:W-:Y:S02]  /*be70*/  @P2 IMAD.MOV.U32 R7, RZ, RZ, R143 ;  /* 0x000000ffff072224 */ /* 0x001fe400078e008f */
[----:B------:R-:W4:Y:S01]  /*be80*/  LDL R143, [R1+0x75c] ;  /* 0x00075c00018f7983 */ /* 0x000f220000100800 */
[----:B--2---:R-:W-:-:S03]  /*be90*/  @P2 IMAD.MOV.U32 R6, RZ, RZ, R24 ;  /* 0x000000ffff062224 */ /* 0x004fc600078e0018 */
[----:B------:R-:W2:Y:S04]  /*bea0*/  LDL R24, [R1+0x760] ;  /* 0x0007600001187983 */ /* 0x000ea80000100800 */
[----:B------:R3:W2:Y:S02]  /*beb0*/  @P2 LDG.E.U16 R221, desc[UR14][R6.64] ;  /* 0x0000000e06dd2981 */ /* 0x0006a4000c1e1500 */
[----:B---3--:R-:W-:Y:S02]  /*bec0*/  @P3 IMAD.MOV.U32 R6, RZ, RZ, R141 ;  /* 0x000000ffff063224 */ /* 0x008fe400078e008d */
[----:B------:R-:W-:Y:S01]  /*bed0*/  @P3 IMAD.MOV.U32 R7, RZ, RZ, R142 ;  /* 0x000000ffff073224 */ /* 0x000fe200078e008e */
[----:B------:R-:W3:Y:S04]  /*bee0*/  LDL R141, [R1+0x750] ;  /* 0x00075000018d7983 */ /* 0x000ee80000100800 */
[----:B------:R-:W3:Y:S04]  /*bef0*/  LDL R142, [R1+0x74c] ;  /* 0x00074c00018e7983 */ /* 0x000ee80000100800 */
[----:B------:R4:W3:Y:S02]  /*bf00*/  @P3 LDG.E.U16 R238, desc[UR14][R6.64] ;  /* 0x0000000e06ee3981 */ /* 0x0008e4000c1e1500 */
[----:B----4-:R-:W-:-:S02]  /*bf10*/  @P4 IMAD.MOV.U32 R7, RZ, RZ, R25 ;  /* 0x000000ffff074224 */ /* 0x010fc400078e0019 */
[----:B------:R-:W4:Y:S01]  /*bf20*/  LDL R25, [R1+0x744] ;  /* 0x0007440001197983 */ /* 0x000f220000100800 */
[----:B------:R-:W-:-:S03]  /*bf30*/  @P4 IMAD.MOV.U32 R6, RZ, RZ, R4 ;  /* 0x000000ffff064224 */ /* 0x000fc600078e0004 */
[----:B------:R-:W4:Y:S01]  /*bf40*/  LDL R4, [R1+0x748] ;  /* 0x0007480001047983 */ /* 0x000f220000100800 */
[C---:B------:R-:W-:Y:S02]  /*bf50*/  ISETP.GT.AND P1, PT, R5.reuse, 0x9, PT ;  /* 0x000000090500780c */ /* 0x040fe40003f24270 */
[----:B------:R-:W-:Y:S02]  /*bf60*/  PRMT R165, RZ, 0x7610, R165 ;  /* 0x00007610ffa57816 */ /* 0x000fe400000000a5 */
[C---:B------:R-:W-:Y:S02]  /*bf70*/  ISETP.GT.AND P0, PT, R5.reuse, 0xa, PT ;  /* 0x0000000a0500780c */ /* 0x040fe40003f04270 */
[----:B------:R-:W-:Y:S02]  /*bf80*/  PRMT R170, RZ, 0x7610, R170 ;  /* 0x00007610ffaa7816 */ /* 0x000fe400000000aa */
[----:B------:R0:W4:Y:S01]  /*bf90*/  @P4 LDG.E.U16 R165, desc[UR14][R6.64] ;  /* 0x0000000e06a54981 */ /* 0x000122000c1e1500 */
[----:B------:R-:W-:-:S02]  /*bfa0*/  ISETP.GT.AND P2, PT, R5, 0xb, PT ;  /* 0x0000000b0500780c */ /* 0x000fc40003f44270 */
[----:B------:R-:W-:Y:S02]  /*bfb0*/  PRMT R188, RZ, 0x7610, R188 ;  /* 0x00007610ffbc7816 */ /* 0x000fe400000000bc */
[----:B------:R-:W-:Y:S02]  /*bfc0*/  ISETP.GT.AND P3, PT, R5, 0xc, PT ;  /* 0x0000000c0500780c */ /* 0x000fe40003f64270 */
[----:B------:R-:W-:Y:S01]  /*bfd0*/  PRMT R194, RZ, 0x7610, R194 ;  /* 0x00007610ffc27816 */ /* 0x000fe200000000c2 */
[----:B0-----:R-:W-:Y:S02]  /*bfe0*/  @P1 IMAD.MOV.U32 R7, RZ, RZ, R143 ;  /* 0x000000ffff071224 */ /* 0x001fe400078e008f */
[----:B------:R-:W4:Y:S01]  /*bff0*/  LDL R143, [R1+0x73c] ;  /* 0x00073c00018f7983 */ /* 0x000f220000100800 */
[----:B--2---:R-:W-:-:S03]  /*c000*/  @P1 IMAD.MOV.U32 R6, RZ, RZ, R24 ;  /* 0x000000ffff061224 */ /* 0x004fc600078e0018 */
[----:B------:R-:W2:Y:S04]  /*c010*/  LDL R24, [R1+0x740] ;  /* 0x0007400001187983 */ /* 0x000ea80000100800 */
[----:B------:R0:W2:Y:S02]  /*c020*/  @P1 LDG.E.U16 R170, desc[UR14][R6.64] ;  /* 0x0000000e06aa1981 */ /* 0x0000a4000c1e1500 */
[----:B0-----:R-:W-:Y:S02]  /*c030*/  @P0 IMAD.MOV.U32 R6, RZ, RZ, R144 ;  /* 0x000000ffff060224 */ /* 0x001fe400078e0090 */
[----:B------:R-:W-:Y:S01]  /*c040*/  @P0 IMAD.MOV.U32 R7, RZ, RZ, R145 ;  /* 0x000000ffff070224 */ /* 0x000fe200078e0091 */
[----:B------:R-:W-:Y:S01]  /*c050*/  ISETP.GT.AND P4, PT, R5, 0xd, PT ;  /* 0x0000000d0500780c */ /* 0x000fe20003f84270 */
[----:B------:R-:W2:Y:S04]  /*c060*/  LDL R145, [R1+0x724] ;  /* 0x0007240001917983 */ /* 0x000ea80000100800 */
[----:B------:R3:W2:Y:S01]  /*c070*/  @P0 LDG.E.U16 R188, desc[UR14][R6.64] ;  /* 0x0000000e06bc0981 */ /* 0x0006a2000c1e1500 */
[----:B------:R-:W-:-:S03]  /*c080*/  PRMT R198, RZ, 0x7610, R198 ;  /* 0x00007610ffc67816 */ /* 0x000fc600000000c6 */
[----:B------:R-:W2:Y:S01]  /*c090*/  LDL R144, [R1+0x728] ;  /* 0x0007280001907983 */ /* 0x000ea20000100800 */
        /* <DEDUP_REMOVED lines=9> */
[----:B------:R-:W-:-:S03]  /*c130*/  ISETP.GT.AND P1, PT, R5, 0xe, PT ;  /* 0x0000000e0500780c */ /* 0x000fc60003f24270 */
[----:B------:R0:W4:Y:S01]  /*c140*/  @P3 LDG.E.U16 R198, desc[UR14][R6.64] ;  /* 0x0000000e06c63981 */ /* 0x000122000c1e1500 */
        /* <DEDUP_REMOVED lines=8> */
[----:B---3--:R-:W-:Y:S02]  /*c1d0*/  @P1 IMAD.MOV.U32 R6, RZ, RZ, R141 ;  /* 0x000000ffff061224 */ /* 0x008fe400078e008d */
[----:B------:R-:W3:Y:S01]  /*c1e0*/  LDL R141, [R1+0x718] ;  /* 0x00071800018d7983 */ /* 0x000ee20000100800 */
[----:B------:R-:W-:-:S03]  /*c1f0*/  @P1 IMAD.MOV.U32 R7, RZ, RZ, R142 ;  /* 0x000000ffff071224 */ /* 0x000fc600078e008e */
[----:B------:R-:W3:Y:S04]  /*c200*/  LDL R142, [R1+0x714] ;  /* 0x00071400018e7983 */ /* 0x000ee80000100800 */
[----:B------:R4:W3:Y:S02]  /*c210*/  @P1 LDG.E.U16 R212, desc[UR14][R6.64] ;  /* 0x0000000e06d41981 */ /* 0x0008e4000c1e1500 */
[----:B----4-:R-:W-:Y:S02]  /*c220*/  @P0 IMAD.MOV.U32 R7, RZ, RZ, R25 ;  /* 0x000000ffff070224 */ /* 0x010fe400078e0019 */
        /* <DEDUP_REMOVED lines=8> */
[----:B------:R-:W-:-:S04]  /*c2b0*/  ISETP.GT.AND P4, PT, R5, 0x12, PT ;  /* 0x000000120500780c */ /* 0x000fc80003f84270 */
[----:B0-----:R-:W-:Y:S02]  /*c2c0*/  @P2 IMAD.MOV.U32 R6, RZ, RZ, R144 ;  /* 0x000000ffff062224 */ /* 0x001fe400078e0090 */
[----:B------:R-:W-:Y:S01]  /*c2d0*/  @P2 IMAD.MOV.U32 R7, RZ, RZ, R145 ;  /* 0x000000ffff072224 */ /* 0x000fe200078e0091 */
[----:B------:R-:W-:Y:S01]  /*c2e0*/  PRMT R164, RZ, 0x7610, R164 ;  /* 0x00007610ffa47816 */ /* 0x000fe200000000a4 */
[----:B------:R-:W4:Y:S04]  /*c2f0*/  LDL R145, [R1+0x6e4] ;  /* 0x0006e40001917983 */ /* 0x000f280000100800 */
[----:B------:R0:W4:Y:S01]  /*c300*/  @P2 LDG.E.U16 R158, desc[UR14][R6.64] ;  /* 0x0000000e069e2981 */ /* 0x000122000c1e1500 */
[----:B------:R-:W-:Y:S02]  /*c310*/  ISETP.GT.AND P1, PT, R5, 0x13, PT ;  /* 0x000000130500780c */ /* 0x000fe40003f24270 */
[----:B------:R-:W-:Y:S01]  /*c320*/  PRMT R177, RZ, 0x7610, R177 ;  /* 0x00007610ffb17816 */ /* 0x000fe200000000b1 */
[----:B------:R-:W4:Y:S01]  /*c330*/  LDL R144, [R1+0x6e8] ;  /* 0x0006e80001907983 */ /* 0x000f220000100800 */
[----:B0-----:R-:W-:-:S03]  /*c340*/  @P3 IMAD.MOV.U32 R7, RZ, RZ, R143 ;  /* 0x000000ffff073224 */ /* 0x001fc600078e008f */
        /* <DEDUP_REMOVED lines=19> */
[----:B------:R-:W-:Y:S02]  /*c480*/  ISETP.GT.AND P4, PT, R5, 0x17, PT ;  /* 0x000000170500780c */ /* 0x000fe40003f84270 */
[----:B------:R-:W-:Y:S02]  /*c490*/  PRMT R199, RZ, 0x7610, R199 ;  /* 0x00007610ffc77816 */ /* 0x000fe400000000c7 */
[----:B------:R-:W-:Y:S01]  /*c4a0*/  PRMT R207, RZ, 0x7610, R207 ;  /* 0x00007610ffcf7816 */ /* 0x000fe200000000cf */
[----:B0-----:R-:W-:Y:S02]  /*c4b0*/  @P0 IMAD.MOV.U32 R7, RZ, RZ, R143 ;  /* 0x000000ffff070224 */ /* 0x001fe400078e008f */
[----:B------:R-:W4:Y:S01]  /*c4c0*/  LDL R143, [R1+0x6dc] ;  /* 0x0006dc00018f7983 */ /* 0x000f220000100800 */
[----:B--2---:R-:W-:-:S03]  /*c4d0*/  @P0 IMAD.MOV.U32 R6, RZ, RZ, R24 ;  /* 0x000000ffff060224 */ /* 0x004fc600078e0018 */
[----:B------:R-:W2:Y:S04]  /*c4e0*/  LDL R24, [R1+0x6e0] ;  /* 0x0006e00001187983 */ /* 0x000ea80000100800 */
[----:B------:R0:W2:Y:S02]  /*c4f0*/  @P0 LDG.E.U16 R195, desc[UR14][R6.64] ;  /* 0x0000000e06c30981 */ /* 0x0000a4000c1e1500 */
[----:B0-----:R-:W-:Y:S02]  /*c500*/  @P2 IMAD.MOV.U32 R6, RZ, RZ, R146 ;  /* 0x000000ffff062224 */ /* 0x001fe400078e0092 */
[----:B------:R-:W-:-:S05]  /*c510*/  @P2 IMAD.MOV.U32 R7, RZ, RZ, R147 ;  /* 0x000000ffff072224 */ /* 0x000fca00078e0093 */
        /* <DEDUP_REMOVED lines=18> */
[----:B------:R-:W4:Y:S04]  /*c640*/  LDL R144, [R1+0x6c8] ;  /* 0x0006c80001907983 */ /* 0x000f280000100800 */
[----:B------:R-:W4:Y:S04]  /*c650*/  LDL R145, [R1+0x6c4] ;  /* 0x0006c40001917983 */ /* 0x000f280000100800 */
[----:B------:R0:W4:Y:S01]  /*c660*/  @P0 LDG.E.U16 R152, desc[UR14][R6.64] ;  /* 0x0000000e06980981 */ /* 0x000122000c1e1500 */
[----:B------:R-:W-:-:S02]  /*c670*/  PRMT R159, RZ, 0x7610, R159 ;  /* 0x00007610ff9f7816 */ /* 0x000fc4000000009f */
        /* <DEDUP_REMOVED lines=16> */
[----:B------:R-:W-:Y:S02]  /*c780*/  PRMT R169, RZ, 0x7610, R169 ;  /* 0x00007610ffa97816 */ /* 0x000fe400000000a9 */
[----:B------:R-:W-:-:S04]  /*c790*/  ISETP.GT.AND P1, PT, R5, 0x1c, PT ;  /* 0x0000001c0500780c */ /* 0x000fc80003f24270 */
[----:B------:R0:W4:Y:S01]  /*c7a0*/  @P0 LDG.E.U16 R169, desc[UR14][R6.64] ;  /* 0x0000000e06a90981 */ /* 0x000122000c1e1500 */
[----:B------:R-:W-:Y:S02]  /*c7b0*/  ISETP.GT.AND P0, PT, R5, 0x1d, PT ;  /* 0x0000001d0500780c */ /* 0x000fe40003f04270 */
[----:B------:R-:W-:Y:S02]  /*c7c0*/  PRMT R190, RZ, 0x7610, R190 ;  /* 0x00007610ffbe7816 */ /* 0x000fe400000000be */
[----:B------:R-:W-:-:S04]  /*c7d0*/  PRMT R197, RZ, 0x7610, R197 ;  /* 0x00007610ffc57816 */ /* 0x000fc800000000c5 */
[----:B0-----:R-:W-:Y:S02]  /*c7e0*/  @P1 IMAD.MOV.U32 R6, RZ, RZ, R144 ;  /* 0x000000ffff061224 */ /* 0x001fe400078e0090 */
[----:B------:R-:W4:Y:S01]  /*c7f0*/  LDL R144, [R1+0x6a8] ;  /* 0x0006a80001907983 */ /* 0x000f220000100800 */
[----:B------:R-:W-:-:S03]  /*c800*/  @P1 IMAD.MOV.U32 R7, RZ, RZ, R145 ;  /* 0x000000ffff071224 */ /* 0x000fc600078e0091 */
[----:B------:R-:W4:Y:S04]  /*c810*/  LDL R145, [R1+0x6a4] ;  /* 0x0006a40001917983 */ /* 0x000f280000100800 */
[----:B------:R0:W4:Y:S01]  /*c820*/  @P1 LDG.E.U16 R190, desc[UR14][R6.64] ;  /* 0x0000000e06be1981 */ /* 0x000122000c1e1500 */
[----:B------:R-:W-:Y:S02]  /*c830*/  ISETP.GT.AND P1, PT, R5, 0x1e, PT ;  /* 0x0000001e0500780c */ /* 0x000fe40003f24270 */
[----:B------:R-:W-:Y:S01]  /*c840*/  PRMT R201, RZ, 0x7610, R201 ;  /* 0x00007610ffc97816 */ /* 0x000fe200000000c9 */
[----:B0-----:R-:W-:Y:S02]  /*c850*/  @P0 IMAD.MOV.U32 R7, RZ, RZ, R143 ;  /* 0x000000ffff070224 */ /* 0x001fe400078e008f */
[----:B------:R-:W4:Y:S01]  /*c860*/  LDL R143, [R1+0x69c] ;  /* 0x00069c00018f7983 */ /* 0x000f220000100800 */
[----:B--2---:R-:W-:-:S03]  /*c870*/  @P0 IMAD.MOV.U32 R6, RZ, RZ, R24 ;  /* 0x000000ffff060224 */ /* 0x004fc600078e0018 */
[----:B------:R-:W2:Y:S04]  /*c880*/  LDL R24, [R1+0x6a0] ;  /* 0x0006a00001187983 */ /* 0x000ea80000100800 */
[----:B------:R3:W2:Y:S01]  /*c890*/  @P0 LDG.E.U16 R197, desc[UR14][R6.64] ;  /* 0x0000000e06c50981 */ /* 0x0006a2000c1e1500 */
[----:B------:R-:W-:Y:S01]  /*c8a0*/  ISETP.GT.AND P0, PT, R5, 0x1f, PT ;  /* 0x0000001f0500780c */ /* 0x000fe20003f04270 */
        /* <DEDUP_REMOVED lines=69> */
[----:B------:R-:W-:-:S06]  /*cd00*/  PRMT R180, RZ, 0x7610, R180 ;  /* 0x00007610ffb47816 */ /* 0x000fcc00000000b4 */
[----:B0-----:R-:W-:Y:S02]  /*cd10*/  @P1 IMAD.MOV.U32 R6, RZ, RZ, R144 ;  /* 0x000000ffff061224 */ /* 0x001fe400078e0090 */
[----:B------:R-:W4:Y:S01]  /*cd20*/  LDL R144, [R1+0x678] ;  /* 0x0006780001907983 */ /* 0x000f220000100800 */
[----:B------:R-:W-:-:S03]  /*cd30*/  @P1 IMAD.MOV.U32 R7, RZ, RZ, R145 ;  /* 0x000000ffff071224 */ /* 0x000fc600078e0091 */
[----:B------:R-:W4:Y:S04]  /*cd40*/  LDL R145, [R1+0x674] ;  /* 0x0006740001917983 */ /* 0x000f280000100800 */
[----:B------:R0:W4:Y:S01]  /*cd50*/  @P1 LDG.E.U16 R180, desc[UR14][R6.64] ;  /* 0x0000000e06b41981 */ /* 0x000122000c1e1500 */
[C---:B------:R-:W-:Y:S02]  /*cd60*/  ISETP.GT.AND P1, PT, R5.reuse, 0x31, PT ;  /* 0x000000310500780c */ /* 0x040fe40003f24270 */
[----:B------:R-:W-:Y:S02]  /*cd70*/  PRMT R17, RZ, 0x7610, R17 ;  /* 0x00007610ff117816 */ /* 0x000fe40000000011 */
[----:B------:R-:W-:Y:S02]  /*cd80*/  ISETP.GT.AND P2, PT, R5, 0x39, PT ;  /* 0x000000390500780c */ /* 0x000fe40003f44270 */
[----:B------:R-:W-:Y:S01]  /*cd90*/  PRMT R16, RZ, 0x7610, R16 ;  /* 0x00007610ff107816 */ /* 0x000fe20000000010 */
[----:B0-----:R-:W-:-:S02]  /*cda0*/  @P0 IMAD.MOV.U32 R7, RZ, RZ, R143 ;  /* 0x000000ffff070224 */ /* 0x001fc400078e008f */
        /* <DEDUP_REMOVED lines=15> */
[----:B------:R-:W-:Y:S02]  /*cea0*/  ISETP.GT.AND P1, PT, R5, 0x27, PT ;  /* 0x000000270500780c */ /* 0x000fe40003f24270 */
[----:B------:R-:W-:Y:S02]  /*ceb0*/  PRMT R193, RZ, 0x7610, R193 ;  /* 0x00007610ffc17816 */ /* 0x000fe400000000c1 */
[----:B------:R0:W4:Y:S01]  /*cec0*/  @P2 LDG.E.U16 R14, desc[UR14][R6.64] ;  /* 0x0000000e060e2981 */ /* 0x000122000c1e1500 */
        /* <DEDUP_REMOVED lines=79> */
[----:B------:R-:W-:Y:S02]  /*d3c0*/  ISETP.GT.AND P0, PT, R5, 0x35, PT ;  /* 0x000000350500780c */ /* 0x000fe40003f04270 */
[----:B------:R-:W-:-:S06]  /*d3d0*/  PRMT R155, RZ, 0x7610, R155 ;  /* 0x00007610ff9b7816 */ /* 0x000fcc000000009b */
[----:B------:R0:W4:Y:S01]  /*d3e0*/  @P1 LDG.E.U16 R155, desc[UR14][R6.64] ;  /* 0x0000000e069b1981 */ /* 0x000122000c1e1500 */
[C---:B------:R-:W-:Y:S02]  /*d3f0*/  ISETP.GT.AND P1, PT, R5.reuse, 0x36, PT ;  /* 0x000000360500780c */ /* 0x040fe40003f24270 */
[----:B------:R-:W-:Y:S02]  /*d400*/  PRMT R161, RZ, 0x7610, R161 ;  /* 0x00007610ffa17816 */ /* 0x000fe400000000a1 */
[----:B------:R-:W-:Y:S01]  /*d410*/  ISETP.GT.AND P2, PT, R5, 0x3b, PT ;  /* 0x0000003b0500780c */ /* 0x000fe20003f44270 */
[----:B0-----:R-:W-:Y:S02]  /*d420*/  @P0 IMAD.MOV.U32 R6, RZ, RZ, R144 ;  /* 0x000000ffff060224 */ /* 0x001fe400078e0090 */
[----:B------:R-:W4:Y:S01]  /*d430*/  LDL R144, [R1+0x5c8] ;  /* 0x0005c80001907983 */ /* 0x000f220000100800 */
[----:B------:R-:W-:-:S03]  /*d440*/  @P0 IMAD.MOV.U32 R7, RZ, RZ, R145 ;  /* 0x000000ffff070224 */ /* 0x000fc600078e0091 */
[----:B------:R-:W4:Y:S01]  /*d450*/  LDL R145, [R1+0x5c4] ;  /* 0x0005c40001917983 */ /* 0x000f220000100800 */
[----:B------:R-:W-:-:S03]  /*d460*/  PRMT R167, RZ, 0x7610, R167 ;  /* 0x00007610ffa77816 */ /* 0x000fc600000000a7 */
[----:B------:R0:W4:Y:S01]  /*d470*/  @P0 LDG.E.U16 R161, desc[UR14][R6.64] ;  /* 0x0000000e06a10981 */ /* 0x000122000c1e1500 */
        /* <DEDUP_REMOVED lines=15> */
[----:B------:R-:W3:Y:S01]  /*d570*/  LDL R4, [R1+0x5b8] ;  /* 0x0005b80001047983 */ /* 0x000ee20000100800 */
[----:B------:R-:W-:Y:S02]  /*d580*/  ISETP.GT.AND P1, PT, R5, 0x3c, PT ;  /* 0x0000003c0500780c */ /* 0x000fe40003f24270 */
[----:B------:R-:W-:Y:S02]  /*d590*/  PRMT R189, RZ, 0x7610, R189 ;  /* 0x00007610ffbd7816 */ /* 0x000fe400000000bd */
[----:B------:R-:W-:-:S04]  /*d5a0*/  PRMT R22, RZ, 0x7610, R22 ;  /* 0x00007610ff167816 */ /* 0x000fc80000000016 */
[----:B------:R0:W3:Y:S01]  /*d5b0*/  @P0 LDG.E.U16 R189, desc[UR14][R6.64] ;  /* 0x0000000e06bd0981 */ /* 0x0000e2000c1e1500 */
[----:B------:R-:W-:-:S04]  /*d5c0*/  ISETP.GT.AND P0, PT, R5, 0x3d, PT ;  /* 0x0000003d0500780c */ /* 0x000fc80003f04270 */
[----:B0-----:R-:W-:Y:S02]  /*d5d0*/  @P1 IMAD.MOV.U32 R6, RZ, RZ, R144 ;  /* 0x000000ffff061224 */ /* 0x001fe400078e0090 */
[----:B------:R-:W-:Y:S01]  /*d5e0*/  @P1 IMAD.MOV.U32 R7, RZ, RZ, R145 ;  /* 0x000000ffff071224 */ /* 0x000fe200078e0091 */
[----:B------:R-:W-:Y:S01]  /*d5f0*/  PRMT R157, RZ, 0x7610, R157 ;  /* 0x00007610ff9d7816 */ /* 0x000fe2000000009d */
[----:B------:R-:W0:Y:S03]  /*d600*/  S2R R144, SR_TID.X ;  /* 0x0000000000907919 */ /* 0x000e260000002100 */
[----:B------:R1:W3:Y:S01]  /*d610*/  @P1 LDG.E.U16 R22, desc[UR14][R6.64] ;  /* 0x0000000e06161981 */ /* 0x0002e2000c1e1500 */
[C---:B------:R-:W-:Y:S02]  /*d620*/  ISETP.GT.AND P1, PT, R5.reuse, 0x3e, PT ;  /* 0x0000003e0500780c */ /* 0x040fe40003f24270 */
[----:B------:R-:W-:Y:S01]  /*d630*/  ISETP.GT.AND P2, PT, R5, 0x3f, PT ;  /* 0x0000003f0500780c */ /* 0x000fe20003f44270 */
[----:B------:R-:W3:Y:S01]  /*d640*/  LDL R145, [R1+0x564] ;  /* 0x0005640001917983 */ /* 0x000ee20000100800 */
[----:B-1----:R-:W-:-:S03]  /*d650*/  @P0 IMAD.MOV.U32 R7, RZ, RZ, R143 ;  /* 0x000000ffff070224 */ /* 0x002fc600078e008f */
[----:B------:R-:W3:Y:S01]  /*d660*/  LDL R143, [R1+0x7bc] ;  /* 0x0007bc00018f7983 */ /* 0x000ee20000100800 */
[----:B--2---:R-:W-:-:S03]  /*d670*/  @P0 IMAD.MOV.U32 R6, RZ, RZ, R24 ;  /* 0x000000ffff060224 */ /* 0x004fc600078e0018 */
[----:B------:R-:W2:Y:S04]  /*d680*/  LDL R24, [R1+0x7c0] ;  /* 0x0007c00001187983 */ /* 0x000ea80000100800 */
[----:B------:R4:W2:Y:S02]  /*d690*/  @P0 LDG.E.U16 R157, desc[UR14][R6.64] ;  /* 0x0000000e069d0981 */ /* 0x0008a4000c1e1500 */
[----:B----4-:R-:W-:Y:S02]  /*d6a0*/  @P1 IMAD.MOV.U32 R7, RZ, RZ, R25 ;  /* 0x000000ffff071224 */ /* 0x010fe400078e0019 */
[----:B------:R-:W4:Y:S01]  /*d6b0*/  LDL R25, [R1+0x5a4] ;  /* 0x0005a40001197983 */ /* 0x000f220000100800 */
[----:B---3--:R-:W-:-:S03]  /*d6c0*/  @P1 IMAD.MOV.U32 R6, RZ, RZ, R4 ;  /* 0x000000ffff061224 */ /* 0x008fc600078e0004 */
[----:B------:R-:W3:Y:S01]  /*d6d0*/  LDL R4, [R1+0x7a4] ;  /* 0x0007a40001047983 */ /* 0x000ee20000100800 */
[----:B0-----:R-:W-:-:S04]  /*d6e0*/  LOP3.LUT R144, R144, 0x3f, RZ, 0xc0, !PT ;  /* 0x0000003f90907812 */ /* 0x001fc800078ec0ff */
[----:B------:R-:W-:Y:S02]  /*d6f0*/  ISETP.GE.AND P0, PT, R144, R5, PT ;  /* 0x000000059000720c */ /* 0x000fe40003f06270 */
[----:B------:R-:W-:Y:S01]  /*d700*/  PRMT R5, RZ, 0x7610, R5 ;  /* 0x00007610ff057816 */ /* 0x000fe20000000005 */
[----:B------:R-:W3:Y:S01]  /*d710*/  LDL R144, [R1+0x584] ;  /* 0x0005840001907983 */ /* 0x000ee20000100800 */
[----:B------:R-:W-:-:S04]  /*d720*/  PRMT R175, RZ, 0x7610, R175 ;  /* 0x00007610ffaf7816 */ /* 0x000fc800000000af */
[----:B------:R0:W3:Y:S02]  /*d730*/  @P1 LDG.E.U16 R5, desc[UR14][R6.64] ;  /* 0x0000000e06051981 */ /* 0x0000e4000c1e1500 */
[----:B0-----:R-:W-:Y:S02]  /*d740*/  @P2 IMAD.MOV.U32 R6, RZ, RZ, R141 ;  /* 0x000000ffff062224 */ /* 0x001fe400078e008d */
[----:B------:R-:W-:Y:S01]  /*d750*/  @P2 IMAD.MOV.U32 R7, RZ, RZ, R142 ;  /* 0x000000ffff072224 */ /* 0x000fe200078e008e */
[----:B------:R-:W-:Y:S01]  /*d760*/  PRMT R239, RZ, 0x7610, R239 ;  /* 0x00007610ffef7816 */ /* 0x000fe200000000ef */
[----:B------:R-:W3:Y:S04]  /*d770*/  LDL R142, [R1+0x588] ;  /* 0x00058800018e7983 */ /* 0x000ee80000100800 */
[----:B------:R0:W3:Y:S01]  /*d780*/  @P2 LDG.E.U16 R175, desc[UR14][R6.64] ;  /* 0x0000000e06af2981 */ /* 0x0000e2000c1e1500 */
[----:B------:R-:W-:Y:S01]  /*d790*/  BAR.SYNC.DEFER_BLOCKING 0x0 ;  /* 0x0000000000007b1d */ /* 0x000fe20000010000 */
[----:B0-----:R-:W-:-:S02]  /*d7a0*/  @!P0 IMAD.MOV.U32 R6, RZ, RZ, R241 ;  /* 0x000000ffff068224 */ /* 0x001fc400078e00f1 */
[----:B------:R-:W-:-:S03]  /*d7b0*/  @!P0 IMAD.MOV.U32 R7, RZ, RZ, R240 ;  /* 0x000000ffff078224 */ /* 0x000fc600078e00f0 */
[----:B------:R-:W3:Y:S01]  /*d7c0*/  LDL R141, [R1+0x568] ;  /* 0x00056800018d7983 */ /* 0x000ee20000100800 */
[----:B------:R-:W-:-:S03]  /*d7d0*/  PRMT R172, RZ, 0x7610, R172 ;  /* 0x00007610ffac7816 */ /* 0x000fc600000000ac */
[----:B------:R-:W-:Y:S04]  /*d7e0*/  STL [R1+0x804], R241 ;  /* 0x000804f101007387 */ /* 0x000fe80000100800 */
[----:B------:R-:W-:Y:S01]  /*d7f0*/  STL [R1+0x800], R240 ;  /* 0x000800f001007387 */ /* 0x000fe20000100800 */
[----:B------:R-:W-:Y:S02]  /*d800*/  PRMT R174, RZ, 0x7610, R174 ;  /* 0x00007610ffae7816 */ /* 0x000fe400000000ae */
[----:B------:R-:W-:Y:S01]  /*d810*/  PRMT R176, RZ, 0x7610, R176 ;  /* 0x00007610ffb07816 */ /* 0x000fe200000000b0 */
[----:B------:R-:W3:Y:S04]  /*d820*/  LDL R146, [R1+0x3a4] ;  /* 0x0003a40001927983 */ /* 0x000ee80000100800 */
[----:B------:R0:W3:Y:S02]  /*d830*/  @!P0 LDG.E.U16 R239, desc[UR14][R6.64] ;  /* 0x0000000e06ef8981 */ /* 0x0000e4000c1e1500 */
[----:B0-----:R-:W-:-:S02]  /*d840*/  @!P0 IMAD.MOV.U32 R7, RZ, RZ, R143 ;  /* 0x000000ffff078224 */ /* 0x001fc400078e008f */
[----:B------:R-:W3:Y:S01]  /*d850*/  LDL R143, [R1+0x544] ;  /* 0x00054400018f7983 */ /* 0x000ee20000100800 */
[----:B--2---:R-:W-:-:S03]  /*d860*/  @!P0 IMAD.MOV.U32 R6, RZ, RZ, R24 ;  /* 0x000000ffff068224 */ /* 0x004fc600078e0018 */
[----:B------:R-:W2:Y:S04]  /*d870*/  LDL R24, [R1+0x548] ;  /* 0x0005480001187983 */ /* 0x000ea80000100800 */
[----:B------:R4:W2:Y:S02]  /*d880*/  @!P0 LDG.E.U16 R172, desc[UR14][R6.64] ;  /* 0x0000000e06ac8981 */ /* 0x0008a4000c1e1500 */
[----:B----4-:R-:W-:Y:S02]  /*d890*/  @!P0 IMAD.MOV.U32 R7, RZ, RZ, R25 ;  /* 0x000000ffff078224 */ /* 0x010fe400078e0019 */
[----:B------:R-:W4:Y:S01]  /*d8a0*/  LDL R25, [R1+0x524] ;  /* 0x0005240001197983 */ /* 0x000f220000100800 */
[----:B---3--:R-:W-:-:S03]  /*d8b0*/  @!P0 IMAD.MOV.U32 R6, RZ, RZ, R4 ;  /* 0x000000ffff068224 */ /* 0x008fc600078e0004 */
[----:B------:R-:W3:Y:S04]  /*d8c0*/  LDL R4, [R1+0x528] ;  /* 0x0005280001047983 */ /* 0x000ee80000100800 */
[----:B------:R0:W3:Y:S01]  /*d8d0*/  @!P0 LDG.E.U16 R174, desc[UR14][R6.64] ;  /* 0x0000000e06ae8981 */ /* 0x0000e2000c1e1500 */
[----:B------:R-:W-:Y:S01]  /*d8e0*/  PRMT R178, RZ, 0x7610, R178 ;  /* 0x00007610ffb27816 */ /* 0x000fe200000000b2 */
[----:B0-----:R-:W-:Y:S02]  /*d8f0*/  @!P0 IMAD.MOV.U32 R7, RZ, RZ, R144 ;  /* 0x000000ffff078224 */ /* 0x001fe400078e0090 */
[----:B------:R-:W3:Y:S01]  /*d900*/  LDL R144, [R1+0x504] ;  /* 0x0005040001907983 */ /* 0x000ee20000100800 */
[----:B------:R-:W-:-:S03]  /*d910*/  @!P0 IMAD.MOV.U32 R6, RZ, RZ, R142 ;  /* 0x000000ffff068224 */ /* 0x000fc600078e008e */
[----:B------:R-:W3:Y:S04]  /*d920*/  LDL R142, [R1+0x508] ;  /* 0x00050800018e7983 */ /* 0x000ee80000100800 */
[----:B------:R0:W3:Y:S01]  /*d930*/  @!P0 LDG.E.U16 R176, desc[UR14][R6.64] ;  /* 0x0000000e06b08981 */ /* 0x0000e2000c1e1500 */
[----:B------:R-:W-:Y:S01]  /*d940*/  PRMT R179, RZ, 0x7610, R179 ;  /* 0x00007610ffb37816 */ /* 0x000fe200000000b3 */
[----:B0-----:R-:W-:Y:S02]  /*d950*/  @!P0 IMAD.MOV.U32 R7, RZ, RZ, R145 ;  /* 0x000000ffff078224 */ /* 0x001fe400078e0091 */
[----:B------:R-:W-:Y:S01]  /*d960*/  @!P0 IMAD.MOV.U32 R6, RZ, RZ, R141 ;  /* 0x000000ffff068224 */ /* 0x000fe200078e008d */
[----:B------:R-:W3:Y:S04]  /*d970*/  LDL R145, [R1+0x4e4] ;  /* 0x0004e40001917983 */ /* 0x000ee80000100800 */
        /* <DEDUP_REMOVED lines=10> */
[----:B------:R-:W3:Y:S01]  /*da20*/  LDL R4, [R1+0x4a8] ;  /* 0x0004a80001047983 */ /* 0x000ee20000100800 */
[----:B------:R-:W-:Y:S02]  /*da30*/  PRMT R181, RZ, 0x7610, R181 ;  /* 0x00007610ffb57816 */ /* 0x000fe400000000b5 */
[----:B------:R-:W-:-:S04]  /*da40*/  PRMT R187, RZ, 0x7610, R187 ;  /* 0x00007610ffbb7816 */ /* 0x000fc800000000bb */
        /* <DEDUP_REMOVED lines=9> */
[----:B------:R-:W3:Y:S01]  /*dae0*/  LDL R145, [R1+0x464] ;  /* 0x0004640001917983 */ /* 0x000ee20000100800 */
[----:B------:R-:W-:-:S03]  /*daf0*/  @!P0 IMAD.MOV.U32 R6, RZ, RZ, R141 ;  /* 0x000000ffff068224 */ /* 0x000fc600078e008d */
[----:B------:R-:W3:Y:S04]  /*db00*/  LDL R141, [R1+0x468] ;  /* 0x00046800018d7983 */ /* 0x000ee80000100800 */
[----:B------:R0:W3:Y:S02]  /*db10*/  @!P0 LDG.E.U16 R186, desc[UR14][R6.64] ;  /* 0x0000000e06ba8981 */ /* 0x0000e4000c1e1500 */
[----:B0-----:R-:W-:Y:S02]  /*db20*/  @!P0 IMAD.MOV.U32 R7, RZ, RZ, R143 ;  /* 0x000000ffff078224 */ /* 0x001fe400078e008f */
        /* <DEDUP_REMOVED lines=14> */
[----:B------:R-:W-:Y:S01]  /*dc10*/  @!P0 IMAD.MOV.U32 R6, RZ, RZ, R142 ;  /* 0x000000ffff068224 */ /* 0x000fe200078e008e */
[----:B------:R-:W-:Y:S02]  /*dc20*/  PRMT R205, RZ, 0x7610, R205 ;  /* 0x00007610ffcd7816 */ /* 0x000fe400000000cd */
[----:B------:R-:W3:Y:S04]  /*dc30*/  LDL R142, [R1+0x7f4] ;  /* 0x0007f400018e7983 */ /* 0x000ee80000100800 */
[----:B------:R0:W3:Y:S02]  /*dc40*/  @!P0 LDG.E.U16 R183, desc[UR14][R6.64] ;  /* 0x0000000e06b78981 */ /* 0x0000e4000c1e1500 */
[----:B0-----:R-:W-:-:S02]  /*dc50*/  @!P0 IMAD.MOV.U32 R7, RZ, RZ, R145 ;  /* 0x000000ffff078224 */ /* 0x001fc400078e0091 */
        /* <DEDUP_REMOVED lines=14> */
[----:B------:R-:W-:Y:S01]  /*dd40*/  PRMT R203, RZ, 0x7610, R203 ;  /* 0x00007610ffcb7816 */ /* 0x000fe200000000cb */
[----:B------:R-:W-:Y:S04]  /*dd50*/  STL [R1+0x808], R3 ;  /* 0x0008080301007387 */ /* 0x000fe80000100800 */
[----:B------:R0:W3:Y:S04]  /*dd60*/  @!P0 LDG.E.U16 R204, desc[UR14][R6.64] ;  /* 0x0000000e06cc8981 */ /* 0x0000e8000c1e1500 */
[----:B------:R1:W-:Y:S04]  /*dd70*/  STS.U16 [R3+UR12+0x8000], R171 ;  /* 0x008000ab03007988 */ /* 0x0003e8000800040c */
[----:B------:R1:W-:Y:S01]  /*dd80*/  STS.U16 [R3+UR12+0x8400], R165 ;  /* 0x008400a503007988 */ /* 0x0003e2000800040c */
[----:B0-----:R-:W-:-:S03]  /*dd90*/  @!P0 IMAD.MOV.U32 R6, RZ, RZ, R144 ;  /* 0x000000ffff068224 */ /* 0x001fc600078e0090 */
[----:B------:R-:W3:Y:S01]  /*dda0*/  LDL R144, [R1+0x388] ;  /* 0x0003880001907983 */ /* 0x000ee20000100800 */
[----:B-1----:R-:W-:-:S03]  /*ddb0*/  PRMT R171, RZ, 0x7610, R171 ;  /* 0x00007610ffab7816 */ /* 0x002fc600000000ab */
[----:B------:R0:W-:Y:S01]  /*ddc0*/  STS.U16 [R3+UR12+0x8800], R158 ;  /* 0x0088009e03007988 */ /* 0x0001e2000800040c */
[----:B------:R-:W-:-:S03]  /*ddd0*/  PRMT R165, RZ, 0x7610, R165 ;  /* 0x00007610ffa57816 */ /* 0x000fc600000000a5 */
[----:B------:R1:W-:Y:S04]  /*dde0*/  STS.U16 [R3+UR12+0x8c00], R152 ;  /* 0x008c009803007988 */ /* 0x0003e8000800040c */
[----:B------:R-:W-:Y:S04]  /*ddf0*/  STS.U16 [R3+UR12+0x9000], R18 ;  /* 0x0090001203007988 */ /* 0x000fe8000800040c */
[----:B------:R-:W-:Y:S04]  /*de00*/  STS.U16 [R3+UR12+0x9400], R10 ;  /* 0x0094000a03007988 */ /* 0x000fe8000800040c */
[----:B------:R-:W-:Y:S01]  /*de10*/  STS.U16 [R3+UR12+0x9800], R9 ;  /* 0x0098000903007988 */ /* 0x000fe2000800040c */
[----:B------:R-:W-:-:S03]  /*de20*/  @!P0 IMAD.MOV.U32 R7, RZ, RZ, R145 ;  /* 0x000000ffff078224 */ /* 0x000fc600078e0091 */
[----:B------:R-:W3:Y:S04]  /*de30*/  LDL R145, [R1+0x384] ;  /* 0x0003840001917983 */ /* 0x000ee80000100800 */
[----:B------:R0:W3:Y:S04]  /*de40*/  @!P0 LDG.E.U16 R203, desc[UR14][R6.64] ;  /* 0x0000000e06cb8981 */ /* 0x0000e8000c1e1500 */
[----:B------:R1:W-:Y:S04]  /*de50*/  STS.U16 [R3+UR12+0x9c00], R8 ;  /* 0x009c000803007988 */ /* 0x0003e8000800040c */
[----:B------:R-:W3:Y:S01]  /*de60*/  LDL R150, [R1+0x7f0] ;  /* 0x0007f00001967983 */ /* 0x000ee20000100800 */
[----:B0-----:R-:W-:-:S03]  /*de70*/  @!P0 IMAD.MOV.U32 R6, RZ, RZ, R141 ;  /* 0x000000ffff068224 */ /* 0x001fc600078e008d */
[----:B------:R-:W3:Y:S01]  /*de80*/  LDL R141, [R1+0x368] ;  /* 0x00036800018d7983 */ /* 0x000ee20000100800 */
[----:B------:R-:W-:Y:S02]  /*de90*/  PRMT R158, RZ, 0x7610, R158 ;  /* 0x00007610ff9e7816 */ /* 0x000fe4000000009e */
[----:B-1----:R-:W-:Y:S01]  /*dea0*/  PRMT R152, RZ, 0x7610, R152 ;  /* 0x00007610ff987816 */ /* 0x002fe20000000098 */
[----:B------:R-:W3:Y:S01]  /*deb0*/  LDL R3, [R1+0x328] ;  /* 0x0003280001037983 */ /* 0x000ee20000100800 */
[----:B------:R-:W-:-:S03]  /*dec0*/  @!P0 IMAD.MOV.U32 R7, RZ, RZ, R143 ;  /* 0x000000ffff078224 */ /* 0x000fc600078e008f */
[----:B------:R-:W3:Y:S04]  /*ded0*/  LDL R143, [R1+0x364] ;  /* 0x00036400018f7983 */ /* 0x000ee80000100800 */
[----:B------:R2:W3:Y:S02]  /*dee0*/  @!P0 LDG.E.U16 R171, desc[UR14][R6.64] ;  /* 0x0000000e06ab8981 */ /* 0x0004e4000c1e1500 */
[----:B--2---:R-:W-:Y:S02]  /*def0*/  @!P0 IMAD.MOV.U32 R6, RZ, RZ, R24 ;  /* 0x000000ffff068224 */ /* 0x004fe400078e0018 */
[----:B------:R-:W2:Y:S01]  /*df00*/  LDL R24, [R1+0x348] ;  /* 0x0003480001187983 */ /* 0x000ea20000100800 */
[----:B----4-:R-:W-:-:S03]  /*df10*/  @!P0 IMAD.MOV.U32 R7, RZ, RZ, R25 ;  /* 0x000000ffff078224 */ /* 0x010fc600078e0019 */
[----:B------:R-:W4:Y:S04]  /*df20*/  LDL R25, [R1+0x344] ;  /* 0x0003440001197983 */ /* 0x000f280000100800 */
[----:B------:R3:W4:Y:S02]  /*df30*/  @!P0 LDG.E.U16 R165, desc[UR14][R6.64] ;  /* 0x0000000e06a58981 */ /* 0x000724000c1e1500 */
[----:B---3--:R-:W-:Y:S02]  /*df40*/  @!P0 IMAD.MOV.U32 R6, RZ, RZ, R4 ;  /* 0x000000ffff068224 */ /* 0x008fe400078e0004 */
[----:B------:R-:W3:Y:S01]  /*df50*/  LDL R4, [R1+0x324] ;  /* 0x0003240001047983 */ /* 0x000ee20000100800 */
[----:B------:R-:W-:-:S05]  /*df60*/  @!P0 IMAD.MOV.U32 R7, RZ, RZ, R146 ;  /* 0x000000ffff078224 */ /* 0x000fca00078e0092 */
[----:B------:R0:W3:Y:S01]  /*df70*/  @!P0 LDG.E.U16 R158, desc[UR14][R6.64] ;  /* 0x0000000e069e8981 */ /* 0x0000e2000c1e1500 */
[----:B------:R-:W-:Y:S01]  /*df80*/  PRMT R18, RZ, 0x7610, R18 ;  /* 0x00007610ff127816 */ /* 0x000fe20000000012 */
[----:B0-----:R-:W-:Y:S02]  /*df90*/  @!P0 IMAD.MOV.U32 R6, RZ, RZ, R144 ;  /* 0x000000ffff068224 */ /* 0x001fe400078e0090 */
[----:B------:R-:W-:-:S05]  /*dfa0*/  @!P0 IMAD.MOV.U32 R7, RZ, RZ, R145 ;  /* 0x000000ffff078224 */ /* 0x000fca00078e0091 */
[----:B------:R0:W3:Y:S01]  /*dfb0*/  @!P0 LDG.E.U16 R152, desc[UR14][R6.64] ;  /* 0x0000000e06988981 */ /* 0x0000e2000c1e1500 */
[----:B------:R-:W-:Y:S01]  /*dfc0*/  PRMT R10, RZ, 0x7610, R10 ;  /* 0x00007610ff0a7816 */ /* 0x000fe2000000000a */
[----:B0-----:R-:W-:Y:S02]  /*dfd0*/  @!P0 IMAD.MOV.U32 R6, RZ, RZ, R141 ;  /* 0x000000ffff068224 */ /* 0x001fe400078e008d */
        /* <DEDUP_REMOVED lines=8> */
[----:B------:R3:W4:Y:S04]  /*e060*/  @!P0 LDG.E.U16 R10, desc[UR14][R6.64] ;  /* 0x0000000e060a8981 */ /* 0x000728000c1e1500 */
[----:B------:R-:W4:Y:S01]  /*e070*/  LDL.LU R151, [R1+0x2c4] ;  /* 0x0002c40001977983 */ /* 0x000f220000300800 */
[----:B---3--:R-:W-:-:S03]  /*e080*/  @!P0 IMAD.MOV.U32 R7, RZ, RZ, R4 ;  /* 0x000000ffff078224 */ /* 0x008fc600078e0004 */
[----:B------:R-:W3:Y:S01]  /*e090*/  LDL R4, [R1+0x2c8] ;  /* 0x0002c80001047983 */ /* 0x000ee20000100800 */
[----:B------:R-:W-:Y:S01]  /*e0a0*/  PRMT R9, RZ, 0x7610, R9 ;  /* 0x00007610ff097816 */ /* 0x000fe20000000009 */
[----:B------:R-:W-:Y:S02]  /*e0b0*/  @!P0 IMAD.MOV.U32 R6, RZ, RZ, R3 ;  /* 0x000000ffff068224 */ /* 0x000fe400078e0003 */
[----:B------:R-:W-:Y:S04]  /*e0c0*/  STS.U16 [R142+UR12+0x8080], R182 ;  /* 0x008080b68e007988 */ /* 0x000fe8000800040c */
[----:B------:R-:W-:Y:S04]  /*e0d0*/  STS.U16 [R142+UR12+0x8480], R170 ;  /* 0x008480aa8e007988 */ /* 0x000fe8000800040c */
[----:B------:R-:W-:Y:S01]  /*e0e0*/  STS.U16 [R142+UR12+0x8880], R164 ;  /* 0x008880a48e007988 */ /* 0x000fe2000800040c */
[----:B------:R-:W-:-:S03]  /*e0f0*/  PRMT R8, RZ, 0x7610, R8 ;  /* 0x00007610ff087816 */ /* 0x000fc60000000008 */
[----:B------:R-:W-:Y:S04]  /*e100*/  STS.U16 [R142+UR12+0x8c80], R159 ;  /* 0x008c809f8e007988 */ /* 0x000fe8000800040c */
[----:B------:R-:W-:Y:S04]  /*e110*/  STS.U16 [R142+UR12+0x9080], R23 ;  /* 0x009080178e007988 */ /* 0x000fe8000800040c */
[----:B------:R-:W-:Y:S04]  /*e120*/  STS.U16 [R142+UR12+0x9480], R17 ;  /* 0x009480118e007988 */ /* 0x000fe8000800040c */
[----:B------:R-:W-:Y:S04]  /*e130*/  STS.U16 [R142+UR12+0x9880], R16 ;  /* 0x009880108e007988 */ /* 0x000fe8000800040c */
[----:B------:R0:W3:Y:S04]  /*e140*/  @!P0 LDG.E.U16 R9, desc[UR14][R6.64] ;  /* 0x0000000e06098981 */ /* 0x0000e8000c1e1500 */
[----:B------:R-:W3:Y:S04]  /*e150*/  LDL.LU R148, [R1+0x2a4] ;  /* 0x0002a40001947983 */ /* 0x000ee80000300800 */
[----:B------:R1:W-:Y:S01]  /*e160*/  STS.U16 [R142+UR12+0x9c80], R14 ;  /* 0x009c800e8e007988 */ /* 0x0003e2000800040c */
[----:B0-----:R-:W-:-:S03]  /*e170*/  @!P0 IMAD.MOV.U32 R6, RZ, RZ, R141 ;  /* 0x000000ffff068224 */ /* 0x001fc600078e008d */
[----:B-1----:R-:W3:Y:S01]  /*e180*/  LDL.LU R142, [R1+0x2a8] ;  /* 0x0002a800018e7983 */ /* 0x002ee20000300800 */
[----:B------:R-:W-:-:S03]  /*e190*/  PRMT R170, RZ, 0x7610, R170 ;  /* 0x00007610ffaa7816 */ /* 0x000fc600000000aa */
[----:B------:R-:W3:Y:S01]  /*e1a0*/  LDL.LU R3, [R1+0x224] ;  /* 0x0002240001037983 */ /* 0x000ee20000300800 */
[----:B------:R-:W-:-:S03]  /*e1b0*/  @!P0 IMAD.MOV.U32 R7, RZ, RZ, R143 ;  /* 0x000000ffff078224 */ /* 0x000fc600078e008f */
[----:B------:R-:W3:Y:S04]  /*e1c0*/  LDL.LU R149, [R1+0x288] ;  /* 0x0002880001957983 */ /* 0x000ee80000300800 */
[----:B------:R2:W3:Y:S02]  /*e1d0*/  @!P0 LDG.E.U16 R8, desc[UR14][R6.64] ;  /* 0x0000000e06088981 */ /* 0x0004e4000c1e1500 */
[----:B--2---:R-:W-:Y:S02]  /*e1e0*/  @!P0 IMAD.MOV.U32 R6, RZ, RZ, R24 ;  /* 0x000000ffff068224 */ /* 0x004fe400078e0018 */
[----:B------:R-:W2:Y:S04]  /*e1f0*/  LDL.LU R24, [R1+0x284] ;  /* 0x0002840001187983 */ /* 0x000ea80000300800 */
[----:B------:R-:W2:Y:S04]  /*e200*/  LDL.LU R143, [R1+0x264] ;  /* 0x00026400018f7983 */ /* 0x000ea80000300800 */
[----:B------:R-:W2:Y:S04]  /*e210*/  LDL.LU R144, [R1+0x268] ;  /* 0x0002680001907983 */ /* 0x000ea80000300800 */
[----:B------:R-:W2:Y:S04]  /*e220*/  LDL R147, [R1+0x204] ;  /* 0x0002040001937983 */ /* 0x000ea80000100800 */
[----:B------:R-:W2:Y:S04]  /*e230*/  LDL R141, [R1+0x208] ;  /* 0x00020800018d7983 */ /* 0x000ea80000100800 */
[----:B------:R-:W2:Y:S04]  /*e240*/  LDL R235, [R1+0x5a8] ;  /* 0x0005a80001eb7983 */ /* 0x000ea80000100800 */
[----:B------:R-:W2:Y:S01]  /*e250*/  LDL R146, [R1+0x7ec] ;  /* 0x0007ec0001927983 */ /* 0x000ea20000100800 */
[----:B----4-:R-:W-:-:S05]  /*e260*/  @!P0 IMAD.MOV.U32 R7, RZ, RZ, R25 ;  /* 0x000000ffff078224 */ /* 0x010fca00078e0019 */
[----:B------:R3:W4:Y:S02]  /*e270*/  @!P0 LDG.E.U16 R170, desc[UR14][R6.64] ;  /* 0x0000000e06aa8981 */ /* 0x000724000c1e1500 */
[----:B---3--:R-:W-:Y:S02]  /*e280*/  @!P0 IMAD.MOV.U32 R6, RZ, RZ, R4 ;  /* 0x000000ffff068224 */ /* 0x008fe400078e0004 */
[----:B------:R-:W3:Y:S04]  /*e290*/  LDL R4, [R1+0x7b8] ;  /* 0x0007b80001047983 */ /* 0x000ee80000100800 */
[----:B------:R-:W4:Y:S04]  /*e2a0*/  LDL.LU R25, [R1+0x248] ;  /* 0x0002480001197983 */ /* 0x000f280000300800 */
[----:B------:R-:W3:Y:S04]  /*e2b0*/  LDL.LU R248, [R1+0x228] ;  /* 0x0002280001f87983 */ /* 0x000ee80000300800 */
[----:B------:R-:W3:Y:S01]  /*e2c0*/  LDL.LU R145, [R1+0x244] ;  /* 0x0002440001917983 */ /* 0x000ee20000300800 */
[----:B------:R-:W-:Y:S01]  /*e2d0*/  PRMT R164, RZ, 0x7610, R164 ;  /* 0x00007610ffa47816 */ /* 0x000fe200000000a4 */
[----:B------:R-:W-:Y:S01]  /*e2e0*/  @!P0 IMAD.MOV.U32 R7, RZ, RZ, R151 ;  /* 0x000000ffff078224 */ /* 0x000fe200078e0097 */
[----:B------:R-:W-:-:S04]  /*e2f0*/  PRMT R159, RZ, 0x7610, R159 ;  /* 0x00007610ff9f7816 */ /* 0x000fc8000000009f */
[----:B------:R0:W3:Y:S01]  /*e300*/  @!P0 LDG.E.U16 R164, desc[UR14][R6.64] ;  /* 0x0000000e06a48981 */ /* 0x0000e2000c1e1500 */
[----:B------:R-:W-:Y:S02]  /*e310*/  PRMT R23, RZ, 0x7610, R23 ;  /* 0x00007610ff177816 */ /* 0x000fe40000000017 */
[----:B------:R-:W-:Y:S01]  /*e320*/  PRMT R17, RZ, 0x7610, R17 ;  /* 0x00007610ff117816 */ /* 0x000fe20000000011 */
[----:B0-----:R-:W-:Y:S02]  /*e330*/  @!P0 IMAD.MOV.U32 R7, RZ, RZ, R148 ;  /* 0x000000ffff078224 */ /* 0x001fe400078e0094 */
[----:B------:R-:W-:-:S05]  /*e340*/  @!P0 IMAD.MOV.U32 R6, RZ, RZ, R142 ;  /* 0x000000ffff068224 */ /* 0x000fca00078e008e */
[----:B------:R0:W3:Y:S02]  /*e350*/  @!P0 LDG.E.U16 R159, desc[UR14][R6.64] ;  /* 0x0000000e069f8981 */ /* 0x0000e4000c1e1500 */
[----:B0-----:R-:W-:Y:S02]  /*e360*/  @!P0 IMAD.MOV.U32 R6, RZ, RZ, R149 ;  /* 0x000000ffff068224 */ /* 0x001fe400078e0095 */
[----:B------:R-:W-:Y:S01]  /*e370*/  STS.U16 [R150+UR12+0x8100], R192 ;  /* 0x008100c096007988 */ /* 0x000fe2000800040c */
[----:B------:R-:W-:-:S03]  /*e380*/  PRMT R16, RZ, 0x7610, R16 ;  /* 0x00007610ff107816 */ /* 0x000fc60000000010 */
[----:B------:R-:W-:Y:S04]  /*e390*/  STL [R1+0x80c], R3 ;  /* 0x00080c0301007387 */ /* 0x000fe80000100800 */
[----:B------:R-:W-:Y:S04]  /*e3a0*/  STS.U16 [R150+UR12+0x8500], R188 ;  /* 0x008500bc96007988 */ /* 0x000fe8000800040c */
[----:B------:R-:W3:Y:S04]  /*e3b0*/  LDL R153, [R1+0x59c] ;  /* 0x00059c0001997983 */ /* 0x000ee80000100800 */
[----:B------:R-:W-:Y:S01]  /*e3c0*/  STS.U16 [R150+UR12+0x8900], R177 ;  /* 0x008900b196007988 */ /* 0x000fe2000800040c */
[----:B------:R-:W-:-:S03]  /*e3d0*/  PRMT R14, RZ, 0x7610, R14 ;  /* 0x00007610ff0e7816 */ /* 0x000fc6000000000e */
[----:B------:R-:W-:Y:S04]  /*e3e0*/  STS.U16 [R150+UR12+0x8d00], R163 ;  /* 0x008d00a396007988 */ /* 0x000fe8000800040c */
[----:B------:R-:W-:Y:S04]  /*e3f0*/  STS.U16 [R150+UR12+0x9100], R156 ;  /* 0x0091009c96007988 */ /* 0x000fe8000800040c */
[----:B------:R-:W-:Y:S04]  /*e400*/  STS.U16 [R150+UR12+0x9500], R20 ;  /* 0x0095001496007988 */ /* 0x000fe8000800040c */
[----:B------:R-:W-:Y:S04]  /*e410*/  STS.U16 [R150+UR12+0x9900], R15 ;  /* 0x0099000f96007988 */ /* 0x000fe8000800040c */
[----:B------:R0:W-:Y:S04]  /*e420*/  STS.U16 [R150+UR12+0x9d00], R11 ;  /* 0x009d000b96007988 */ /* 0x0001e8000800040c */
[----:B0-----:R-:W3:Y:S01]  /*e430*/  LDL R150, [R1+0x5a0] ;  /* 0x0005a00001967983 */ /* 0x001ee20000100800 */
[----:B--2---:R-:W-:-:S05]  /*e440*/  @!P0 IMAD.MOV.U32 R7, RZ, RZ, R24 ;  /* 0x000000ffff078224 */ /* 0x004fca00078e0018 */
[----:B------:R0:W2:Y:S02]  /*e450*/  @!P0 LDG.E.U16 R23, desc[UR14][R6.64] ;  /* 0x0000000e06178981 */ /* 0x0000a4000c1e1500 */
[----:B0-----:R-:W-:Y:S02]  /*e460*/  @!P0 IMAD.MOV.U32 R6, RZ, RZ, R144 ;  /* 0x000000ffff068224 */ /* 0x001fe400078e0090 */
[----:B------:R-:W-:-:S05]  /*e470*/  @!P0 IMAD.MOV.U32 R7, RZ, RZ, R143 ;  /* 0x000000ffff078224 */ /* 0x000fca00078e008f */
[----:B------:R4:W2:Y:S02]  /*e480*/  @!P0 LDG.E.U16 R17, desc[UR14][R6.64] ;  /* 0x0000000e06118981 */ /* 0x0008a4000c1e1500 */
[----:B----4-:R-:W-:Y:S02]  /*e490*/  @!P0 IMAD.MOV.U32 R6, RZ, RZ, R25 ;  /* 0x000000ffff068224 */ /* 0x010fe400078e0019 */
[----:B---3--:R-:W-:-:S05]  /*e4a0*/  @!P0 IMAD.MOV.U32 R7, RZ, RZ, R145 ;  /* 0x000000ffff078224 */ /* 0x008fca00078e0091 */
[----:B------:R0:W3:Y:S02]  /*e4b0*/  @!P0 LDG.E.U16 R16, desc[UR14][R6.64] ;  /* 0x0000000e06108981 */ /* 0x0000e4000c1e1500 */
[----:B0-----:R-:W-:Y:S02]  /*e4c0*/  @!P0 IMAD.MOV.U32 R6, RZ, RZ, R248 ;  /* 0x000000ffff068224 */ /* 0x001fe400078e00f8 */
[----:B------:R-:W-:-:S05]  /*e4d0*/  @!P0 IMAD.MOV.U32 R7, RZ, RZ, R3 ;  /* 0x000000ffff078224 */ /* 0x000fca00078e0003 */
[----:B------:R0:W4:Y:S02]  /*e4e0*/  @!P0 LDG.E.U16 R14, desc[UR14][R6.64] ;  /* 0x0000000e060e8981 */ /* 0x000124000c1e1500 */
[----:B0-----:R-:W-:Y:S02]  /*e4f0*/  @!P0 IMAD.MOV.U32 R7, RZ, RZ, R147 ;  /* 0x000000ffff078224 */ /* 0x001fe400078e0093 */
[----:B------:R-:W2:Y:S01]  /*e500*/  LDL R147, [R1+0x57c] ;  /* 0x00057c0001937983 */ /* 0x000ea20000100800 */
[----:B------:R-:W-:Y:S01]  /*e510*/  PRMT R11, RZ, 0x7610, R11 ;  /* 0x00007610ff0b7816 */ /* 0x000fe2000000000b */
[----:B------:R-:W-:Y:S01]  /*e520*/  @!P0 IMAD.MOV.U32 R6, RZ, RZ, R141 ;  /* 0x000000ffff068224 */ /* 0x000fe200078e008d */
[----:B------:R-:W-:Y:S01]  /*e530*/  PRMT R15, RZ, 0x7610, R15 ;  /* 0x00007610ff0f7816 */ /* 0x000fe2000000000f */
[----:B------:R-:W3:Y:S04]  /*e540*/  LDL R141, [R1+0x580] ;  /* 0x00058000018d7983 */ /* 0x000ee80000100800 */
[----:B------:R0:W4:Y:S04]  /*e550*/  @!P0 LDG.E.U16 R11, desc[UR14][R6.64] ;  /* 0x0000000e060b8981 */ /* 0x000128000c1e1500 */
[----:B------:R-:W-:Y:S01]  /*e560*/  STL [R1+0x814], R247 ;  /* 0x000814f701007387 */ /* 0x000fe20000100800 */
[----:B0-----:R-:W-:-:S02]  /*e570*/  @!P0 IMAD.MOV.U32 R6, RZ, RZ, R247 ;  /* 0x000000ffff068224 */ /* 0x001fc400078e00f7 */
[----:B------:R-:W-:Y:S01]  /*e580*/  @!P0 IMAD.MOV.U32 R7, RZ, RZ, R246 ;  /* 0x000000ffff078224 */ /* 0x000fe200078e00f6 */
[----:B------:R-:W-:Y:S04]  /*e590*/  STL [R1+0x810], R246 ;  /* 0x000810f601007387 */ /* 0x000fe80000100800 */
[----:B------:R0:W4:Y:S01]  /*e5a0*/  @!P0 LDG.E.U16 R15, desc[UR14][R6.64] ;  /* 0x0000000e060f8981 */ /* 0x000122000c1e1500 */
[----:B------:R-:W-:-:S03]  /*e5b0*/  PRMT R211, RZ, 0x7610, R211 ;  /* 0x00007610ffd37816 */ /* 0x000fc600000000d3 */
[----:B------:R-:W4:Y:S01]  /*e5c0*/  LDL R3, [R1+0x560] ;  /* 0x0005600001037983 */ /* 0x000f220000100800 */
[----:B------:R-:W-:Y:S02]  /*e5d0*/  PRMT R210, RZ, 0x7610, R210 ;  /* 0x00007610ffd27816 */ /* 0x000fe400000000d2 */
[----:B------:R-:W-:Y:S02]  /*e5e0*/  PRMT R209, RZ, 0x7610, R209 ;  /* 0x00007610ffd17816 */ /* 0x000fe400000000d1 */
[----:B------:R-:W-:Y:S01]  /*e5f0*/  PRMT R156, RZ, 0x7610, R156 ;  /* 0x00007610ff9c7816 */ /* 0x000fe2000000009c */
[----:B0-----:R-:W-:Y:S01]  /*e600*/  @!P0 IMAD.MOV.U32 R6, RZ, RZ, R4 ;  /* 0x000000ffff068224 */ /* 0x001fe200078e0004 */
[----:B------:R-:W-:Y:S04]  /*e610*/  STS.U16 [R146+UR12+0x8180], R196 ;  /* 0x008180c492007988 */ /* 0x000fe8000800040c */
[----:B------:R-:W4:Y:S01]  /*e620*/  LDL R4, [R1+0x55c] ;  /* 0x00055c0001047983 */ /* 0x000f220000100800 */
[----:B------:R-:W-:-:S03]  /*e630*/  @!P0 IMAD.MOV.U32 R7, RZ, RZ, R235 ;  /* 0x000000ffff078224 */ /* 0x000fc600078e00eb */
[----:B------:R-:W-:Y:S04]  /*e640*/  STS.U16 [R146+UR12+0x8580], R194 ;  /* 0x008580c292007988 */ /* 0x000fe8000800040c */
[----:B------:R0:W4:Y:S04]  /*e650*/  @!P0 LDG.E.U16 R211, desc[UR14][R6.64] ;  /* 0x0000000e06d38981 */ /* 0x000128000c1e1500 */
[----:B------:R-:W4:Y:S01]  /*e660*/  LDL R235, [R1+0x4dc] ;  /* 0x0004dc0001eb7983 */ /* 0x000f220000100800 */
[----:B------:R-:W-:-:S03]  /*e670*/  PRMT R20, RZ, 0x7610, R20 ;  /* 0x00007610ff147816 */ /* 0x000fc60000000014 */
[----:B------:R-:W4:Y:S01]  /*e680*/  LDL R240, [R1+0x7e8] ;  /* 0x0007e80001f07983 */ /* 0x000f220000100800 */
[----:B0-----:R-:W-:-:S03]  /*e690*/  @!P0 IMAD.MOV.U32 R7, RZ, RZ, R153 ;  /* 0x000000ffff078224 */ /* 0x001fc600078e0099 */
[----:B------:R-:W4:Y:S01]  /*e6a0*/  LDL R153, [R1+0x53c] ;  /* 0x00053c0001997983 */ /* 0x000f220000100800 */
[----:B------:R-:W-:-:S03]  /*e6b0*/  @!P0 IMAD.MOV.U32 R6, RZ, RZ, R150 ;  /* 0x000000ffff068224 */ /* 0x000fc600078e0096 */
[----:B------:R-:W4:Y:S04]  /*e6c0*/  LDL R150, [R1+0x540] ;  /* 0x0005400001967983 */ /* 0x000f280000100800 */
[----:B------:R2:W4:Y:S02]  /*e6d0*/  @!P0 LDG.E.U16 R210, desc[UR14][R6.64] ;  /* 0x0000000e06d28981 */ /* 0x000524000c1e1500 */
[----:B--2---:R-:W-:Y:S02]  /*e6e0*/  @!P0 IMAD.MOV.U32 R7, RZ, RZ, R147 ;  /* 0x000000ffff078224 */ /* 0x004fe400078e0093 */
[----:B------:R-:W2:Y:S01]  /*e6f0*/  LDL R147, [R1+0x51c] ;  /* 0x00051c0001937983 */ /* 0x000ea20000100800 */
[----:B---3--:R-:W-:-:S03]  /*e700*/  @!P0 IMAD.MOV.U32 R6, RZ, RZ, R141 ;  /* 0x000000ffff068224 */ /* 0x008fc600078e008d */
[----:B------:R-:W3:Y:S04]  /*e710*/  LDL R141, [R1+0x520] ;  /* 0x00052000018d7983 */ /* 0x000ee80000100800 */
[----:B------:R4:W3:Y:S04]  /*e720*/  @!P0 LDG.E.U16 R209, desc[UR14][R6.64] ;  /* 0x0000000e06d18981 */ /* 0x0008e8000c1e1500 */
[----:B------:R-:W-:Y:S04]  /*e730*/  STS.U16 [R146+UR12+0x8980], R191 ;  /* 0x008980bf92007988 */ /* 0x000fe8000800040c */
[----:B------:R-:W-:Y:S01]  /*e740*/  STS.U16 [R146+UR12+0x8d80], R169 ;  /* 0x008d80a992007988 */ /* 0x000fe2000800040c */
[----:B----4-:R-:W-:-:S03]  /*e750*/  @!P0 IMAD.MOV.U32 R6, RZ, RZ, R3 ;  /* 0x000000ffff068224 */ /* 0x010fc600078e0003 */
[----:B------:R-:W4:Y:S01]  /*e760*/  LDL R3, [R1+0x500] ;  /* 0x0005000001037983 */ /* 0x000f220000100800 */
[----:B------:R-:W-:-:S03]  /*e770*/  @!P0 IMAD.MOV.U32 R7, RZ, RZ, R4 ;  /* 0x000000ffff078224 */ /* 0x000fc600078e0004 */
[----:B------:R-:W4:Y:S04]  /*e780*/  LDL R4, [R1+0x4fc] ;  /* 0x0004fc0001047983 */ /* 0x000f280000100800 */
[----:B------:R0:W4:Y:S04]  /*e790*/  @!P0 LDG.E.U16 R156, desc[UR14][R6.64] ;  /* 0x0000000e069c8981 */ /* 0x000128000c1e1500 */
[----:B------:R-:W-:Y:S04]  /*e7a0*/  STS.U16 [R146+UR12+0x9180], R162 ;  /* 0x009180a292007988 */ /* 0x000fe8000800040c */
[----:B------:R1:W-:Y:S01]  /*e7b0*/  STS.U16 [R146+UR12+0x9580], R154 ;  /* 0x0095809a92007988 */ /* 0x0003e2000800040c */
[----:B0-----:R-:W-:-:S03]  /*e7c0*/  @!P0 IMAD.MOV.U32 R7, RZ, RZ, R153 ;  /* 0x000000ffff078224 */ /* 0x001fc600078e0099 */
[----:B------:R-:W4:Y:S01]  /*e7d0*/  LDL R153, [R1+0x4e0] ;  /* 0x0004e00001997983 */ /* 0x000f220000100800 */
[----:B-1----:R-:W-:Y:S01]  /*e7e0*/  PRMT R154, RZ, 0x7610, R154 ;  /* 0x00007610ff9a7816 */ /* 0x002fe2000000009a */
[----:B------:R-:W-:Y:S02]  /*e7f0*/  @!P0 IMAD.MOV.U32 R6, RZ, RZ, R150 ;  /* 0x000000ffff068224 */ /* 0x000fe400078e0096 */
[----:B------:R-:W4:Y:S04]  /*e800*/  LDL R150, [R1+0x4bc] ;  /* 0x0004bc0001967983 */ /* 0x000f280000100800 */
[----:B------:R2:W4:Y:S02]  /*e810*/  @!P0 LDG.E.U16 R154, desc[UR14][R6.64] ;  /* 0x0000000e069a8981 */ /* 0x000524000c1e1500 */
[----:B--2---:R-:W-:-:S02]  /*e820*/  @!P0 IMAD.MOV.U32 R7, RZ, RZ, R147 ;  /* 0x000000ffff078224 */ /* 0x004fc400078e0093 */
[----:B------:R-:W2:Y:S01]  /*e830*/  LDL R147, [R1+0x4c0] ;  /* 0x0004c00001937983 */ /* 0x000ea20000100800 */
[----:B---3--:R-:W-:-:S03]  /*e840*/  @!P0 IMAD.MOV.U32 R6, RZ, RZ, R141 ;  /* 0x000000ffff068224 */ /* 0x008fc600078e008d */
[----:B------:R-:W-:Y:S04]  /*e850*/  STS.U16 [R146+UR12+0x9980], R21 ;  /* 0x0099801592007988 */ /* 0x000fe8000800040c */
[----:B------:R0:W-:Y:S04]  /*e860*/  STS.U16 [R146+UR12+0x9d80], R19 ;  /* 0x009d801392007988 */ /* 0x0001e8000800040c */
[----:B------:R-:W3:Y:S04]  /*e870*/  LDL R141, [R1+0x4a0] ;  /* 0x0004a000018d7983 */ /* 0x000ee80000100800 */
[----:B------:R4:W3:Y:S04]  /*e880*/  @!P0 LDG.E.U16 R20, desc[UR14][R6.64] ;  /* 0x0000000e06148981 */ /* 0x0008e8000c1e1500 */
[----:B0-----:R-:W3:Y:S01]  /*e890*/  LDL R146, [R1+0x49c] ;  /* 0x00049c0001927983 */ /* 0x001ee20000100800 */
[----:B------:R-:W-:Y:S01]  /*e8a0*/  PRMT R19, RZ, 0x7610, R19 ;  /* 0x00007610ff137816 */ /* 0x000fe20000000013 */
[----:B----4-:R-:W-:-:S02]  /*e8b0*/  @!P0 IMAD.MOV.U32 R6, RZ, RZ, R3 ;  /* 0x000000ffff068224 */ /* 0x010fc400078e0003 */
[----:B------:R-:W4:Y:S01]  /*e8c0*/  LDL R3, [R1+0x480] ;  /* 0x0004800001037983 */ /* 0x000f220000100800 */
[----:B------:R-:W-:-:S03]  /*e8d0*/  @!P0 IMAD.MOV.U32 R7, RZ, RZ, R4 ;  /* 0x000000ffff078224 */ /* 0x000fc600078e0004 */
[----:B------:R-:W4:Y:S01]  /*e8e0*/  LDL R4, [R1+0x47c] ;  /* 0x00047c0001047983 */ /* 0x000f220000100800 */
[----:B------:R-:W-:-:S03]  /*e8f0*/  PRMT R21, RZ, 0x7610, R21 ;  /* 0x00007610ff157816 */ /* 0x000fc60000000015 */
[----:B------:R0:W4:Y:S02]  /*e900*/  @!P0 LDG.E.U16 R19, desc[UR14][R6.64] ;  /* 0x0000000e06138981 */ /* 0x000124000c1e1500 */
[----:B0-----:R-:W-:Y:S02]  /*e910*/  @!P0 IMAD.MOV.U32 R7, RZ, RZ, R235 ;  /* 0x000000ffff078224 */ /* 0x001fe400078e00eb */
[----:B------:R-:W-:Y:S02]  /*e920*/  @!P0 IMAD.MOV.U32 R6, RZ, RZ, R153 ;  /* 0x000000ffff068224 */ /* 0x000fe400078e0099 */
[----:B------:R-:W4:Y:S04]  /*e930*/  LDL.LU R153, [R1+0x460] ;  /* 0x0004600001997983 */ /* 0x000f280000300800 */
[----:B------:R-:W4:Y:S04]  /*e940*/  LDL R241, [R1+0x45c] ;  /* 0x00045c0001f17983 */ /* 0x000f280000100800 */
[----:B------:R0:W4:Y:S04]  /*e950*/  @!P0 LDG.E.U16 R21, desc[UR14][R6.64] ;  /* 0x0000000e06158981 */ /* 0x000128000c1e1500 */
[----:B------:R-:W4:Y:S01]  /*e960*/  LDL R235, [R1+0x43c] ;  /* 0x00043c0001eb7983 */ /* 0x000f220000100800 */
[----:B0-----:R-:W-:-:S03]  /*e970*/  @!P0 IMAD.MOV.U32 R7, RZ, RZ, R150 ;  /* 0x000000ffff078224 */ /* 0x001fc600078e0096 */
[----:B------:R-:W4:Y:S01]  /*e980*/  LDL R150, [R1+0x440] ;  /* 0x0004400001967983 */ /* 0x000f220000100800 */
[----:B--2---:R-:W-:-:S03]  /*e990*/  @!P0 IMAD.MOV.U32 R6, RZ, RZ, R147 ;  /* 0x000000ffff068224 */ /* 0x004fc600078e0093 */
[----:B------:R-:W2:Y:S01]  /*e9a0*/  LDL R147, [R1+0x41c] ;  /* 0x00041c0001937983 */ /* 0x000ea20000100800 */
[----:B------:R-:W-:Y:S02]  /*e9b0*/  PRMT R213, RZ, 0x7610, R213 ;  /* 0x00007610ffd57816 */ /* 0x000fe400000000d5 */
[----:B------:R-:W-:-:S04]  /*e9c0*/  PRMT R219, RZ, 0x7610, R219 ;  /* 0x00007610ffdb7816 */ /* 0x000fc800000000db */
[----:B------:R3:W2:Y:S02]  /*e9d0*/  @!P0 LDG.E.U16 R213, desc[UR14][R6.64] ;  /* 0x0000000e06d58981 */ /* 0x0006a4000c1e1500 */
[----:B---3--:R-:W-:Y:S02]  /*e9e0*/  @!P0 IMAD.MOV.U32 R6, RZ, RZ, R141 ;  /* 0x000000ffff068224 */ /* 0x008fe400078e008d */
[----:B------:R-:W-:Y:S01]  /*e9f0*/  @!P0 IMAD.MOV.U32 R7, RZ, RZ, R146 ;  /* 0x000000ffff078224 */ /* 0x000fe200078e0092 */
[----:B------:R-:W-:Y:S01]  /*ea00*/  PRMT R218, RZ, 0x7610, R218 ;  /* 0x00007610ffda7816 */ /* 0x000fe200000000da */
[----:B------:R-:W3:Y:S04]  /*ea10*/  LDL R141, [R1+0x400] ;  /* 0x00040000018d7983 */ /* 0x000ee80000100800 */
[----:B------:R4:W3:Y:S01]  /*ea20*/  @!P0 LDG.E.U16 R219, desc[UR14][R6.64] ;  /* 0x0000000e06db8981 */ /* 0x0008e2000c1e1500 */
[----:B------:R-:W-:-:S03]  /*ea30*/  PRMT R217, RZ, 0x7610, R217 ;  /* 0x00007610ffd97816 */ /* 0x000fc600000000d9 */
[----:B------:R-:W3:Y:S01]  /*ea40*/  LDL R146, [R1+0x3fc] ;  /* 0x0003fc0001927983 */ /* 0x000ee20000100800 */
[----:B----4-:R-:W-:-:S03]  /*ea50*/  @!P0 IMAD.MOV.U32 R7, RZ, RZ, R4 ;  /* 0x000000ffff078224 */ /* 0x010fc600078e0004 */
[----:B------:R-:W4:Y:S01]  /*ea60*/  LDL R4, [R1+0x420] ;  /* 0x0004200001047983 */ /* 0x000f220000100800 */
[----:B------:R-:W-:Y:S01]  /*ea70*/  @!P0 IMAD.MOV.U32 R6, RZ, RZ, R3 ;  /* 0x000000ffff068224 */ /* 0x000fe200078e0003 */
[----:B------:R-:W-:Y:S02]  /*ea80*/  PRMT R216, RZ, 0x7610, R216 ;  /* 0x00007610ffd87816 */ /* 0x000fe400000000d8 */
[----:B------:R-:W-:Y:S04]  /*ea90*/  STS.U16 [R240+UR12+0x8200], R200 ;  /* 0x008200c8f0007988 */ /* 0x000fe8000800040c */
[----:B------:R0:W3:Y:S01]  /*eaa0*/  @!P0 LDG.E.U16 R218, desc[UR14][R6.64] ;  /* 0x0000000e06da8981 */ /* 0x0000e2000c1e1500 */
[----:B------:R-:W-:Y:S02]  /*eab0*/  PRMT R215, RZ, 0x7610, R215 ;  /* 0x00007610ffd77816 */ /* 0x000fe400000000d7 */
[----:B------:R-:W-:Y:S01]  /*eac0*/  PRMT R214, RZ, 0x7610, R214 ;  /* 0x00007610ffd67816 */ /* 0x000fe200000000d6 */
[----:B------:R-:W3:Y:S01]  /*ead0*/  LDL R3, [R1+0x7e4] ;  /* 0x0007e40001037983 */ /* 0x000ee20000100800 */
[----:B0-----:R-:W-:-:S02]  /*eae0*/  @!P0 IMAD.MOV.U32 R6, RZ, RZ, R153 ;  /* 0x000000ffff068224 */ /* 0x001fc400078e0099 */
[----:B------:R-:W-:Y:S01]  /*eaf0*/  @!P0 IMAD.MOV.U32 R7, RZ, RZ, R241 ;  /* 0x000000ffff078224 */ /* 0x000fe200078e00f1 */
[----:B------:R-:W-:Y:S04]  /*eb00*/  STS.U16 [R240+UR12+0x8600], R198 ;  /* 0x008600c6f0007988 */ /* 0x000fe8000800040c */
[----:B------:R0:W3:Y:S04]  /*eb10*/  @!P0 LDG.E.U16 R217, desc[UR14][R6.64] ;  /* 0x0000000e06d98981 */ /* 0x0000e8000c1e1500 */
[----:B------:R-:W3:Y:S01]  /*eb20*/  LDL R241, [R1+0x39c] ;  /* 0x00039c0001f17983 */ /* 0x000ee20000100800 */
[----:B0-----:R-:W-:-:S02]  /*eb30*/  @!P0 IMAD.MOV.U32 R7, RZ, RZ, R235 ;  /* 0x000000ffff078224 */ /* 0x001fc400078e00eb */
[----:B------:R-:W-:Y:S01]  /*eb40*/  @!P0 IMAD.MOV.U32 R6, RZ, RZ, R150 ;  /* 0x000000ffff068224 */ /* 0x000fe200078e0096 */
[----:B------:R-:W3:Y:S04]  /*eb50*/  LDL R235, [R1+0x3dc] ;  /* 0x0003dc0001eb7983 */ /* 0x000ee80000100800 */
[----:B------:R-:W3:Y:S04]  /*eb60*/  LDL R150, [R1+0x3e0] ;  /* 0x0003e00001967983 */ /* 0x000ee80000100800 */
[----:B------:R2:W3:Y:S02]  /*eb70*/  @!P0 LDG.E.U16 R216, desc[UR14][R6.64] ;  /* 0x0000000e06d88981 */ /* 0x0004e4000c1e1500 */
[----:B--2---:R-:W-:-:S02]  /*eb80*/  @!P0 IMAD.MOV.U32 R7, RZ, RZ, R147 ;  /* 0x000000ffff078224 */ /* 0x004fc400078e0093 */
[----:B------:R-:W2:Y:S04]  /*eb90*/  LDL R147, [R1+0x3bc] ;  /* 0x0003bc0001937983 */ /* 0x000ea80000100800 */
[----:B------:R-:W-:Y:S04]  /*eba0*/  STS.U16 [R240+UR12+0x8a00], R195 ;  /* 0x008a00c3f0007988 */ /* 0x000fe8000800040c */
[----:B------:R-:W-:Y:S04]  /*ebb0*/  STS.U16 [R240+UR12+0x8e00], R190 ;  /* 0x008e00bef0007988 */ /* 0x000fe8000800040c */
[----:B------:R-:W-:Y:S04]  /*ebc0*/  STS.U16 [R240+UR12+0x9200], R168 ;  /* 0x009200a8f0007988 */ /* 0x000fe8000800040c */
[----:B------:R-:W-:Y:S04]  /*ebd0*/  STS.U16 [R240+UR12+0x9600], R160 ;  /* 0x009600a0f0007988 */ /* 0x000fe8000800040c */
[----:B------:R-:W-:Y:S04]  /*ebe0*/  STS.U16 [R240+UR12+0x9a00], R155 ;  /* 0x009a009bf0007988 */ /* 0x000fe8000800040c */
[----:B------:R0:W-:Y:S04]  /*ebf0*/  STS.U16 [R240+UR12+0x9e00], R22 ;  /* 0x009e0016f0007988 */ /* 0x0001e8000800040c */
[----:B0-----:R-:W2:Y:S01]  /*ec00*/  LDL R240, [R1+0x3a0] ;  /* 0x0003a00001f07983 */ /* 0x001ea20000100800 */
[----:B----4-:R-:W-:-:S03]  /*ec10*/  @!P0 IMAD.MOV.U32 R6, RZ, RZ, R4 ;  /* 0x000000ffff068224 */ /* 0x010fc600078e0004 */
[----:B------:R-:W4:Y:S04]  /*ec20*/  LDL R4, [R1+0x3c0] ;  /* 0x0003c00001047983 */ /* 0x000f280000100800 */
[----:B------:R3:W4:Y:S01]  /*ec30*/  @!P0 LDG.E.U16 R215, desc[UR14][R6.64] ;  /* 0x0000000e06d78981 */ /* 0x000722000c1e1500 */
[----:B------:R-:W-:Y:S01]  /*ec40*/  PRMT R220, RZ, 0x7610, R220 ;  /* 0x00007610ffdc7816 */ /* 0x000fe200000000dc */
[----:B---3--:R-:W-:Y:S02]  /*ec50*/  @!P0 IMAD.MOV.U32 R6, RZ, RZ, R141 ;  /* 0x000000ffff068224 */ /* 0x008fe400078e008d */
[----:B------:R-:W-:Y:S01]  /*ec60*/  @!P0 IMAD.MOV.U32 R7, RZ, RZ, R146 ;  /* 0x000000ffff078224 */ /* 0x000fe200078e0092 */
[----:B------:R-:W3:Y:S04]  /*ec70*/  LDL R141, [R1+0x380] ;  /* 0x00038000018d7983 */ /* 0x000ee80000100800 */
[----:B------:R-:W3:Y:S04]  /*ec80*/  LDL R146, [R1+0x37c] ;  /* 0x00037c0001927983 */ /* 0x000ee80000100800 */
[----:B------:R0:W3:Y:S02]  /*ec90*/  @!P0 LDG.E.U16 R214, desc[UR14][R6.64] ;  /* 0x0000000e06d68981 */ /* 0x0000e4000c1e1500 */
[----:B0-----:R-:W-:-:S02]  /*eca0*/  @!P0 IMAD.MOV.U32 R7, RZ, RZ, R235 ;  /* 0x000000ffff078224 */ /* 0x001fc400078e00eb */
[----:B------:R-:W3:Y:S01]  /*ecb0*/  LDL R235, [R1+0x35c] ;  /* 0x00035c0001eb7983 */ /* 0x000ee20000100800 */
[----:B------:R-:W-:-:S03]  /*ecc0*/  @!P0 IMAD.MOV.U32 R6, RZ, RZ, R150 ;  /* 0x000000ffff068224 */ /* 0x000fc600078e0096 */
[----:B------:R-:W3:Y:S04]  /*ecd0*/  LDL R150, [R1+0x360] ;  /* 0x0003600001967983 */ /* 0x000ee80000100800 */
[----:B------:R2:W3:Y:S02]  /*ece0*/  @!P0 LDG.E.U16 R220, desc[UR14][R6.64] ;  /* 0x0000000e06dc8981 */ /* 0x0004e4000c1e1500 */
[----:B--2---:R-:W-:Y:S02]  /*ecf0*/  @!P0 IMAD.MOV.U32 R7, RZ, RZ, R147 ;  /* 0x000000ffff078224 */ /* 0x004fe400078e0093 */
[----:B------:R-:W2:Y:S01]  /*ed00*/  LDL R147, [R1+0x33c] ;  /* 0x00033c0001937983 */ /* 0x000ea20000100800 */
[----:B------:R-:W-:Y:S02]  /*ed10*/  PRMT R222, RZ, 0x7610, R222 ;  /* 0x00007610ffde7816 */ /* 0x000fe400000000de */
[----:B------:R-:W-:-:S02]  /*ed20*/  PRMT R223, RZ, 0x7610, R223 ;  /* 0x00007610ffdf7816 */ /* 0x000fc400000000df */
[----:B------:R-:W-:Y:S02]  /*ed30*/  PRMT R229, RZ, 0x7610, R229 ;  /* 0x00007610ffe57816 */ /* 0x000fe400000000e5 */
[----:B------:R-:W-:Y:S01]  /*ed40*/  PRMT R228, RZ, 0x7610, R228 ;  /* 0x00007610ffe47816 */ /* 0x000fe200000000e4 */
[----:B----4-:R-:W-:Y:S02]  /*ed50*/  @!P0 IMAD.MOV.U32 R6, RZ, RZ, R4 ;  /* 0x000000ffff068224 */ /* 0x010fe400078e0004 */
[----:B------:R-:W4:Y:S04]  /*ed60*/  LDL R4, [R1+0x340] ;  /* 0x0003400001047983 */ /* 0x000f280000100800 */
[----:B------:R0:W4:Y:S02]  /*ed70*/  @!P0 LDG.E.U16 R222, desc[UR14][R6.64] ;  /* 0x0000000e06de8981 */ /* 0x000124000c1e1500 */
[----:B0-----:R-:W-:-:S02]  /*ed80*/  @!P0 IMAD.MOV.U32 R6, RZ, RZ, R240 ;  /* 0x000000ffff068224 */ /* 0x001fc400078e00f0 */
[----:B------:R-:W-:-:S05]  /*ed90*/  @!P0 IMAD.MOV.U32 R7, RZ, RZ, R241 ;  /* 0x000000ffff078224 */ /* 0x000fca00078e00f1 */
[----:B------:R3:W4:Y:S02]  /*eda0*/  @!P0 LDG.E.U16 R223, desc[UR14][R6.64] ;  /* 0x0000000e06df8981 */ /* 0x000724000c1e1500 */
[----:B---3--:R-:W-:Y:S02]  /*edb0*/  @!P0 IMAD.MOV.U32 R6, RZ, RZ, R141 ;  /* 0x000000ffff068224 */ /* 0x008fe400078e008d */
[----:B------:R-:W-:Y:S01]  /*edc0*/  @!P0 IMAD.MOV.U32 R7, RZ, RZ, R146 ;  /* 0x000000ffff078224 */ /* 0x000fe200078e0092 */
[----:B------:R-:W3:Y:S04]  /*edd0*/  LDL R141, [R1+0x320] ;  /* 0x00032000018d7983 */ /* 0x000ee80000100800 */
[----:B------:R-:W3:Y:S04]  /*ede0*/  LDL R146, [R1+0x31c] ;  /* 0x00031c0001927983 */ /* 0x000ee80000100800 */
[----:B------:R0:W3:Y:S02]  /*edf0*/  @!P0 LDG.E.U16 R229, desc[UR14][R6.64] ;  /* 0x0000000e06e58981 */ /* 0x0000e4000c1e1500 */
[----:B0-----:R-:W-:-:S02]  /*ee00*/  @!P0 IMAD.MOV.U32 R6, RZ, RZ, R150 ;  /* 0x000000ffff068224 */ /* 0x001fc400078e0096 */
[----:B------:R-:W-:Y:S02]  /*ee10*/  @!P0 IMAD.MOV.U32 R7, RZ, RZ, R235 ;  /* 0x000000ffff078224 */ /* 0x000fe400078e00eb */
[----:B------:R-:W3:Y:S04]  /*ee20*/  LDL.LU R235, [R1+0x2dc] ;  /* 0x0002dc0001eb7983 */ /* 0x000ee80000300800 */
[----:B------:R2:W3:Y:S01]  /*ee30*/  @!P0 LDG.E.U16 R228, desc[UR14][R6.64] ;  /* 0x0000000e06e48981 */ /* 0x0004e2000c1e1500 */
[----:B------:R-:W-:-:S03]  /*ee40*/  PRMT R227, RZ, 0x7610, R227 ;  /* 0x00007610ffe37816 */ /* 0x000fc600000000e3 */
[----:B------:R-:W3:Y:S04]  /*ee50*/  LDL R240, [R1+0x2fc] ;  /* 0x0002fc0001f07983 */ /* 0x000ee80000100800 */
[----:B------:R-:W3:Y:S01]  /*ee60*/  LDL R249, [R1+0x7e0] ;  /* 0x0007e00001f97983 */ /* 0x000ee20000100800 */
[----:B--2---:R-:W-:-:S03]  /*ee70*/  @!P0 IMAD.MOV.U32 R7, RZ, RZ, R147 ;  /* 0x000000ffff078224 */ /* 0x004fc600078e0093 */
[----:B------:R-:W2:Y:S01]  /*ee80*/  LDL R147, [R1+0x300] ;  /* 0x0003000001937983 */ /* 0x000ea20000100800 */
[----:B------:R-:W-:-:S03]  /*ee90*/  PRMT R226, RZ, 0x7610, R226 ;  /* 0x00007610ffe27816 */ /* 0x000fc600000000e2 */
[----:B------:R-:W-:Y:S04]  /*eea0*/  STS.U16 [R3+UR12+0x8280], R208 ;  /* 0x008280d003007988 */ /* 0x000fe8000800040c */
[----:B------:R-:W-:Y:S04]  /*eeb0*/  STS.U16 [R3+UR12+0x8680], R202 ;  /* 0x008680ca03007988 */ /* 0x000fe8000800040c */
[----:B------:R-:W-:Y:S04]  /*eec0*/  STS.U16 [R3+UR12+0x8a80], R199 ;  /* 0x008a80c703007988 */ /* 0x000fe8000800040c */
[----:B------:R-:W-:Y:S04]  /*eed0*/  STS.U16 [R3+UR12+0x8e80], R197 ;  /* 0x008e80c503007988 */ /* 0x000fe8000800040c */
[----:B------:R-:W-:Y:S01]  /*eee0*/  STS.U16 [R3+UR12+0x9280], R180 ;  /* 0x009280b403007988 */ /* 0x000fe2000800040c */
[----:B----4-:R-:W-:-:S03]  /*eef0*/  @!P0 IMAD.MOV.U32 R6, RZ, RZ, R4 ;  /* 0x000000ffff068224 */ /* 0x010fc600078e0004 */
[----:B------:R-:W4:Y:S04]  /*ef00*/  LDL R4, [R1+0x2e0] ;  /* 0x0002e00001047983 */ /* 0x000f280000100800 */
[----:B------:R3:W4:Y:S04]  /*ef10*/  @!P0 LDG.E.U16 R227, desc[UR14][R6.64] ;  /* 0x0000000e06e38981 */ /* 0x000728000c1e1500 */
[----:B------:R-:W-:Y:S04]  /*ef20*/  STS.U16 [R3+UR12+0x9680], R166 ;  /* 0x009680a603007988 */ /* 0x000fe8000800040c */
[----:B------:R-:W-:Y:S04]  /*ef30*/  STS.U16 [R3+UR12+0x9a80], R161 ;  /* 0x009a80a103007988 */ /* 0x000fe8000800040c */
[----:B------:R0:W-:Y:S01]  /*ef40*/  STS.U16 [R3+UR12+0x9e80], R157 ;  /* 0x009e809d03007988 */ /* 0x0001e2000800040c */
[----:B---3--:R-:W-:-:S03]  /*ef50*/  @!P0 IMAD.MOV.U32 R6, RZ, RZ, R141 ;  /* 0x000000ffff068224 */ /* 0x008fc600078e008d */
[----:B------:R-:W3:Y:S01]  /*ef60*/  LDL.LU R141, [R1+0x2bc] ;  /* 0x0002bc00018d7983 */ /* 0x000ee20000300800 */
[----:B------:R-:W-:-:S03]  /*ef70*/  @!P0 IMAD.MOV.U32 R7, RZ, RZ, R146 ;  /* 0x000000ffff078224 */ /* 0x000fc600078e0092 */
[----:B------:R-:W3:Y:S04]  /*ef80*/  LDL R146, [R1+0x2c0] ;  /* 0x0002c00001927983 */ /* 0x000ee80000100800 */
[----:B------:R-:W3:Y:S04]  /*ef90*/  LDL R246, [R1+0x2a0] ;  /* 0x0002a00001f67983 */ /* 0x000ee80000100800 */
[----:B------:R-:W3:Y:S04]  /*efa0*/  LDL.LU R150, [R1+0x29c] ;  /* 0x00029c0001967983 */ /* 0x000ee80000300800 */
[----:B------:R-:W3:Y:S04]  /*efb0*/  LDL.LU R247, [R1+0x280] ;  /* 0x0002800001f77983 */ /* 0x000ee80000300800 */
[----:B------:R2:W3:Y:S04]  /*efc0*/  @!P0 LDG.E.U16 R226, desc[UR14][R6.64] ;  /* 0x0000000e06e28981 */ /* 0x0004e8000c1e1500 */
[----:B0-----:R-:W3:Y:S04]  /*efd0*/  LDL.LU R3, [R1+0x200] ;  /* 0x0002000001037983 */ /* 0x001ee80000300800 */
[----:B------:R-:W3:Y:S01]  /*efe0*/  LDL.LU R241, [R1+0x21c] ;  /* 0x00021c0001f17983 */ /* 0x000ee20000300800 */
[----:B--2---:R-:W-:-:S03]  /*eff0*/  @!P0 IMAD.MOV.U32 R6, RZ, RZ, R147 ;  /* 0x000000ffff068224 */ /* 0x004fc600078e0093 */
[----:B------:R-:W2:Y:S01]  /*f000*/  LDL.LU R147, [R1+0x27c] ;  /* 0x00027c0001937983 */ /* 0x000ea20000300800 */
[----:B------:R-:W-:Y:S01]  /*f010*/  PRMT R225, RZ, 0x7610, R225 ;  /* 0x00007610ffe17816 */ /* 0x000fe200000000e1 */
[----:B------:R-:W-:Y:S01]  /*f020*/  @!P0 IMAD.MOV.U32 R7, RZ, RZ, R240 ;  /* 0x000000ffff078224 */ /* 0x000fe200078e00f0 */
[----:B------:R-:W-:-:S04]  /*f030*/  PRMT R230, RZ, 0x7610, R230 ;  /* 0x00007610ffe67816 */ /* 0x000fc800000000e6 */
[----:B------:R0:W2:Y:S01]  /*f040*/  @!P0 LDG.E.U16 R225, desc[UR14][R6.64] ;  /* 0x0000000e06e18981 */ /* 0x0000a2000c1e1500 */
[----:B------:R-:W-:Y:S01]  /*f050*/  PRMT R231, RZ, 0x7610, R231 ;  /* 0x00007610ffe77816 */ /* 0x000fe200000000e7 */
[----:B0-----:R-:W-:Y:S01]  /*f060*/  @!P0 IMAD.MOV.U32 R7, RZ, RZ, R235 ;  /* 0x000000ffff078224 */ /* 0x001fe200078e00eb */
[----:B------:R-:W-:Y:S01]  /*f070*/  PRMT R224, RZ, 0x7610, R224 ;  /* 0x00007610ffe07816 */ /* 0x000fe200000000e0 */
[----:B------:R0:W-:Y:S01]  /*f080*/  STS.U16 [R249+UR12+0x8300], R221 ;  /* 0x008300ddf9007988 */ /* 0x0001e2000800040c */
[----:B----4-:R-:W-:Y:S01]  /*f090*/  @!P0 IMAD.MOV.U32 R6, RZ, RZ, R4 ;  /* 0x000000ffff068224 */ /* 0x010fe200078e0004 */
[----:B0-----:R-:W-:Y:S02]  /*f0a0*/  PRMT R221, RZ, 0x7610, R221 ;  /* 0x00007610ffdd7816 */ /* 0x001fe400000000dd */
[----:B------:R-:W4:Y:S04]  /*f0b0*/  LDL.LU R4, [R1+0x25c] ;  /* 0x00025c0001047983 */ /* 0x000f280000300800 */
[----:B------:R3:W4:Y:S04]  /*f0c0*/  @!P0 LDG.E.U16 R230, desc[UR14][R6.64] ;  /* 0x0000000e06e68981 */ /* 0x000728000c1e1500 */
[----:B------:R-:W4:Y:S01]  /*f0d0*/  LDL.LU R240, [R1+0x23c] ;  /* 0x00023c0001f07983 */ /* 0x000f220000300800 */
[----:B---3--:R-:W-:-:S02]  /*f0e0*/  @!P0 IMAD.MOV.U32 R7, RZ, RZ, R141 ;  /* 0x000000ffff078224 */ /* 0x008fc400078e008d */
[----:B------:R-:W-:Y:S02]  /*f0f0*/  @!P0 IMAD.MOV.U32 R6, RZ, RZ, R146 ;  /* 0x000000ffff068224 */ /* 0x000fe400078e0092 */
[----:B------:R-:W3:Y:S04]  /*f100*/  LDL.LU R146, [R1+0x240] ;  /* 0x0002400001927983 */ /* 0x000ee80000300800 */
[----:B------:R0:W3:Y:S02]  /*f110*/  @!P0 LDG.E.U16 R231, desc[UR14][R6.64] ;  /* 0x0000000e06e78981 */ /* 0x0000e4000c1e1500 */
[----:B0-----:R-:W-:Y:S02]  /*f120*/  @!P0 IMAD.MOV.U32 R6, RZ, RZ, R246 ;  /* 0x000000ffff068224 */ /* 0x001fe400078e00f6 */
[----:B------:R-:W-:Y:S01]  /*f130*/  @!P0 IMAD.MOV.U32 R7, RZ, RZ, R150 ;  /* 0x000000ffff078224 */ /* 0x000fe200078e0096 */
[----:B------:R-:W3:Y:S04]  /*f140*/  LDL.LU R246, [R1+0x220] ;  /* 0x0002200001f67983 */ /* 0x000ee80000300800 */
[----:B------:R0:W3:Y:S04]  /*f150*/  @!P0 LDG.E.U16 R224, desc[UR14][R6.64] ;  /* 0x0000000e06e08981 */ /* 0x0000e8000c1e1500 */
[----:B------:R1:W-:Y:S01]  /*f160*/  STL [R1+0x888], R247 ;  /* 0x000888f701007387 */ /* 0x0003e20000100800 */
[----:B0-----:R-:W-:-:S02]  /*f170*/  @!P0 IMAD.MOV.U32 R6, RZ, RZ, R247 ;  /* 0x000000ffff068224 */ /* 0x001fc400078e00f7 */
[----:B-1----:R-:W-:Y:S02]  /*f180*/  IMAD.MOV.U32 R247, RZ, RZ, R24 ;  /* 0x000000fffff77224 */ /* 0x002fe400078e0018 */
[----:B------:R-:W3:Y:S01]  /*f190*/  LDL.LU R24, [R1+0xaf4] ;  /* 0x000af40001187983 */ /* 0x000ee20000300800 */
[----:B--2---:R-:W-:-:S05]  /*f1a0*/  @!P0 IMAD.MOV.U32 R7, RZ, RZ, R147 ;  /* 0x000000ffff078224 */ /* 0x004fca00078e0093 */
[----:B------:R0:W2:Y:S04]  /*f1b0*/  @!P0 LDG.E.U16 R221, desc[UR14][R6.64] ;  /* 0x0000000e06dd8981 */ /* 0x0000a8000c1e1500 */
[----:B------:R-:W0:Y:S04]  /*f1c0*/  LDL R7, [R1+0x260] ;  /* 0x0002600001077983 */ /* 0x000e280000100800 */
[----:B------:R1:W-:Y:S01]  /*f1d0*/  STS.U16 [R249+UR12+0x8700], R212 ;  /* 0x008700d4f9007988 */ /* 0x0003e2000800040c */
[----:B------:R-:W-:Y:S02]  /*f1e0*/  PRMT R208, RZ, 0x7610, R208 ;  /* 0x00007610ffd07816 */ /* 0x000fe400000000d0 */
[----:B-1----:R-:W-:Y:S01]  /*f1f0*/  PRMT R212, RZ, 0x7610, R212 ;  /* 0x00007610ffd47816 */ /* 0x002fe200000000d4 */
[----:B------:R1:W-:Y:S04]  /*f200*/  STS.U16 [R249+UR12+0x8b00], R207 ;  /* 0x008b00cff9007988 */ /* 0x0003e8000800040c */
[----:B------:R-:W-:Y:S04]  /*f210*/  STS.U16 [R249+UR12+0x8f00], R201 ;  /* 0x008f00c9f9007988 */ /* 0x000fe8000800040c */
[----:B------:R-:W-:Y:S01]  /*f220*/  STS.U16 [R249+UR12+0x9300], R193 ;  /* 0x009300c1f9007988 */ /* 0x000fe2000800040c */
[----:B-1----:R-:W-:-:S03]  /*f230*/  PRMT R207, RZ, 0x7610, R207 ;  /* 0x00007610ffcf7816 */ /* 0x002fc600000000cf */
[----:B------:R-:W-:Y:S04]  /*f240*/  STS.U16 [R249+UR12+0x9700], R173 ;  /* 0x009700adf9007988 */ /* 0x000fe8000800040c */
[----:B------:R1:W-:Y:S04]  /*f250*/  STL [R1+0x818], R241 ;  /* 0x000818f101007387 */ /* 0x0003e80000100800 */
[----:B------:R-:W-:Y:S04]  /*f260*/  STS.U16 [R249+UR12+0x9b00], R167 ;  /* 0x009b00a7f9007988 */ /* 0x000fe8000800040c */
[----:B------:R1:W-:Y:S01]  /*f270*/  STS.U16 [R249+UR12+0x9f00], R5 ;  /* 0x009f0005f9007988 */ /* 0x0003e2000800040c */
[----:B0-----:R-:W-:-:S02]  /*f280*/  @!P0 IMAD.MOV.U32 R6, RZ, RZ, R7 ;  /* 0x000000ffff068224 */ /* 0x001fc400078e0007 */
[----:B----4-:R-:W-:-:S05]  /*f290*/  @!P0 IMAD.MOV.U32 R7, RZ, RZ, R4 ;  /* 0x000000ffff078224 */ /* 0x010fca00078e0004 */
[----:B------:R3:W4:Y:S02]  /*f2a0*/  @!P0 LDG.E.U16 R212, desc[UR14][R6.64] ;  /* 0x0000000e06d48981 */ /* 0x000724000c1e1500 */
[----:B---3--:R-:W-:Y:S02]  /*f2b0*/  @!P0 IMAD.MOV.U32 R6, RZ, RZ, R146 ;  /* 0x000000ffff068224 */ /* 0x008fe400078e0092 */
[----:B------:R-:W-:-:S05]  /*f2c0*/  @!P0 IMAD.MOV.U32 R7, RZ, RZ, R240 ;  /* 0x000000ffff078224 */ /* 0x000fca00078e00f0 */
[----:B------:R0:W3:Y:S02]  /*f2d0*/  @!P0 LDG.E.U16 R208, desc[UR14][R6.64] ;  /* 0x0000000e06d08981 */ /* 0x0000e4000c1e1500 */
[----:B0-----:R-:W-:Y:S02]  /*f2e0*/  @!P0 IMAD.MOV.U32 R6, RZ, RZ, R246 ;  /* 0x000000ffff068224 */ /* 0x001fe400078e00f6 */
[----:B------:R-:W-:Y:S02]  /*f2f0*/  @!P0 IMAD.MOV.U32 R7, RZ, RZ, R241 ;  /* 0x000000ffff078224 */ /* 0x000fe400078e00f1 */
[----:B-1----:R-:W-:Y:S02]  /*f300*/  IMAD.MOV.U32 R241, RZ, RZ, R25 ;  /* 0x000000fffff17224 */ /* 0x002fe400078e0019 */
[----:B------:R-:W2:Y:S04]  /*f310*/  LDL.LU R25, [R1+0xaf0] ;  /* 0x000af00001197983 */ /* 0x000ea80000300800 */
[----:B------:R0:W3:Y:S04]  /*f320*/  @!P0 LDG.E.U16 R207, desc[UR14][R6.64] ;  /* 0x0000000e06cf8981 */ /* 0x0000e8000c1e1500 */
[----:B------:R-:W4:Y:S04]  /*f330*/  LDL.LU R249, [R1+0xaec] ;  /* 0x000aec0001f97983 */ /* 0x000f280000300800 */
[----:B------:R1:W-:Y:S01]  /*f340*/  STL [R1+0x820], R3 ;  /* 0x0008200301007387 */ /* 0x0003e20000100800 */
[----:B0-----:R-:W-:-:S02]  /*f350*/  @!P0 IMAD.MOV.U32 R6, RZ, RZ, R3 ;  /* 0x000000ffff068224 */ /* 0x001fc400078e0003 */
[----:B------:R-:W-:Y:S02]  /*f360*/  @!P0 IMAD.MOV.U32 R7, RZ, RZ, R252 ;  /* 0x000000ffff078224 */ /* 0x000fe400078e00fc */
[----:B-1----:R-:W-:Y:S02]  /*f370*/  IMAD.MOV.U32 R3, RZ, RZ, R248 ;  /* 0x000000ffff037224 */ /* 0x002fe400078e00f8 */
[----:B------:R-:W3:Y:S04]  /*f380*/  LDL.LU R248, [R1+0xae8] ;  /* 0x000ae80001f87983 */ /* 0x000ee80000300800 */
[----:B------:R0:W-:Y:S04]  /*f390*/  STL [R1+0x81c], R252 ;  /* 0x00081cfc01007387 */ /* 0x0001e80000100800 */
[----:B0-----:R-:W2:Y:S01]  /*f3a0*/  LDL R252, [R1+0x7dc] ;  /* 0x0007dc0001fc7983 */ /* 0x001ea20000100800 */
[----:B------:R-:W-:-:S06]  /*f3b0*/  PRMT R202, RZ, 0x7610, R202 ;  /* 0x00007610ffca7816 */ /* 0x000fcc00000000ca */
[----:B------:R0:W3:Y:S02]  /*f3c0*/  @!P0 LDG.E.U16 R202, desc[UR14][R6.64] ;  /* 0x0000000e06ca8981 */ /* 0x0000e4000c1e1500 */
[----:B0-----:R-:W-:Y:S02]  /*f3d0*/  @!P0 IMAD.MOV.U32 R6, RZ, RZ, R245 ;  /* 0x000000ffff068224 */ /* 0x001fe400078e00f5 */
[----:B--2---:R0:W-:Y:S04]  /*f3e0*/  STS.U16 [R252+UR12+0x8380], R238 ;  /* 0x008380eefc007988 */ /* 0x0041e8000800040c */
[----:B0-----:R-:W2:Y:S04]  /*f3f0*/  LDL R238, [R1+0x7b4] ;  /* 0x0007b40001ee7983 */ /* 0x001ea80000100800 */
[----:B------:R0:W-:Y:S04]  /*f400*/  STL [R1+0x828], R245 ;  /* 0x000828f501007387 */ /* 0x0001e80000100800 */
[----:B0-----:R-:W4:Y:S01]  /*f410*/  LDL R245, [R1+0x7b0] ;  /* 0x0007b00001f57983 */ /* 0x001f220000100800 */
[----:B------:R-:W-:Y:S01]  /*f420*/  PRMT R201, RZ, 0x7610, R201 ;  /* 0x00007610ffc97816 */ /* 0x000fe200000000c9 */
[----:B------:R-:W-:Y:S01]  /*f430*/  @!P0 IMAD.MOV.U32 R7, RZ, RZ, R244 ;  /* 0x000000ffff078224 */ /* 0x000fe200078e00f4 */
[----:B------:R-:W-:-:S04]  /*f440*/  PRMT R200, RZ, 0x7610, R200 ;  /* 0x00007610ffc87816 */ /* 0x000fc800000000c8 */
[----:B------:R2:W3:Y:S04]  /*f450*/  @!P0 LDG.E.U16 R201, desc[UR14][R6.64] ;  /* 0x0000000e06c98981 */ /* 0x0004e8000c1e1500 */
[----:B------:R-:W-:Y:S01]  /*f460*/  STL [R1+0x824], R244 ;  /* 0x000824f401007387 */ /* 0x000fe20000100800 */
[----:B------:R-:W-:-:S03]  /*f470*/  PRMT R199, RZ, 0x7610, R199 ;  /* 0x00007610ffc77816 */ /* 0x000fc600000000c7 */
[----:B------:R-:W-:Y:S01]  /*f480*/  STS.U16 [R252+UR12+0x8780], R237 ;  /* 0x008780edfc007988 */ /* 0x000fe2000800040c */
[----:B--2---:R-:W-:Y:S02]  /*f490*/  @!P0 IMAD.MOV.U32 R6, RZ, RZ, R238 ;  /* 0x000000ffff068224 */ /* 0x004fe400078e00ee */
[----:B----4-:R-:W-:Y:S01]  /*f4a0*/  @!P0 IMAD.MOV.U32 R7, RZ, RZ, R245 ;  /* 0x000000ffff078224 */ /* 0x010fe200078e00f5 */
[----:B------:R0:W-:Y:S04]  /*f4b0*/  STS.U16 [R252+UR12+0x8b80], R236 ;  /* 0x008b80ecfc007988 */ /* 0x0001e8000800040c */
[----:B------:R1:W2:Y:S04]  /*f4c0*/  @!P0 LDG.E.U16 R200, desc[UR14][R6.64] ;  /* 0x0000000e06c88981 */ /* 0x0002a8000c1e1500 */
[----:B------:R-:W4:Y:S04]  /*f4d0*/  LDL R245, [R1+0x534] ;  /* 0x0005340001f57983 */ /* 0x000f280000100800 */
[----:B0-----:R-:W3:Y:S04]  /*f4e0*/  LDL R236, [R1+0x558] ;  /* 0x0005580001ec7983 */ /* 0x001ee80000100800 */
[----:B------:R-:W1:Y:S04]  /*f4f0*/  LDL R6, [R1+0x594] ;  /* 0x0005940001067983 */ /* 0x000e680000100800 */
[----:B------:R-:W1:Y:S04]  /*f500*/  LDL R7, [R1+0x598] ;  /* 0x0005980001077983 */ /* 0x000e680000100800 */
[----:B------:R0:W-:Y:S04]  /*f510*/  STS.U16 [R252+UR12+0x8f80], R234 ;  /* 0x008f80eafc007988 */ /* 0x0001e8000800040c */
[----:B------:R-:W2:Y:S04]  /*f520*/  LDL R244, [R1+0x538] ;  /* 0x0005380001f47983 */ /* 0x000ea80000100800 */
[----:B------:R-:W4:Y:S04]  /*f530*/  LDL R238, [R1+0x514] ;  /* 0x0005140001ee7983 */ /* 0x000f280000100800 */
[----:B0-----:R-:W2:Y:S04]  /*f540*/  LDL R234, [R1+0x554] ;  /* 0x0005540001ea7983 */ /* 0x001ea80000100800 */
[----:B------:R-:W4:Y:S01]  /*f550*/  LDL R237, [R1+0x518] ;  /* 0x0005180001ed7983 */ /* 0x000f220000100800 */
[----:B-1----:R-:W-:-:S04]  /*f560*/  @!P0 LOP3.LUT R7, R7, R6, RZ, 0x3c, !PT ;  /* 0x0000000607078212 */ /* 0x002fc800078e3cff */
[----:B------:R-:W-:-:S04]  /*f570*/  @!P0 LOP3.LUT R6, R7, R6, RZ, 0x3c, !PT ;  /* 0x0000000607068212 */ /* 0x000fc800078e3cff */
[----:B------:R-:W-:-:S05]  /*f580*/  @!P0 LOP3.LUT R7, R7, R6, RZ, 0x3c, !PT ;  /* 0x0000000607078212 */ /* 0x000fca00078e3cff */
[----:B------:R0:W4:Y:S04]  /*f590*/  @!P0 LDG.E.U16 R199, desc[UR14][R6.64] ;  /* 0x0000000e06c78981 */ /* 0x000128000c1e1500 */
[----:B------:R-:W0:Y:S04]  /*f5a0*/  LDL R6, [R1+0x574] ;  /* 0x0005740001067983 */ /* 0x000e280000100800 */
[----:B------:R-:W0:Y:S01]  /*f5b0*/  LDL R7, [R1+0x578] ;  /* 0x0005780001077983 */ /* 0x000e220000100800 */
[----:B------:R-:W-:Y:S02]  /*f5c0*/  PRMT R198, RZ, 0x7610, R198 ;  /* 0x00007610ffc67816 */ /* 0x000fe400000000c6 */
[----:B------:R-:W-:-:S02]  /*f5d0*/  PRMT R197, RZ, 0x7610, R197 ;  /* 0x00007610ffc57816 */ /* 0x000fc400000000c5 */
[----:B------:R-:W-:Y:S02]  /*f5e0*/  PRMT R196, RZ, 0x7610, R196 ;  /* 0x00007610ffc47816 */ /* 0x000fe400000000c4 */
[----:B------:R-:W-:Y:S02]  /*f5f0*/  PRMT R195, RZ, 0x7610, R195 ;  /* 0x00007610ffc37816 */ /* 0x000fe400000000c3 */
[----:B0-----:R-:W-:-:S04]  /*f600*/  @!P0 LOP3.LUT R7, R7, R6, RZ, 0x3c, !PT ;  /* 0x0000000607078212 */ /* 0x001fc800078e3cff */
[----:B------:R-:W-:-:S04]  /*f610*/  @!P0 LOP3.LUT R6, R7, R6, RZ, 0x3c, !PT ;  /* 0x0000000607068212 */ /* 0x000fc800078e3cff */
[----:B------:R-:W-:-:S05]  /*f620*/  @!P0 LOP3.LUT R7, R7, R6, RZ, 0x3c, !PT ;  /* 0x0000000607078212 */ /* 0x000fca00078e3cff */
[----:B------:R3:W4:Y:S02]  /*f630*/  @!P0 LDG.E.U16 R198, desc[UR14][R6.64] ;  /* 0x0000000e06c68981 */ /* 0x000724000c1e1500 */
[----:B---3--:R-:W-:Y:S02]  /*f640*/  @!P0 IMAD.MOV.U32 R6, RZ, RZ, R236 ;  /* 0x000000ffff068224 */ /* 0x008fe400078e00ec */
[----:B--2---:R-:W-:Y:S02]  /*f650*/  @!P0 IMAD.MOV.U32 R7, RZ, RZ, R234 ;  /* 0x000000ffff078224 */ /* 0x004fe400078e00ea */
[----:B------:R-:W2:Y:S04]  /*f660*/  LDL R234, [R1+0x4f8] ;  /* 0x0004f80001ea7983 */ /* 0x000ea80000100800 */
[----:B------:R0:W3:Y:S02]  /*f670*/  @!P0 LDG.E.U16 R197, desc[UR14][R6.64] ;  /* 0x0000000e06c58981 */ /* 0x0000e4000c1e1500 */
[----:B0-----:R-:W-:-:S02]  /*f680*/  @!P0 IMAD.MOV.U32 R6, RZ, RZ, R244 ;  /* 0x000000ffff068224 */ /* 0x001fc400078e00f4 */
[----:B----4-:R-:W-:-:S05]  /*f690*/  @!P0 IMAD.MOV.U32 R7, RZ, RZ, R245 ;  /* 0x000000ffff078224 */ /* 0x010fca00078e00f5 */
[----:B------:R0:W4:Y:S02]  /*f6a0*/  @!P0 LDG.E.U16 R196, desc[UR14][R6.64] ;  /* 0x0000000e06c48981 */ /* 0x000124000c1e1500 */
[----:B0-----:R-:W-:Y:S02]  /*f6b0*/  @!P0 IMAD.MOV.U32 R6, RZ, RZ, R237 ;  /* 0x000000ffff068224 */ /* 0x001fe400078e00ed */
[----:B------:R-:W-:-:S05]  /*f6c0*/  @!P0 IMAD.MOV.U32 R7, RZ, RZ, R238 ;  /* 0x000000ffff078224 */ /* 0x000fca00078e00ee */
[----:B------:R2:W4:Y:S04]  /*f6d0*/  @!P0 LDG.E.U16 R195, desc[UR14][R6.64] ;  /* 0x0000000e06c38981 */ /* 0x000528000c1e1500 */
[----:B------:R-:W3:Y:S01]  /*f6e0*/  LDL R7, [R1+0x4f4] ;  /* 0x0004f40001077983 */ /* 0x000ee20000100800 */
[----:B------:R-:W-:-:S03]  /*f6f0*/  PRMT R194, RZ, 0x7610, R194 ;  /* 0x00007610ffc27816 */ /* 0x000fc600000000c2 */
[----:B------:R0:W-:Y:S01]  /*f700*/  STS.U16 [R252+UR12+0x9380], R233 ;  /* 0x009380e9fc007988 */ /* 0x0001e2000800040c */
[----:B------:R-:W-:-:S03]  /*f710*/  IMAD.MOV.U32 R237, RZ, RZ, R241 ;  /* 0x000000ffffed7224 */ /* 0x000fc600078e00f1 */
[----:B------:R1:W-:Y:S01]  /*f720*/  STS.U16 [R252+UR12+0x9780], R232 ;  /* 0x009780e8fc007988 */ /* 0x0003e2000800040c */
[----:B------:R-:W-:-:S03]  /*f730*/  IMAD.MOV.U32 R245, RZ, RZ, R3 ;  /* 0x000000fffff57224 */ /* 0x000fc600078e0003 */
[----:B------:R-:W-:Y:S01]  /*f740*/  STS.U16 [R252+UR12+0x9b80], R189 ;  /* 0x009b80bdfc007988 */ /* 0x000fe2000800040c */
[----:B------:R-:W-:-:S03]  /*f750*/  IMAD.MOV.U32 R236, RZ, RZ, R246 ;  /* 0x000000ffffec7224 */ /* 0x000fc600078e00f6 */
[----:B0-----:R-:W4:Y:S04]  /*f760*/  LDL R233, [R1+0x494] ;  /* 0x0004940001e97983 */ /* 0x001f280000100800 */
[----:B-1----:R-:W4:Y:S01]  /*f770*/  LDL R232, [R1+0x498] ;  /* 0x0004980001e87983 */ /* 0x002f220000100800 */
[----:B------:R-:W-:-:S03]  /*f780*/  IMAD.MOV.U32 R3, RZ, RZ, R240 ;  /* 0x000000ffff037224 */ /* 0x000fc600078e00f0 */
[----:B------:R0:W-:Y:S04]  /*f790*/  STS.U16 [R252+UR12+0x9f80], R175 ;  /* 0x009f80affc007988 */ /* 0x0001e8000800040c */
[----:B------:R-:W4:Y:S01]  /*f7a0*/  LDL.LU R244, [R1+0x218] ;  /* 0x0002180001f47983 */ /* 0x000f220000300800 */
[----:B------:R-:W-:-:S03]  /*f7b0*/  IMAD.MOV.U32 R238, RZ, RZ, R4 ;  /* 0x000000ffffee7224 */ /* 0x000fc600078e0004 */
[----:B0-----:R-:W4:Y:S04]  /*f7c0*/  LDL.LU R252, [R1+0x210] ;  /* 0x0002100001fc7983 */ /* 0x001f280000300800 */
[----:B------:R-:W4:Y:S04]  /*f7d0*/  LDL.LU R241, [R1+0x234] ;  /* 0x0002340001f17983 */ /* 0x000f280000300800 */
[----:B------:R-:W4:Y:S04]  /*f7e0*/  LDL.LU R246, [R1+0x22c] ;  /* 0x00022c0001f67983 */ /* 0x000f280000300800 */
[----:B------:R-:W4:Y:S04]  /*f7f0*/  LDL.LU R240, [R1+0x214] ;  /* 0x0002140001f07983 */ /* 0x000f280000300800 */
[----:B------:R-:W4:Y:S01]  /*f800*/  LDL.LU R4, [R1+0x20c] ;  /* 0x00020c0001047983 */ /* 0x000f220000300800 */
[----:B--2---:R-:W-:Y:S01]  /*f810*/  @!P0 IMAD.MOV.U32 R6, RZ, RZ, R234 ;  /* 0x000000ffff068224 */ /* 0x004fe200078e00ea */
[----:B------:R-:W-:-:S02]  /*f820*/  PRMT R193, RZ, 0x7610, R193 ;  /* 0x00007610ffc17816 */ /* 0x000fc400000000c1 */
[----:B------:R-:W2:Y:S04]  /*f830*/  LDL R234, [R1+0x478] ;  /* 0x0004780001ea7983 */ /* 0x000ea80000100800 */
[----:B---3--:R0:W3:Y:S04]  /*f840*/  @!P0 LDG.E.U16 R194, desc[UR14][R6.64] ;  /* 0x0000000e06c28981 */ /* 0x0080e8000c1e1500 */
[----:B------:R-:W0:Y:S04]  /*f850*/  LDL R6, [R1+0x4d4] ;  /* 0x0004d40001067983 */ /* 0x000e280000100800 */
[----:B------:R-:W0:Y:S02]  /*f860*/  LDL R7, [R1+0x4d8] ;  /* 0x0004d80001077983 */ /* 0x000e240000100800 */
[----:B0-----:R-:W-:-:S04]  /*f870*/  @!P0 LOP3.LUT R7, R7, R6, RZ, 0x3c, !PT ;  /* 0x0000000607078212 */ /* 0x001fc800078e3cff */
[----:B------:R-:W-:-:S04]  /*f880*/  @!P0 LOP3.LUT R6, R7, R6, RZ, 0x3c, !PT ;  /* 0x0000000607068212 */ /* 0x000fc800078e3cff */
[----:B------:R-:W-:-:S05]  /*f890*/  @!P0 LOP3.LUT R7, R7, R6, RZ, 0x3c, !PT ;  /* 0x0000000607078212 */ /* 0x000fca00078e3cff */
[----:B------:R0:W3:Y:S04]  /*f8a0*/  @!P0 LDG.E.U16 R193, desc[UR14][R6.64] ;  /* 0x0000000e06c18981 */ /* 0x0000e8000c1e1500 */
[----:B------:R-:W0:Y:S04]  /*f8b0*/  LDL R6, [R1+0x4b4] ;  /* 0x0004b40001067983 */ /* 0x000e280000100800 */
[----:B------:R-:W0:Y:S01]  /*f8c0*/  LDL R7, [R1+0x4b8] ;  /* 0x0004b80001077983 */ /* 0x000e220000100800 */
[----:B------:R-:W-:Y:S02]  /*f8d0*/  PRMT R192, RZ, 0x7610, R192 ;  /* 0x00007610ffc07816 */ /* 0x000fe400000000c0 */
[----:B------:R-:W-:-:S02]  /*f8e0*/  PRMT R191, RZ, 0x7610, R191 ;  /* 0x00007610ffbf7816 */ /* 0x000fc400000000bf */
[----:B0-----:R-:W-:-:S04]  /*f8f0*/  @!P0 LOP3.LUT R7, R7, R6, RZ, 0x3c, !PT ;  /* 0x0000000607078212 */ /* 0x001fc800078e3cff */
[----:B------:R-:W-:-:S04]  /*f900*/  @!P0 LOP3.LUT R6, R7, R6, RZ, 0x3c, !PT ;  /* 0x0000000607068212 */ /* 0x000fc800078e3cff */
[----:B------:R-:W-:-:S05]  /*f910*/  @!P0 LOP3.LUT R7, R7, R6, RZ, 0x3c, !PT ;  /* 0x0000000607078212 */ /* 0x000fca00078e3cff */
[----:B------:R4:W3:Y:S02]  /*f920*/  @!P0 LDG.E.U16 R192, desc[UR14][R6.64] ;  /* 0x0000000e06c08981 */ /* 0x0008e4000c1e1500 */
[----:B----4-:R-:W-:Y:S02]  /*f930*/  @!P0 IMAD.MOV.U32 R6, RZ, RZ, R232 ;  /* 0x000000ffff068224 */ /* 0x010fe400078e00e8 */
[----:B------:R-:W-:Y:S01]  /*f940*/  @!P0 IMAD.MOV.U32 R7, RZ, RZ, R233 ;  /* 0x000000ffff078224 */ /* 0x000fe200078e00e9 */
[----:B------:R-:W-:Y:S01]  /*f950*/  PRMT R190, RZ, 0x7610, R190 ;  /* 0x00007610ffbe7816 */ /* 0x000fe200000000be */
[----:B------:R-:W4:Y:S04]  /*f960*/  LDL R233, [R1+0x434] ;  /* 0x0004340001e97983 */ /* 0x000f280000100800 */
[----:B------:R2:W3:Y:S04]  /*f970*/  @!P0 LDG.E.U16 R191, desc[UR14][R6.64] ;  /* 0x0000000e06bf8981 */ /* 0x0004e8000c1e1500 */
[----:B------:R-:W4:Y:S04]  /*f980*/  LDL R232, [R1+0x438] ;  /* 0x0004380001e87983 */ /* 0x000f280000100800 */
[----:B------:R-:W3:Y:S01]  /*f990*/  LDL R7, [R1+0x474] ;  /* 0x0004740001077983 */ /* 0x000ee20000100800 */
[----:B--2---:R-:W-:-:S05]  /*f9a0*/  @!P0 IMAD.MOV.U32 R6, RZ, RZ, R234 ;  /* 0x000000ffff068224 */ /* 0x004fca00078e00ea */
[----:B---3--:R0:W2:Y:S04]  /*f9b0*/  @!P0 LDG.E.U16 R190, desc[UR14][R6.64] ;  /* 0x0000000e06be8981 */ /* 0x0080a8000c1e1500 */
        /* <DEDUP_REMOVED lines=10> */
[----:B------:R0:W-:Y:S04]  /*fa60*/  STS.U16 [R2+UR12+0x1800], R187 ;  /* 0x001800bb02007988 */ /* 0x0001e8000800040c */
[----:B------:R1:W4:Y:S01]  /*fa70*/  @!P0 LDG.E.U16 R188, desc[UR14][R6.64] ;  /* 0x0000000e06bc8981 */ /* 0x000322000c1e1500 */
[----:B------:R-:W-:-:S03]  /*fa80*/  IMAD.MOV.U32 R234, RZ, RZ, R236 ;  /* 0x000000ffffea7224 */ /* 0x000fc600078e00ec */
[----:B------:R-:W2:Y:S04]  /*fa90*/  LDL R236, [R1+0x3f8] ;  /* 0x0003f80001ec7983 */ /* 0x000ea80000100800 */
[----:B------:R1:W-:Y:S04]  /*faa0*/  STS.U16 [R2+UR12+0x1c00], R186 ;  /* 0x001c00ba02007988 */ /* 0x0003e8000800040c */
[----:B------:R-:W1:Y:S04]  /*fab0*/  LDL R6, [R1+0x414] ;  /* 0x0004140001067983 */ /* 0x000e680000100800 */
[----:B------:R-:W1:Y:S01]  /*fac0*/  LDL R7, [R1+0x418] ;  /* 0x0004180001077983 */ /* 0x000e620000100800 */
[----:B0-----:R-:W-:-:S03]  /*fad0*/  PRMT R187, RZ, 0x7610, R187 ;  /* 0x00007610ffbb7816 */ /* 0x001fc600000000bb */
[----:B------:R-:W3:Y:S04]  /*fae0*/  LDL R233, [R1+0x3b4] ;  /* 0x0003b40001e97983 */ /* 0x000ee80000100800 */
[----:B------:R-:W4:Y:S01]  /*faf0*/  LDL R232, [R1+0x3b8] ;  /* 0x0003b80001e87983 */ /* 0x000f220000100800 */
[----:B-1----:R-:W-:-:S04]  /*fb00*/  @!P0 LOP3.LUT R7, R7, R6, RZ, 0x3c, !PT ;  /* 0x0000000607078212 */ /* 0x002fc800078e3cff */
[----:B------:R-:W-:-:S04]  /*fb10*/  @!P0 LOP3.LUT R6, R7, R6, RZ, 0x3c, !PT ;  /* 0x0000000607068212 */ /* 0x000fc800078e3cff */
[----:B------:R-:W-:-:S05]  /*fb20*/  @!P0 LOP3.LUT R7, R7, R6, RZ, 0x3c, !PT ;  /* 0x0000000607078212 */ /* 0x000fca00078e3cff */
[----:B------:R2:W3:Y:S04]  /*fb30*/  @!P0 LDG.E.U16 R187, desc[UR14][R6.64] ;  /* 0x0000000e06bb8981 */ /* 0x0004e8000c1e1500 */
[----:B------:R-:W4:Y:S01]  /*fb40*/  LDL R7, [R1+0x3f4] ;  /* 0x0003f40001077983 */ /* 0x000f220000100800 */
[----:B------:R-:W-:Y:S01]  /*fb50*/  PRMT R186, RZ, 0x7610, R186 ;  /* 0x00007610ffba7816 */ /* 0x000fe200000000ba */
[----:B--2---:R-:W-:Y:S02]  /*fb60*/  @!P0 IMAD.MOV.U32 R6, RZ, RZ, R236 ;  /* 0x000000ffff068224 */ /* 0x004fe400078e00ec */
[----:B------:R0:W-:Y:S04]  /*fb70*/  STS.U16 [R2+UR12+0x2000], R185 ;  /* 0x002000b902007988 */ /* 0x0001e8000800040c */
[----:B------:R1:W-:Y:S04]  /*fb80*/  STS.U16 [R2+UR12+0x2400], R184 ;  /* 0x002400b802007988 */ /* 0x0003e8000800040c */
[----:B------:R-:W2:Y:S04]  /*fb90*/  LDL R236, [R1+0x398] ;  /* 0x0003980001ec7983 */ /* 0x000ea80000100800 */
[----:B----4-:R4:W2:Y:S04]  /*fba0*/  @!P0 LDG.E.U16 R186, desc[UR14][R6.64] ;  /* 0x0000000e06ba8981 */ /* 0x0108a8000c1e1500 */
[----:B------:R-:W4:Y:S04]  /*fbb0*/  LDL R6, [R1+0x3d4] ;  /* 0x0003d40001067983 */ /* 0x000f280000100800 */
[----:B------:R-:W4:Y:S01]  /*fbc0*/  LDL R7, [R1+0x3d8] ;  /* 0x0003d80001077983 */ /* 0x000f220000100800 */
[----:B0-----:R-:W-:-:S02]  /*fbd0*/  PRMT R185, RZ, 0x7610, R185 ;  /* 0x00007610ffb97816 */ /* 0x001fc400000000b9 */
[----:B-1----:R-:W-:Y:S02]  /*fbe0*/  PRMT R184, RZ, 0x7610, R184 ;  /* 0x00007610ffb87816 */ /* 0x002fe400000000b8 */
[----:B----4-:R-:W-:-:S04]  /*fbf0*/  @!P0 LOP3.LUT R7, R7, R6, RZ, 0x3c, !PT ;  /* 0x0000000607078212 */ /* 0x010fc800078e3cff */
[----:B------:R-:W-:-:S04]  /*fc00*/  @!P0 LOP3.LUT R6, R7, R6, RZ, 0x3c, !PT ;  /* 0x0000000607068212 */ /* 0x000fc800078e3cff */
[----:B------:R-:W-:-:S05]  /*fc10*/  @!P0 LOP3.LUT R7, R7, R6, RZ, 0x3c, !PT ;  /* 0x0000000607078212 */ /* 0x000fca00078e3cff */
[----:B------:R0:W4:Y:S02]  /*fc20*/  @!P0 LDG.E.U16 R185, desc[UR14][R6.64] ;  /* 0x0000000e06b98981 */ /* 0x000124000c1e1500 */
[----:B0-----:R-:W-:Y:S02]  /*fc30*/  @!P0 IMAD.MOV.U32 R6, RZ, RZ, R232 ;  /* 0x000000ffff068224 */ /* 0x001fe400078e00e8 */
[----:B---3--:R-:W-:Y:S01]  /*fc40*/  @!P0 IMAD.MOV.U32 R7, RZ, RZ, R233 ;  /* 0x000000ffff078224 */ /* 0x008fe200078e00e9 */
[----:B------:R-:W3:Y:S04]  /*fc50*/  LDL R232, [R1+0x378] ;  /* 0x0003780001e87983 */ /* 0x000ee80000100800 */
[----:B------:R2:W4:Y:S04]  /*fc60*/  @!P0 LDG.E.U16 R184, desc[UR14][R6.64] ;  /* 0x0000000e06b88981 */ /* 0x000528000c1e1500 */
[----:B------:R-:W4:Y:S04]  /*fc70*/  LDL R233, [R1+0x374] ;  /* 0x0003740001e97983 */ /* 0x000f280000100800 */
[----:B------:R-:W3:Y:S01]  /*fc80*/  LDL R7, [R1+0x394] ;  /* 0x0003940001077983 */ /* 0x000ee20000100800 */
[----:B--2---:R-:W-:-:S03]  /*fc90*/  @!P0 IMAD.MOV.U32 R6, RZ, RZ, R236 ;  /* 0x000000ffff068224 */ /* 0x004fc600078e00ec */
[----:B------:R0:W-:Y:S01]  /*fca0*/  STS.U16 [R2+UR12+0x2800], R183 ;  /* 0x002800b702007988 */ /* 0x0001e2000800040c */
[----:B------:R-:W-:Y:S02]  /*fcb0*/  PRMT R182, RZ, 0x7610, R182 ;  /* 0x00007610ffb67816 */ /* 0x000fe400000000b6 */
[----:B0-----:R-:W-:-:S06]  /*fcc0*/  PRMT R183, RZ, 0x7610, R183 ;  /* 0x00007610ffb77816 */ /* 0x001fcc00000000b7 */
[----:B---3--:R0:W2:Y:S02]  /*fcd0*/  @!P0 LDG.E.U16 R183, desc[UR14][R6.64] ;  /* 0x0000000e06b78981 */ /* 0x0080a4000c1e1500 */
[----:B0-----:R-:W-:Y:S02]  /*fce0*/  @!P0 IMAD.MOV.U32 R6, RZ, RZ, R232 ;  /* 0x000000ffff068224 */ /* 0x001fe400078e00e8 */
[----:B----4-:R-:W-:Y:S01]  /*fcf0*/  @!P0 IMAD.MOV.U32 R7, RZ, RZ, R233 ;  /* 0x000000ffff078224 */ /* 0x010fe200078e00e9 */
[----:B------:R0:W-:Y:S04]  /*fd00*/  STS.U16 [R2+UR12+0x1400], R181 ;  /* 0x001400b502007988 */ /* 0x0001e8000800040c */
[----:B------:R1:W3:Y:S04]  /*fd10*/  @!P0 LDG.E.U16 R182, desc[UR14][R6.64] ;  /* 0x0000000e06b68981 */ /* 0x0002e8000c1e1500 */
[----:B------:R4:W-:Y:S04]  /*fd20*/  STS.U16 [R2+UR12+0x3000], R205 ;  /* 0x003000cd02007988 */ /* 0x0009e8000800040c */
[----:B------:R1:W-:Y:S04]  /*fd30*/  STS.U16 [R2+UR12+0x2c00], R206 ;  /* 0x002c00ce02007988 */ /* 0x0003e8000800040c */
[----:B------:R-:W2:Y:S04]  /*fd40*/  LDL R6, [R1+0x354] ;  /* 0x0003540001067983 */ /* 0x000ea80000100800 */
[----:B------:R-:W2:Y:S01]  /*fd50*/  LDL R7, [R1+0x358] ;  /* 0x0003580001077983 */ /* 0x000ea20000100800 */
[----:B0-----:R-:W-:-:S03]  /*fd60*/  PRMT R181, RZ, 0x7610, R181 ;  /* 0x00007610ffb57816 */ /* 0x001fc600000000b5 */
[----:B----4-:R-:W4:Y:S04]  /*fd70*/  LDL R205, [R1+0x338] ;  /* 0x0003380001cd7983 */ /* 0x010f280000100800 */
[----:B-1----:R-:W3:Y:S01]  /*fd80*/  LDL R206, [R1+0x314] ;  /* 0x0003140001ce7983 */ /* 0x002ee20000100800 */
[----:B------:R-:W-:Y:S02]  /*fd90*/  IMAD.MOV.U32 R236, RZ, RZ, R245 ;  /* 0x000000ffffec7224 */ /* 0x000fe400078e00f5 */
[----:B------:R-:W-:Y:S01]  /*fda0*/  IMAD.MOV.U32 R245, RZ, RZ, R145 ;  /* 0x000000fffff57224 */ /* 0x000fe200078e0091 */
[----:B------:R-:W-:Y:S01]  /*fdb0*/  PRMT R180, RZ, 0x7610, R180 ;  /* 0x00007610ffb47816 */ /* 0x000fe200000000b4 */
[----:B------:R-:W3:Y:S04]  /*fdc0*/  LDL R145, [R1+0x318] ;  /* 0x0003180001917983 */ /* 0x000ee80000100800 */
[----:B------:R-:W3:Y:S04]  /*fdd0*/  LDL R233, [R1+0x2f4] ;  /* 0x0002f40001e97983 */ /* 0x000ee80000100800 */
[----:B------:R-:W3:Y:S01]  /*fde0*/  LDL R232, [R1+0x2f8] ;  /* 0x0002f80001e87983 */ /* 0x000ee20000100800 */
[----:B--2---:R-:W-:-:S04]  /*fdf0*/  @!P0 LOP3.LUT R7, R7, R6, RZ, 0x3c, !PT ;  /* 0x0000000607078212 */ /* 0x004fc800078e3cff */
[----:B------:R-:W-:-:S04]  /*fe00*/  @!P0 LOP3.LUT R6, R7, R6, RZ, 0x3c, !PT ;  /* 0x0000000607068212 */ /* 0x000fc800078e3cff */
[----:B------:R-:W-:-:S05]  /*fe10*/  @!P0 LOP3.LUT R7, R7, R6, RZ, 0x3c, !PT ;  /* 0x0000000607078212 */ /* 0x000fca00078e3cff */
[----:B------:R4:W2:Y:S04]  /*fe20*/  @!P0 LDG.E.U16 R181, desc[UR14][R6.64] ;  /* 0x0000000e06b58981 */ /* 0x0008a8000c1e1500 */
[----:B------:R-:W3:Y:S01]  /*fe30*/  LDL R7, [R1+0x334] ;  /* 0x0003340001077983 */ /* 0x000ee20000100800 */
[----:B----4-:R-:W-:-:S03]  /*fe40*/  @!P0 IMAD.MOV.U32 R6, RZ, RZ, R205 ;  /* 0x000000ffff068224 */ /* 0x010fc600078e00cd */
[----:B------:R-:W4:Y:S04]  /*fe50*/  LDL R205, [R1+0x2d8] ;  /* 0x0002d80001cd7983 */ /* 0x000f280000100800 */
[----:B------:R0:W-:Y:S04]  /*fe60*/  STS.U16 [R2+UR12+0x3800], R203 ;  /* 0x003800cb02007988 */ /* 0x0001e8000800040c */
[----:B------:R1:W-:Y:S04]  /*fe70*/  STS.U16 [R2+UR12+0x1000], R179 ;  /* 0x001000b302007988 */ /* 0x0003e8000800040c */
[----:B---3--:R3:W2:Y:S02]  /*fe80*/  @!P0 LDG.E.U16 R180, desc[UR14][R6.64] ;  /* 0x0000000e06b48981 */ /* 0x0086a4000c1e1500 */
[----:B---3--:R-:W-:-:S02]  /*fe90*/  @!P0 IMAD.MOV.U32 R7, RZ, RZ, R206 ;  /* 0x000000ffff078224 */ /* 0x008fc400078e00ce */
[----:B------:R-:W3:Y:S01]  /*fea0*/  LDL R206, [R1+0x2d4] ;  /* 0x0002d40001ce7983 */ /* 0x000ee20000100800 */
[----:B------:R-:W-:-:S03]  /*feb0*/  @!P0 IMAD.MOV.U32 R6, RZ, RZ, R145 ;  /* 0x000000ffff068224 */ /* 0x000fc600078e0091 */
[----:B------:R-:W2:Y:S04]  /*fec0*/  LDL.LU R145, [R1+0x294] ;  /* 0x0002940001917983 */ /* 0x000ea80000300800 */
[----:B0-----:R-:W2:Y:S01]  /*fed0*/  LDL R203, [R1+0x2b8] ;  /* 0x0002b80001cb7983 */ /* 0x001ea20000100800 */
[----:B-1----:R-:W-:-:S03]  /*fee0*/  PRMT R179, RZ, 0x7610, R179 ;  /* 0x00007610ffb37816 */ /* 0x002fc600000000b3 */
[----:B------:R0:W-:Y:S04]  /*fef0*/  STS.U16 [R2+UR12+0xc00], R178 ;  /* 0x000c00b202007988 */ /* 0x0001e8000800040c */
[----:B------:R1:W2:Y:S01]  /*ff00*/  @!P0 LDG.E.U16 R179, desc[UR14][R6.64] ;  /* 0x0000000e06b38981 */ /* 0x0002a2000c1e1500 */
[----:B0-----:R-:W-:Y:S01]  /*ff10*/  PRMT R178, RZ, 0x7610, R178 ;  /* 0x00007610ffb27816 */ /* 0x001fe200000000b2 */
[----:B-1----:R-:W-:Y:S02]  /*ff20*/  @!P0 IMAD.MOV.U32 R6, RZ, RZ, R232 ;  /* 0x000000ffff068224 */ /* 0x002fe400078e00e8 */
[----:B------:R-:W-:Y:S01]  /*ff30*/  @!P0 IMAD.MOV.U32 R7, RZ, RZ, R233 ;  /* 0x000000ffff078224 */ /* 0x000fe200078e00e9 */
[----:B------:R-:W-:Y:S01]  /*ff40*/  PRMT R177, RZ, 0x7610, R177 ;  /* 0x00007610ffb17816 */ /* 0x000fe200000000b1 */
[----:B------:R-:W-:Y:S01]  /*ff50*/  IMAD.MOV.U32 R233, RZ, RZ, R234 ;  /* 0x000000ffffe97224 */ /* 0x000fe200078e00ea */
[----:B------:R0:W-:Y:S01]  /*ff60*/  STS.U16 [R2+UR12+0x3400], R204 ;  /* 0x003400cc02007988 */ /* 0x0001e2000800040c */
[----:B------:R-:W-:-:S03]  /*ff70*/  IMAD.MOV.U32 R234, RZ, RZ, R236 ;  /* 0x000000ffffea7224 */ /* 0x000fc600078e00ec */
[----:B------:R4:W2:Y:S01]  /*ff80*/  @!P0 LDG.E.U16 R178, desc[UR14][R6.64] ;  /* 0x0000000e06b28981 */ /* 0x0008a2000c1e1500 */
[----:B------:R-:W-:-:S03]  /*ff90*/  IMAD.MOV.U32 R236, RZ, RZ, R149 ;  /* 0x000000ffffec7224 */ /* 0x000fc600078e0095 */
[----:B------:R-:W2:Y:S04]  /*ffa0*/  LDL R232, [R1+0x298] ;  /* 0x0002980001e87983 */ /* 0x000ea80000100800 */
[----:B0-----:R-:W2:Y:S01]  /*ffb0*/  LDL.LU R204, [R1+0x274] ;  /* 0x0002740001cc7983 */ /* 0x001ea20000300800 */
[----:B----4-:R-:W-:-:S03]  /*ffc0*/  @!P0 IMAD.MOV.U32 R6, RZ, RZ, R205 ;  /* 0x000000ffff068224 */ /* 0x010fc600078e00cd */
[----:B------:R-:W4:Y:S04]  /*ffd0*/  LDL.LU R149, [R1+0x278] ;  /* 0x0002780001957983 */ /* 0x000f280000300800 */
[----:B------:R-:W4:Y:S01]  /*ffe0*/  LDL R205, [R1+0x258] ;  /* 0x0002580001cd7983 */ /* 0x000f220000100800 */
[----:B---3--:R-:W-:-:S03]  /*fff0*/  @!P0 IMAD.MOV.U32 R7, RZ, RZ, R206 ;  /* 0x000000ffff078224 */ /* 0x008fc600078e00ce */
[----:B------:R-:W3:Y:S04]  /*10000*/  LDL.LU R206, [R1+0x254] ;  /* 0x0002540001ce7983 */ /* 0x000ee80000300800 */
[----:B------:R2:W3:Y:S04]  /*10010*/  @!P0 LDG.E.U16 R177, desc[UR14][R6.64] ;  /* 0x0000000e06b18981 */ /* 0x0004e8000c1e1500 */
[----:B------:R-:W4:Y:S01]  /*10020*/  LDL R7, [R1+0x2b4] ;  /* 0x0002b40001077983 */ /* 0x000f220000100800 */
[----:B--2---:R-:W-:-:S03]  /*10030*/  @!P0 IMAD.MOV.U32 R6, RZ, RZ, R203 ;  /* 0x000000ffff068224 */ /* 0x004fc600078e00cb */
[----:B------:R-:W2:Y:S04]  /*10040*/  LDL.LU R203, [R1+0x238] ;  /* 0x0002380001cb7983 */ /* 0x000ea80000300800 */
[----:B------:R0:W-:Y:S01]  /*10050*/  STS.U16 [R2+UR12+0x800], R176 ;  /* 0x000800b002007988 */ /* 0x0001e2000800040c */
[----:B------:R-:W-:Y:S02]  /*10060*/  PRMT R175, RZ, 0x7610, R175 ;  /* 0x00007610ffaf7816 */ /* 0x000fe400000000af */
[----:B0-----:R-:W-:Y:S01]  /*10070*/  PRMT R176, RZ, 0x7610, R176 ;  /* 0x00007610ffb07816 */ /* 0x001fe200000000b0 */
[----:B------:R0:W-:Y:S01]  /*10080*/  STS.U16 [R2+UR12+0x400], R174 ;  /* 0x000400ae02007988 */ /* 0x0001e2000800040c */
[----:B------:R-:W-:Y:S02]  /*10090*/  PRMT R173, RZ, 0x7610, R173 ;  /* 0x00007610ffad7816 */ /* 0x000fe400000000ad */
[----:B0-----:R-:W-:Y:S01]  /*100a0*/  PRMT R174, RZ, 0x7610, R174 ;  /* 0x00007610ffae7816 */ /* 0x001fe200000000ae */
[----:B------:R0:W-:Y:S04]  /*100b0*/  STS.U16 [R2+UR12], R172 ;  /* 0x000000ac02007988 */ /* 0x0001e8000800040c */
[----:B------:R1:W-:Y:S01]  /*100c0*/  STS.U16 [R2+UR12+0x3c00], R171 ;  /* 0x003c00ab02007988 */ /* 0x0003e2000800040c */
[----:B0-----:R-:W-:-:S02]  /*100d0*/  PRMT R172, RZ, 0x7610, R172 ;  /* 0x00007610ffac7816 */ /* 0x001fc400000000ac */
[----:B-1----:R-:W-:Y:S01]  /*100e0*/  PRMT R171, RZ, 0x7610, R171 ;  /* 0x00007610ffab7816 */ /* 0x002fe200000000ab */
[----:B------:R0:W-:Y:S02]  /*100f0*/  STS.U16 [R2+UR12+0x5c00], R170 ;  /* 0x005c00aa02007988 */ /* 0x0001e4000800040c */
[----:B0-----:R-:W-:Y:S02]  /*10100*/  PRMT R170, RZ, 0x7610, R170 ;  /* 0x00007610ffaa7816 */ /* 0x001fe400000000aa */
[----:B----4-:R0:W4:Y:S02]  /*10110*/  @!P0 LDG.E.U16 R176, desc[UR14][R6.64] ;  /* 0x0000000e06b08981 */ /* 0x010124000c1e1500 */
[----:B0-----:R-:W-:Y:S02]  /*10120*/  @!P0 IMAD.MOV.U32 R6, RZ, RZ, R232 ;  /* 0x000000ffff068224 */ /* 0x001fe400078e00e8 */
[----:B------:R-:W-:-:S05]  /*10130*/  @!P0 IMAD.MOV.U32 R7, RZ, RZ, R145 ;  /* 0x000000ffff078224 */ /* 0x000fca00078e0091 */
[----:B------:R0:W4:Y:S02]  /*10140*/  @!P0 LDG.E.U16 R175, desc[UR14][R6.64] ;  /* 0x0000000e06af8981 */ /* 0x000124000c1e1500 */
[----:B0-----:R-:W-:Y:S02]  /*10150*/  @!P0 IMAD.MOV.U32 R6, RZ, RZ, R149 ;  /* 0x000000ffff068224 */ /* 0x001fe400078e0095 */
[----:B------:R-:W-:-:S05]  /*10160*/  @!P0 IMAD.MOV.U32 R7, RZ, RZ, R204 ;  /* 0x000000ffff078224 */ /* 0x000fca00078e00cc */
[----:B------:R0:W4:Y:S02]  /*10170*/  @!P0 LDG.E.U16 R174, desc[UR14][R6.64] ;  /* 0x0000000e06ae8981 */ /* 0x000124000c1e1500 */
[----:B0-----:R-:W-:Y:S02]  /*10180*/  @!P0 IMAD.MOV.U32 R6, RZ, RZ, R205 ;  /* 0x000000ffff068224 */ /* 0x001fe400078e00cd */
[----:B---3--:R-:W-:Y:S01]  /*10190*/  @!P0 IMAD.MOV.U32 R7, RZ, RZ, R206 ;  /* 0x000000ffff078224 */ /* 0x008fe200078e00ce */
[----:B------:R-:W3:Y:S04]  /*101a0*/  LDL R205, [R1+0x570] ;  /* 0x0005700001cd7983 */ /* 0x000ee80000100800 */
[----:B------:R2:W4:Y:S01]  /*101b0*/  @!P0 LDG.E.U16 R173, desc[UR14][R6.64] ;  /* 0x0000000e06ad8981 */ /* 0x000522000c1e1500 */
[----:B------:R-:W-:-:S02]  /*101c0*/  IMAD.MOV.U32 R232, RZ, RZ, R233 ;  /* 0x000000ffffe87224 */ /* 0x000fc400078e00e9 */
[----:B------:R-:W-:Y:S02]  /*101d0*/  IMAD.MOV.U32 R233, RZ, RZ, R234 ;  /* 0x000000ffffe97224 */ /* 0x000fe400078e00ea */
[----:B--2---:R-:W-:Y:S02]  /*101e0*/  @!P0 IMAD.MOV.U32 R6, RZ, RZ, R203 ;  /* 0x000000ffff068224 */ /* 0x004fe400078e00cb */
[----:B------:R-:W-:Y:S02]  /*101f0*/  @!P0 IMAD.MOV.U32 R7, RZ, RZ, R241 ;  /* 0x000000ffff078224 */ /* 0x000fe400078e00f1 */
[----:B------:R-:W-:Y:S02]  /*10200*/  IMAD.MOV.U32 R234, RZ, RZ, R247 ;  /* 0x000000ffffea7224 */ /* 0x000fe400078e00f7 */
[----:B------:R-:W2:Y:S04]  /*10210*/  LDL.LU R247, [R1+0x2ac] ;  /* 0x0002ac0001f77983 */ /* 0x000ea80000300800 */
[----:B------:R0:W4:Y:S04]  /*10220*/  @!P0 LDG.E.U16 R172, desc[UR14][R6.64] ;  /* 0x0000000e06ac8981 */ /* 0x000128000c1e1500 */
[----:B------:R1:W-:Y:S01]  /*10230*/  STL [R1+0x82c], R241 ;  /* 0x00082cf101007387 */ /* 0x0003e20000100800 */
[----:B0-----:R-:W-:-:S02]  /*10240*/  @!P0 IMAD.MOV.U32 R6, RZ, RZ, R244 ;  /* 0x000000ffff068224 */ /* 0x001fc400078e00f4 */
[----:B------:R-:W-:Y:S01]  /*10250*/  @!P0 IMAD.MOV.U32 R7, RZ, RZ, R240 ;  /* 0x000000ffff078224 */ /* 0x000fe200078e00f0 */
[----:B-1----:R-:W3:Y:S04]  /*10260*/  LDL R241, [R1+0x590] ;  /* 0x0005900001f17983 */ /* 0x002ee80000100800 */
[----:B------:R0:W-:Y:S04]  /*10270*/  STL [R1+0x834], R244 ;  /* 0x000834f401007387 */ /* 0x0001e80000100800 */
[----:B------:R1:W4:Y:S04]  /*10280*/  @!P0 LDG.E.U16 R171, desc[UR14][R6.64] ;  /* 0x0000000e06ab8981 */ /* 0x000328000c1e1500 */
[----:B0-----:R-:W2:Y:S04]  /*10290*/  LDL R244, [R1+0x56c] ;  /* 0x00056c0001f47983 */ /* 0x001ea80000100800 */
[----:B------:R0:W-:Y:S01]  /*102a0*/  STL [R1+0x830], R240 ;  /* 0x000830f001007387 */ /* 0x0001e20000100800 */
[----:B-1----:R-:W-:-:S02]  /*102b0*/  @!P0 IMAD.MOV.U32 R6, RZ, RZ, R251 ;  /* 0x000000ffff068224 */ /* 0x002fc400078e00fb */
[----:B------:R-:W-:-:S05]  /*102c0*/  @!P0 IMAD.MOV.U32 R7, RZ, RZ, R250 ;  /* 0x000000ffff078224 */ /* 0x000fca00078e00fa */
[----:B------:R1:W4:Y:S04]  /*102d0*/  @!P0 LDG.E.U16 R170, desc[UR14][R6.64] ;  /* 0x0000000e06aa8981 */ /* 0x000328000c1e1500 */
[----:B0-----:R-:W4:Y:S04]  /*102e0*/  LDL.LU R240, [R1+0x24c] ;  /* 0x00024c0001f07983 */ /* 0x001f280000300800 */
[----:B------:R0:W-:Y:S01]  /*102f0*/  STL [R1+0x83c], R251 ;  /* 0x00083cfb01007387 */ /* 0x0001e20000100800 */
[----:B-1----:R-:W-:Y:S02]  /*10300*/  @!P0 IMAD.MOV.U32 R6, RZ, RZ, R243 ;  /* 0x000000ffff068224 */ /* 0x002fe400078e00f3 */
[----:B------:R-:W-:Y:S01]  /*10310*/  @!P0 IMAD.MOV.U32 R7, RZ, RZ, R242 ;  /* 0x000000ffff078224 */ /* 0x000fe200078e00f2 */
[----:B0-----:R-:W4:Y:S04]  /*10320*/  LDL.LU R251, [R1+0x230] ;  /* 0x0002300001fb7983 */ /* 0x001f280000300800 */
[----:B------:R0:W-:Y:S04]  /*10330*/  STL [R1+0x838], R250 ;  /* 0x000838fa01007387 */ /* 0x0001e80000100800 */
[----:B0-----:R-:W2:Y:S04]  /*10340*/  LDL R250, [R1+0x58c] ;  /* 0x00058c0001fa7983 */ /* 0x001ea80000100800 */
[----:B------:R0:W-:Y:S04]  /*10350*/  STL [R1+0x844], R243 ;  /* 0x000844f301007387 */ /* 0x0001e80000100800 */
[----:B0-----:R-:W3:Y:S04]  /*10360*/  LDL R243, [R1+0x7ac] ;  /* 0x0007ac0001f37983 */ /* 0x001ee80000100800 */
[----:B------:R0:W-:Y:S04]  /*10370*/  STL [R1+0x840], R242 ;  /* 0x000840f201007387 */ /* 0x0001e80000100800 */
[----:B0-----:R-:W4:Y:S01]  /*10380*/  LDL R242, [R1+0x7a8] ;  /* 0x0007a80001f27983 */ /* 0x001f220000100800 */
[----:B------:R-:W-:-:S02]  /*10390*/  PRMT R169, RZ, 0x7610, R169 ;  /* 0x00007610ffa97816 */ /* 0x000fc400000000a9 */
[----:B------:R-:W-:-:S04]  /*103a0*/  PRMT R168, RZ, 0x7610, R168 ;  /* 0x00007610ffa87816 */ /* 0x000fc800000000a8 */
[----:B------:R3:W2:Y:S01]  /*103b0*/  @!P0 LDG.E.U16 R169, desc[UR14][R6.64] ;  /* 0x0000000e06a98981 */ /* 0x0006a2000c1e1500 */
[----:B------:R-:W-:Y:S02]  /*103c0*/  PRMT R167, RZ, 0x7610, R167 ;  /* 0x00007610ffa77816 */ /* 0x000fe400000000a7 */
[----:B------:R-:W-:Y:S01]  /*103d0*/  PRMT R166, RZ, 0x7610, R166 ;  /* 0x00007610ffa67816 */ /* 0x000fe200000000a6 */
[----:B---3--:R-:W-:Y:S02]  /*103e0*/  @!P0 IMAD.MOV.U32 R6, RZ, RZ, R243 ;  /* 0x000000ffff068224 */ /* 0x008fe400078e00f3 */
[----:B------:R-:W3:Y:S01]  /*103f0*/  LDL R243, [R1+0x52c] ;  /* 0x00052c0001f37983 */ /* 0x000ee20000100800 */
[----:B----4-:R-:W-:-:S03]  /*10400*/  @!P0 IMAD.MOV.U32 R7, RZ, RZ, R242 ;  /* 0x000000ffff078224 */ /* 0x010fc600078e00f2 */
[----:B------:R0:W-:Y:S04]  /*10410*/  STS.U16 [R2+UR12+0x4000], R165 ;  /* 0x004000a502007988 */ /* 0x0001e8000800040c */
[----:B------:R1:W4:Y:S04]  /*10420*/  @!P0 LDG.E.U16 R168, desc[UR14][R6.64] ;  /* 0x0000000e06a88981 */ /* 0x000328000c1e1500 */
[----:B------:R0:W-:Y:S01]  /*10430*/  STS.U16 [R2+UR12+0x6000], R164 ;  /* 0x006000a402007988 */ /* 0x0001e2000800040c */
[----:B------:R-:W-:-:S03]  /*10440*/  PRMT R163, RZ, 0x7610, R163 ;  /* 0x00007610ffa37816 */ /* 0x000fc600000000a3 */
[----:B------:R-:W4:Y:S01]  /*10450*/  LDL R242, [R1+0x7d4] ;  /* 0x0007d40001f27983 */ /* 0x000f220000100800 */
[----:B-1----:R-:W-:Y:S02]  /*10460*/  @!P0 IMAD.MOV.U32 R6, RZ, RZ, R241 ;  /* 0x000000ffff068224 */ /* 0x002fe400078e00f1 */
[----:B--2---:R-:W-:Y:S01]  /*10470*/  @!P0 IMAD.MOV.U32 R7, RZ, RZ, R250 ;  /* 0x000000ffff078224 */ /* 0x004fe200078e00fa */
[----:B------:R-:W2:Y:S04]  /*10480*/  LDL R241, [R1+0x530] ;  /* 0x0005300001f17983 */ /* 0x000ea80000100800 */
[----:B------:R1:W4:Y:S04]  /*10490*/  @!P0 LDG.E.U16 R167, desc[UR14][R6.64] ;  /* 0x0000000e06a78981 */ /* 0x000328000c1e1500 */
[----:B------:R-:W3:Y:S01]  /*104a0*/  LDL R250, [R1+0x550] ;  /* 0x0005500001fa7983 */ /* 0x000ee20000100800 */
[----:B-1----:R-:W-:-:S02]  /*104b0*/  @!P0 IMAD.MOV.U32 R6, RZ, RZ, R205 ;  /* 0x000000ffff068224 */ /* 0x002fc400078e00cd */
[----:B------:R-:W-:Y:S01]  /*104c0*/  @!P0 IMAD.MOV.U32 R7, RZ, RZ, R244 ;  /* 0x000000ffff078224 */ /* 0x000fe200078e00f4 */
[----:B------:R-:W4:Y:S04]  /*104d0*/  LDL R205, [R1+0x510] ;  /* 0x0005100001cd7983 */ /* 0x000f280000100800 */
[----:B------:R3:W4:Y:S04]  /*104e0*/  @!P0 LDG.E.U16 R166, desc[UR14][R6.64] ;  /* 0x0000000e06a68981 */ /* 0x000728000c1e1500 */
[----:B------:R-:W4:Y:S04]  /*104f0*/  LDL R244, [R1+0x50c] ;  /* 0x00050c0001f47983 */ /* 0x000f280000100800 */
[----:B------:R-:W2:Y:S01]  /*10500*/  LDL R7, [R1+0x54c] ;  /* 0x00054c0001077983 */ /* 0x000ea20000100800 */
[----:B0-----:R-:W-:-:S02]  /*10510*/  PRMT R165, RZ, 0x7610, R165 ;  /* 0x00007610ffa57816 */ /* 0x001fc400000000a5 */
[----:B------:R-:W-:Y:S01]  /*10520*/  PRMT R164, RZ, 0x7610, R164 ;  /* 0x00007610ffa47816 */ /* 0x000fe200000000a4 */
[----:B------:R-:W-:Y:S04]  /*10530*/  STS.U16 [R2+UR12+0x4400], R158 ;  /* 0x0044009e02007988 */ /* 0x000fe8000800040c */
        /* <DEDUP_REMOVED lines=11> */
[----:B------:R-:W-:Y:S01]  /*105f0*/  STS.U16 [R2+UR12+0x7c00], R15 ;  /* 0x007c000f02007988 */ /* 0x000fe2000800040c */
[----:B---3--:R-:W-:-:S03]  /*10600*/  @!P0 IMAD.MOV.U32 R6, RZ, RZ, R250 ;  /* 0x000000ffff068224 */ /* 0x008fc600078e00fa */
[----:B------:R-:W3:Y:S04]  /*10610*/  LDL R250, [R1+0x4cc] ;  /* 0x0004cc0001fa7983 */ /* 0x000ee80000100800 */
[----:B--2---:R0:W2:Y:S02]  /*10620*/  @!P0 LDG.E.U16 R165, desc[UR14][R6.64] ;  /* 0x0000000e06a58981 */ /* 0x0040a4000c1e1500 */
[----:B0-----:R-:W-:Y:S02]  /*10630*/  @!P0 IMAD.MOV.U32 R6, RZ, RZ, R241 ;  /* 0x000000ffff068224 */ /* 0x001fe400078e00f1 */
[----:B------:R-:W-:Y:S01]  /*10640*/  @!P0 IMAD.MOV.U32 R7, RZ, RZ, R243 ;  /* 0x000000ffff078224 */ /* 0x000fe200078e00f3 */
[----:B------:R-:W3:Y:S04]  /*10650*/  LDL R241, [R1+0x4d0] ;  /* 0x0004d00001f17983 */ /* 0x000ee80000100800 */
[----:B------:R4:W2:Y:S04]  /*10660*/  @!P0 LDG.E.U16 R164, desc[UR14][R6.64] ;  /* 0x0000000e06a48981 */ /* 0x0008a8000c1e1500 */
[----:B------:R-:W3:Y:S01]  /*10670*/  LDL R243, [R1+0x4f0] ;  /* 0x0004f00001f37983 */ /* 0x000ee20000100800 */
[----:B----4-:R-:W-:-:S02]  /*10680*/  @!P0 IMAD.MOV.U32 R6, RZ, RZ, R205 ;  /* 0x000000ffff068224 */ /* 0x010fc400078e00cd */
[----:B------:R-:W-:Y:S01]  /*10690*/  @!P0 IMAD.MOV.U32 R7, RZ, RZ, R244 ;  /* 0x000000ffff078224 */ /* 0x000fe200078e00f4 */
[----:B------:R-:W4:Y:S04]  /*106a0*/  LDL R205, [R1+0x4b0] ;  /* 0x0004b00001cd7983 */ /* 0x000f280000100800 */
[----:B------:R3:W2:Y:S04]  /*106b0*/  @!P0 LDG.E.U16 R163, desc[UR14][R6.64] ;  /* 0x0000000e06a38981 */ /* 0x0006a8000c1e1500 */
[----:B------:R-:W2:Y:S04]  /*106c0*/  LDL R244, [R1+0x4ac] ;  /* 0x0004ac0001f47983 */ /* 0x000ea80000100800 */
[----:B------:R-:W4:Y:S04]  /*106d0*/  LDL R7, [R1+0x4ec] ;  /* 0x0004ec0001077983 */ /* 0x000f280000100800 */
[----:B------:R0:W-:Y:S04]  /*106e0*/  STL [R1+0x848], R2 ;  /* 0x0008480201007387 */ /* 0x0001e80000100800 */
[----:B0-----:R-:W2:Y:S01]  /*106f0*/  LDL R2, [R1+0x490] ;  /* 0x0004900001027983 */ /* 0x001ea20000100800 */
[----:B------:R-:W-:-:S02]  /*10700*/  PRMT R162, RZ, 0x7610, R162 ;  /* 0x00007610ffa27816 */ /* 0x000fc400000000a2 */
[----:B------:R-:W-:Y:S01]  /*10710*/  PRMT R161, RZ, 0x7610, R161 ;  /* 0x00007610ffa17816 */ /* 0x000fe200000000a1 */
[----:B------:R0:W-:Y:S04]  /*10720*/  STS.U16 [R242+UR12+0x100], R211 ;  /* 0x000100d3f2007988 */ /* 0x0001e8000800040c */
[----:B0-----:R-:W2:Y:S01]  /*10730*/  LDL R211, [R1+0x470] ;  /* 0x0004700001d37983 */ /* 0x001ea20000100800 */
[----:B------:R-:W-:-:S03]  /*10740*/  PRMT R160, RZ, 0x7610, R160 ;  /* 0x00007610ffa07816 */ /* 0x000fc600000000a0 */
[----:B------:R0:W-:Y:S04]  /*10750*/  STS.U16 [R242+UR12+0x500], R210 ;  /* 0x000500d2f2007988 */ /* 0x0001e8000800040c */
[----:B0-----:R-:W2:Y:S04]  /*10760*/  LDL R210, [R1+0x44c] ;  /* 0x00044c0001d27983 */ /* 0x001ea80000100800 */
[----:B------:R0:W-:Y:S04]  /*10770*/  STS.U16 [R242+UR12+0x900], R209 ;  /* 0x000900d1f2007988 */ /* 0x0001e8000800040c */
[----:B0-----:R-:W2:Y:S01]  /*10780*/  LDL R209, [R1+0x42c] ;  /* 0x00042c0001d17983 */ /* 0x001ea20000100800 */
[----:B---3--:R-:W-:-:S03]  /*10790*/  @!P0 IMAD.MOV.U32 R6, RZ, RZ, R243 ;  /* 0x000000ffff068224 */ /* 0x008fc600078e00f3 */
[----:B------:R-:W3:Y:S04]  /*107a0*/  LDL R243, [R1+0x48c] ;  /* 0x00048c0001f37983 */ /* 0x000ee80000100800 */
[----:B----4-:R0:W4:Y:S02]  /*107b0*/  @!P0 LDG.E.U16 R162, desc[UR14][R6.64] ;  /* 0x0000000e06a28981 */ /* 0x010124000c1e1500 */
[----:B0-----:R-:W-:Y:S02]  /*107c0*/  @!P0 IMAD.MOV.U32 R6, RZ, RZ, R241 ;  /* 0x000000ffff068224 */ /* 0x001fe400078e00f1 */
[----:B------:R-:W-:Y:S02]  /*107d0*/  IMAD.MOV.U32 R241, RZ, RZ, R232 ;  /* 0x000000fffff17224 */ /* 0x000fe400078e00e8 */
[----:B------:R-:W-:-:S02]  /*107e0*/  @!P0 IMAD.MOV.U32 R7, RZ, RZ, R250 ;  /* 0x000000ffff078224 */ /* 0x000fc400078e00fa */
[----:B------:R-:W-:Y:S02]  /*107f0*/  IMAD.MOV.U32 R232, RZ, RZ, R233 ;  /* 0x000000ffffe87224 */ /* 0x000fe400078e00e9 */
[----:B------:R-:W4:Y:S04]  /*10800*/  LDL R233, [R1+0x46c] ;  /* 0x00046c0001e97983 */ /* 0x000f280000100800 */
[----:B------:R0:W4:Y:S02]  /*10810*/  @!P0 LDG.E.U16 R161, desc[UR14][R6.64] ;  /* 0x0000000e06a18981 */ /* 0x000124000c1e1500 */
[----:B0-----:R-:W-:Y:S02]  /*10820*/  @!P0 IMAD.MOV.U32 R6, RZ, RZ, R205 ;  /* 0x000000ffff068224 */ /* 0x001fe400078e00cd */
[----:B------:R-:W4:Y:S01]  /*10830*/  LDL R205, [R1+0x450] ;  /* 0x0004500001cd7983 */ /* 0x000f220000100800 */
[----:B--2---:R-:W-:Y:S01]  /*10840*/  @!P0 IMAD.MOV.U32 R7, RZ, RZ, R244 ;  /* 0x000000ffff078224 */ /* 0x004fe200078e00f4 */
[----:B------:R-:W-:-:S02]  /*10850*/  PRMT R159, RZ, 0x7610, R159 ;  /* 0x00007610ff9f7816 */ /* 0x000fc4000000009f */
[----:B------:R-:W-:Y:S01]  /*10860*/  PRMT R158, RZ, 0x7610, R158 ;  /* 0x00007610ff9e7816 */ /* 0x000fe2000000009e */
[----:B------:R-:W2:Y:S04]  /*10870*/  LDL R244, [R1+0x40c] ;  /* 0x00040c0001f47983 */ /* 0x000ea80000100800 */
[----:B------:R0:W2:Y:S02]  /*10880*/  @!P0 LDG.E.U16 R160, desc[UR14][R6.64] ;  /* 0x0000000e06a08981 */ /* 0x0000a4000c1e1500 */
[----:B0-----:R-:W-:Y:S02]  /*10890*/  @!P0 IMAD.MOV.U32 R6, RZ, RZ, R2 ;  /* 0x000000ffff068224 */ /* 0x001fe400078e0002 */
[----:B------:R-:W2:Y:S01]  /*108a0*/  LDL R2, [R1+0x430] ;  /* 0x0004300001027983 */ /* 0x000ea20000100800 */
[----:B------:R-:W-:Y:S01]  /*108b0*/  PRMT R157, RZ, 0x7610, R157 ;  /* 0x00007610ff9d7816 */ /* 0x000fe2000000009d */
[----:B---3--:R-:W-:-:S02]  /*108c0*/  @!P0 IMAD.MOV.U32 R7, RZ, RZ, R243 ;  /* 0x000000ffff078224 */ /* 0x008fc400078e00f3 */
[----:B------:R-:W3:Y:S04]  /*108d0*/  LDL R243, [R1+0x410] ;  /* 0x0004100001f37983 */ /* 0x000ee80000100800 */
[----:B------:R0:W3:Y:S02]  /*108e0*/  @!P0 LDG.E.U16 R159, desc[UR14][R6.64] ;  /* 0x0000000e069f8981 */ /* 0x0000e4000c1e1500 */
[----:B0-----:R-:W-:Y:S02]  /*108f0*/  @!P0 IMAD.MOV.U32 R6, RZ, RZ, R211 ;  /* 0x000000ffff068224 */ /* 0x001fe400078e00d3 */
[----:B------:R-:W3:Y:S01]  /*10900*/  LDL R211, [R1+0x3cc] ;  /* 0x0003cc0001d37983 */ /* 0x000ee20000100800 */
[----:B----4-:R-:W-:Y:S02]  /*10910*/  @!P0 IMAD.MOV.U32 R7, RZ, RZ, R233 ;  /* 0x000000ffff078224 */ /* 0x010fe400078e00e9 */
[----:B------:R-:W-:-:S02]  /*10920*/  IMAD.MOV.U32 R233, RZ, RZ, R234 ;  /* 0x000000ffffe97224 */ /* 0x000fc400078e00ea */
[----:B------:R-:W4:Y:S04]  /*10930*/  LDL R234, [R1+0x3f0] ;  /* 0x0003f00001ea7983 */ /* 0x000f280000100800 */
[----:B------:R0:W4:Y:S02]  /*10940*/  @!P0 LDG.E.U16 R158, desc[UR14][R6.64] ;  /* 0x0000000e069e8981 */ /* 0x000124000c1e1500 */
[----:B0-----:R-:W-:Y:S02]  /*10950*/  @!P0 IMAD.MOV.U32 R6, RZ, RZ, R205 ;  /* 0x000000ffff068224 */ /* 0x001fe400078e00cd */
[----:B------:R-:W-:Y:S02]  /*10960*/  IMAD.MOV.U32 R205, RZ, RZ, R236 ;  /* 0x000000ffffcd7224 */ /* 0x000fe400078e00ec */
[----:B------:R-:W4:Y:S01]  /*10970*/  LDL R236, [R1+0x3ec] ;  /* 0x0003ec0001ec7983 */ /* 0x000f220000100800 */
[----:B------:R-:W-:-:S03]  /*10980*/  @!P0 IMAD.MOV.U32 R7, RZ, RZ, R210 ;  /* 0x000000ffff078224 */ /* 0x000fc600078e00d2 */
[----:B------:R-:W4:Y:S04]  /*10990*/  LDL R210, [R1+0x3d0] ;  /* 0x0003d00001d27983 */ /* 0x000f280000100800 */
[----:B------:R2:W4:Y:S02]  /*109a0*/  @!P0 LDG.E.U16 R157, desc[UR14][R6.64] ;  /* 0x0000000e069d8981 */ /* 0x000524000c1e1500 */
[----:B--2---:R-:W-:Y:S02]  /*109b0*/  @!P0 IMAD.MOV.U32 R6, RZ, RZ, R2 ;  /* 0x000000ffff068224 */ /* 0x004fe400078e0002 */
[----:B------:R-:W2:Y:S01]  /*109c0*/  LDL R2, [R1+0x3b0] ;  /* 0x0003b00001027983 */ /* 0x000ea20000100800 */
[----:B------:R-:W-:-:S03]  /*109d0*/  @!P0 IMAD.MOV.U32 R7, RZ, RZ, R209 ;  /* 0x000000ffff078224 */ /* 0x000fc600078e00d1 */
[----:B------:R-:W2:Y:S04]  /*109e0*/  LDL R209, [R1+0x3ac] ;  /* 0x0003ac0001d17983 */ /* 0x000ea80000100800 */
[----:B------:R0:W-:Y:S01]  /*109f0*/  STS.U16 [R242+UR12+0xd00], R156 ;  /* 0x000d009cf2007988 */ /* 0x0001e2000800040c */
[----:B------:R-:W-:Y:S02]  /*10a00*/  PRMT R155, RZ, 0x7610, R155 ;  /* 0x00007610ff9b7816 */ /* 0x000fe4000000009b */
[----:B0-----:R-:W-:-:S06]  /*10a10*/  PRMT R156, RZ, 0x7610, R156 ;  /* 0x00007610ff9c7816 */ /* 0x001fcc000000009c */
[----:B------:R0:W2:Y:S02]  /*10a20*/  @!P0 LDG.E.U16 R156, desc[UR14][R6.64] ;  /* 0x0000000e069c8981 */ /* 0x0000a4000c1e1500 */
[----:B0-----:R-:W-:Y:S02]  /*10a30*/  @!P0 IMAD.MOV.U32 R7, RZ, RZ, R244 ;  /* 0x000000ffff078224 */ /* 0x001fe400078e00f4 */
[----:B------:R0:W-:Y:S04]  /*10a40*/  STS.U16 [R242+UR12+0x1100], R154 ;  /* 0x0011009af2007988 */ /* 0x0001e8000800040c */
[----:B------:R-:W-:Y:S04]  /*10a50*/  STS.U16 [R242+UR12+0x1500], R20 ;  /* 0x00150014f2007988 */ /* 0x000fe8000800040c */
[----:B------:R-:W-:Y:S01]  /*10a60*/  STS.U16 [R242+UR12+0x1900], R19 ;  /* 0x00190013f2007988 */ /* 0x000fe2000800040c */
[----:B0-----:R-:W-:-:S03]  /*10a70*/  PRMT R154, RZ, 0x7610, R154 ;  /* 0x00007610ff9a7816 */ /* 0x001fc6000000009a */
[----:B------:R-:W-:Y:S04]  /*10a80*/  STS.U16 [R242+UR12+0x1d00], R21 ;  /* 0x001d0015f2007988 */ /* 0x000fe8000800040c */
[----:B------:R0:W-:Y:S04]  /*10a90*/  STS.U16 [R242+UR12+0x2100], R213 ;  /* 0x002100d5f2007988 */ /* 0x0001e8000800040c */
[----:B------:R1:W-:Y:S01]  /*10aa0*/  STS.U16 [R242+UR12+0x2500], R219 ;  /* 0x002500dbf2007988 */ /* 0x0003e2000800040c */
[----:B------:R-:W-:-:S03]  /*10ab0*/  PRMT R152, RZ, 0x7610, R152 ;  /* 0x00007610ff987816 */ /* 0x000fc60000000098 */
[----:B0-----:R-:W2:Y:S04]  /*10ac0*/  LDL R213, [R1+0x370] ;  /* 0x0003700001d57983 */ /* 0x001ea80000100800 */
[----:B-1----:R-:W2:Y:S01]  /*10ad0*/  LDL R219, [R1+0x36c] ;  /* 0x00036c0001db7983 */ /* 0x002ea20000100800 */
[----:B---3--:R-:W-:-:S05]  /*10ae0*/  @!P0 IMAD.MOV.U32 R6, RZ, RZ, R243 ;  /* 0x000000ffff068224 */ /* 0x008fca00078e00f3 */
[----:B------:R4:W3:Y:S02]  /*10af0*/  @!P0 LDG.E.U16 R155, desc[UR14][R6.64] ;  /* 0x0000000e069b8981 */ /* 0x0008e4000c1e1500 */
[----:B----4-:R-:W-:Y:S02]  /*10b00*/  @!P0 IMAD.MOV.U32 R6, RZ, RZ, R234 ;  /* 0x000000ffff068224 */ /* 0x010fe400078e00ea */
[----:B------:R-:W4:Y:S01]  /*10b10*/  LDL R234, [R1+0x390] ;  /* 0x0003900001ea7983 */ /* 0x000f220000100800 */
[----:B------:R-:W-:Y:S02]  /*10b20*/  @!P0 IMAD.MOV.U32 R7, RZ, RZ, R236 ;  /* 0x000000ffff078224 */ /* 0x000fe400078e00ec */
[----:B------:R-:W-:Y:S02]  /*10b30*/  IMAD.MOV.U32 R236, RZ, RZ, R237 ;  /* 0x000000ffffec7224 */ /* 0x000fe400078e00ed */
[----:B------:R-:W3:Y:S04]  /*10b40*/  LDL R237, [R1+0x38c] ;  /* 0x00038c0001ed7983 */ /* 0x000ee80000100800 */
[----:B------:R0:W3:Y:S02]  /*10b50*/  @!P0 LDG.E.U16 R154, desc[UR14][R6.64] ;  /* 0x0000000e069a8981 */ /* 0x0000e4000c1e1500 */
[----:B0-----:R-:W-:-:S02]  /*10b60*/  @!P0 IMAD.MOV.U32 R6, RZ, RZ, R210 ;  /* 0x000000ffff068224 */ /* 0x001fc400078e00d2 */
[----:B------:R-:W-:Y:S01]  /*10b70*/  @!P0 IMAD.MOV.U32 R7, RZ, RZ, R211 ;  /* 0x000000ffff078224 */ /* 0x000fe200078e00d3 */
[----:B------:R-:W3:Y:S04]  /*10b80*/  LDL R210, [R1+0x350] ;  /* 0x0003500001d27983 */ /* 0x000ee80000100800 */
[----:B------:R-:W3:Y:S04]  /*10b90*/  LDL R211, [R1+0x34c] ;  /* 0x00034c0001d37983 */ /* 0x000ee80000100800 */
[----:B------:R2:W3:Y:S02]  /*10ba0*/  @!P0 LDG.E.U16 R152, desc[UR14][R6.64] ;  /* 0x0000000e06988981 */ /* 0x0004e4000c1e1500 */
[----:B--2---:R-:W-:-:S02]  /*10bb0*/  @!P0 IMAD.MOV.U32 R6, RZ, RZ, R2 ;  /* 0x000000ffff068224 */ /* 0x004fc400078e0002 */
[----:B------:R-:W2:Y:S01]  /*10bc0*/  LDL R2, [R1+0x330] ;  /* 0x0003300001027983 */ /* 0x000ea20000100800 */
[----:B------:R-:W-:-:S03]  /*10bd0*/  @!P0 IMAD.MOV.U32 R7, RZ, RZ, R209 ;  /* 0x000000ffff078224 */ /* 0x000fc600078e00d1 */
[----:B------:R-:W2:Y:S01]  /*10be0*/  LDL R209, [R1+0x32c] ;  /* 0x00032c0001d17983 */ /* 0x000ea20000100800 */
[----:B------:R-:W-:Y:S02]  /*10bf0*/  PRMT R23, RZ, 0x7610, R23 ;  /* 0x00007610ff177816 */ /* 0x000fe40000000017 */
[----:B------:R-:W-:-:S04]  /*10c00*/  PRMT R22, RZ, 0x7610, R22 ;  /* 0x00007610ff167816 */ /* 0x000fc80000000016 */
[----:B------:R4:W2:Y:S01]  /*10c10*/  @!P0 LDG.E.U16 R23, desc[UR14][R6.64] ;  /* 0x0000000e06178981 */ /* 0x0008a2000c1e1500 */
[----:B------:R-:W-:Y:S01]  /*10c20*/  PRMT R21, RZ, 0x7610, R21 ;  /* 0x00007610ff157816 */ /* 0x000fe20000000015 */
[----:B------:R-:W-:Y:S01]  /*10c30*/  IMAD.MOV.U32 R244, RZ, RZ, R238 ;  /* 0x000000fffff47224 */ /* 0x000fe200078e00ee */
[----:B------:R-:W-:Y:S01]  /*10c40*/  PRMT R20, RZ, 0x7610, R20 ;  /* 0x00007610ff147816 */ /* 0x000fe20000000014 */
[----:B------:R-:W-:Y:S02]  /*10c50*/  IMAD.MOV.U32 R238, RZ, RZ, R143 ;  /* 0x000000ffffee7224 */ /* 0x000fe400078e008f */
[----:B------:R-:W2:Y:S01]  /*10c60*/  LDL R143, [R1+0x310] ;  /* 0x00031000018f7983 */ /* 0x000ea20000100800 */
[----:B----4-:R-:W-:Y:S02]  /*10c70*/  @!P0 IMAD.MOV.U32 R6, RZ, RZ, R234 ;  /* 0x000000ffff068224 */ /* 0x010fe400078e00ea */
[----:B---3--:R-:W-:-:S05]  /*10c80*/  @!P0 IMAD.MOV.U32 R7, RZ, RZ, R237 ;  /* 0x000000ffff078224 */ /* 0x008fca00078e00ed */
[----:B------:R0:W3:Y:S01]  /*10c90*/  @!P0 LDG.E.U16 R22, desc[UR14][R6.64] ;  /* 0x0000000e06168981 */ /* 0x0000e2000c1e1500 */
[----:B------:R-:W-:-:S03]  /*10ca0*/  IMAD.MOV.U32 R237, RZ, RZ, R146 ;  /* 0x000000ffffed7224 */ /* 0x000fc600078e0092 */
[----:B------:R-:W4:Y:S01]  /*10cb0*/  LDL R146, [R1+0x30c] ;  /* 0x00030c0001927983 */ /* 0x000f220000100800 */
[----:B0-----:R-:W-:Y:S02]  /*10cc0*/  @!P0 IMAD.MOV.U32 R6, RZ, RZ, R213 ;  /* 0x000000ffff068224 */ /* 0x001fe400078e00d5 */
[----:B------:R-:W-:-:S05]  /*10cd0*/  @!P0 IMAD.MOV.U32 R7, RZ, RZ, R219 ;  /* 0x000000ffff078224 */ /* 0x000fca00078e00db */
[----:B------:R0:W3:Y:S01]  /*10ce0*/  @!P0 LDG.E.U16 R21, desc[UR14][R6.64] ;  /* 0x0000000e06158981 */ /* 0x0000e2000c1e1500 */
[----:B------:R-:W-:-:S03]  /*10cf0*/  IMAD.MOV.U32 R234, RZ, RZ, R147 ;  /* 0x000000ffffea7224 */ /* 0x000fc600078e0093 */
[----:B------:R-:W3:Y:S01]  /*10d00*/  LDL R147, [R1+0x2ec] ;  /* 0x0002ec0001937983 */ /* 0x000ee20000100800 */
[----:B0-----:R-:W-:Y:S02]  /*10d10*/  @!P0 IMAD.MOV.U32 R6, RZ, RZ, R210 ;  /* 0x000000ffff068224 */ /* 0x001fe400078e00d2 */
[----:B------:R-:W-:Y:S01]  /*10d20*/  @!P0 IMAD.MOV.U32 R7, RZ, RZ, R211 ;  /* 0x000000ffff078224 */ /* 0x000fe200078e00d3 */
[----:B------:R-:W3:Y:S04]  /*10d30*/  LDL R210, [R1+0x2d0] ;  /* 0x0002d00001d27983 */ /* 0x000ee80000100800 */
[----:B------:R2:W3:Y:S04]  /*10d40*/  @!P0 LDG.E.U16 R20, desc[UR14][R6.64] ;  /* 0x0000000e06148981 */ /* 0x0004e8000c1e1500 */
[----:B------:R-:W3:Y:S01]  /*10d50*/  LDL R211, [R1+0x2cc] ;  /* 0x0002cc0001d37983 */ /* 0x000ee20000100800 */
[----:B--2---:R-:W-:-:S03]  /*10d60*/  @!P0 IMAD.MOV.U32 R6, RZ, RZ, R2 ;  /* 0x000000ffff068224 */ /* 0x004fc600078e0002 */
[----:B------:R-:W2:Y:S01]  /*10d70*/  LDL R2, [R1+0x2f0] ;  /* 0x0002f00001027983 */ /* 0x000ea20000100800 */
[----:B------:R-:W-:-:S03]  /*10d80*/  @!P0 IMAD.MOV.U32 R7, RZ, RZ, R209 ;  /* 0x000000ffff078224 */ /* 0x000fc600078e00d1 */
[----:B------:R-:W2:Y:S01]  /*10d90*/  LDL R209, [R1+0x2b0] ;  /* 0x0002b00001d17983 */ /* 0x000ea20000100800 */
[----:B------:R-:W-:Y:S02]  /*10da0*/  PRMT R19, RZ, 0x7610, R19 ;  /* 0x00007610ff137816 */ /* 0x000fe40000000013 */
[----:B------:R-:W-:-:S04]  /*10db0*/  PRMT R18, RZ, 0x7610, R18 ;  /* 0x00007610ff127816 */ /* 0x000fc80000000012 */
[----:B------:R0:W2:Y:S02]  /*10dc0*/  @!P0 LDG.E.U16 R19, desc[UR14][R6.64] ;  /* 0x0000000e06138981 */ /* 0x0000a4000c1e1500 */
[----:B0-----:R-:W-:Y:S02]  /*10dd0*/  @!P0 IMAD.MOV.U32 R6, RZ, RZ, R143 ;  /* 0x000000ffff068224 */ /* 0x001fe400078e008f */
[----:B------:R-:W2:Y:S01]  /*10de0*/  LDL.LU R143, [R1+0x28c] ;  /* 0x00028c00018f7983 */ /* 0x000ea20000300800 */
[----:B------:R-:W-:Y:S02]  /*10df0*/  PRMT R17, RZ, 0x7610, R17 ;  /* 0x00007610ff117816 */ /* 0x000fe40000000011 */
[----:B------:R-:W-:Y:S01]  /*10e00*/  PRMT R16, RZ, 0x7610, R16 ;  /* 0x00007610ff107816 */ /* 0x000fe20000000010 */
[----:B------:R-:W-:Y:S02]  /*10e10*/  IMAD.MOV.U32 R250, RZ, RZ, R205 ;  /* 0x000000fffffa7224 */ /* 0x000fe400078e00cd */
[----:B----4-:R-:W-:-:S02]  /*10e20*/  @!P0 IMAD.MOV.U32 R7, RZ, RZ, R146 ;  /* 0x000000ffff078224 */ /* 0x010fc400078e0092 */
[----:B------:R-:W4:Y:S04]  /*10e30*/  LDL.LU R146, [R1+0x290] ;  /* 0x0002900001927983 */ /* 0x000f280000300800 */
[----:B------:R3:W4:Y:S02]  /*10e40*/  @!P0 LDG.E.U16 R18, desc[UR14][R6.64] ;  /* 0x0000000e06128981 */ /* 0x000724000c1e1500 */
[----:B---3--:R-:W-:Y:S02]  /*10e50*/  @!P0 IMAD.MOV.U32 R7, RZ, RZ, R147 ;  /* 0x000000ffff078224 */ /* 0x008fe400078e0093 */
[----:B--2---:R-:W-:Y:S02]  /*10e60*/  @!P0 IMAD.MOV.U32 R6, RZ, RZ, R2 ;  /* 0x000000ffff068224 */ /* 0x004fe400078e0002 */
[----:B------:R-:W2:Y:S04]  /*10e70*/  LDL.LU R2, [R1+0x26c] ;  /* 0x00026c0001027983 */ /* 0x000ea80000300800 */
[----:B------:R-:W3:Y:S04]  /*10e80*/  LDL.LU R147, [R1+0x270] ;  /* 0x0002700001937983 */ /* 0x000ee80000300800 */
[----:B------:R0:W2:Y:S02]  /*10e90*/  @!P0 LDG.E.U16 R17, desc[UR14][R6.64] ;  /* 0x0000000e06118981 */ /* 0x0000a4000c1e1500 */
[----:B0-----:R-:W-:-:S02]  /*10ea0*/  @!P0 IMAD.MOV.U32 R6, RZ, RZ, R210 ;  /* 0x000000ffff068224 */ /* 0x001fc400078e00d2 */
[----:B------:R-:W-:-:S05]  /*10eb0*/  @!P0 IMAD.MOV.U32 R7, RZ, RZ, R211 ;  /* 0x000000ffff078224 */ /* 0x000fca00078e00d3 */
[----:B------:R0:W2:Y:S02]  /*10ec0*/  @!P0 LDG.E.U16 R16, desc[UR14][R6.64] ;  /* 0x0000000e06108981 */ /* 0x0000a4000c1e1500 */
[----:B0-----:R-:W-:Y:S02]  /*10ed0*/  @!P0 IMAD.MOV.U32 R6, RZ, RZ, R209 ;  /* 0x000000ffff068224 */ /* 0x001fe400078e00d1 */
[----:B------:R-:W2:Y:S04]  /*10ee0*/  LDL R209, [R1+0x7d0] ;  /* 0x0007d00001d17983 */ /* 0x000ea80000100800 */
[----:B------:R-:W2:Y:S04]  /*10ef0*/  LDL.LU R205, [R1+0x250] ;  /* 0x0002500001cd7983 */ /* 0x000ea80000300800 */
[----:B------:R-:W-:Y:S04]  /*10f00*/  STL [R1+0x88c], R247 ;  /* 0x00088cf701007387 */ /* 0x000fe80000100800 */
[----:B------:R-:W-:Y:S04]  /*10f10*/  STL.64 [R1+0xae0], R150 ;  /* 0x000ae09601007387 */ /* 0x000fe80000100a00 */
[----:B------:R-:W-:Y:S01]  /*10f20*/  STL.64 [R1+0xad8], R148 ;  /* 0x000ad89401007387 */ /* 0x000fe20000100a00 */
[----:B------:R-:W-:Y:S01]  /*10f30*/  PRMT R15, RZ, 0x7610, R15 ;  /* 0x00007610ff0f7816 */ /* 0x000fe2000000000f */
[----:B------:R-:W-:Y:S01]  /*10f40*/  @!P0 IMAD.MOV.U32 R7, RZ, RZ, R247 ;  /* 0x000000ffff078224 */ /* 0x000fe200078e00f7 */
[----:B------:R-:W-:-:S04]  /*10f50*/  PRMT R14, RZ, 0x7610, R14 ;  /* 0x00007610ff0e7816 */ /* 0x000fc8000000000e */
[----:B------:R0:W2:Y:S01]  /*10f60*/  @!P0 LDG.E.U16 R15, desc[UR14][R6.64] ;  /* 0x0000000e060f8981 */ /* 0x0000a2000c1e1500 */
[----:B------:R-:W-:Y:S01]  /*10f70*/  PRMT R11, RZ, 0x7610, R11 ;  /* 0x00007610ff0b7816 */ /* 0x000fe2000000000b */
[----:B0-----:R-:W-:Y:S01]  /*10f80*/  @!P0 IMAD.MOV.U32 R7, RZ, RZ, R143 ;  /* 0x000000ffff078224 */ /* 0x001fe200078e008f */
[----:B------:R-:W-:Y:S02]  /*10f90*/  PRMT R10, RZ, 0x7610, R10 ;  /* 0x00007610ff0a7816 */ /* 0x000fe4000000000a */
[----:B------:R-:W-:Y:S02]  /*10fa0*/  PRMT R9, RZ, 0x7610, R9 ;  /* 0x00007610ff097816 */ /* 0x000fe40000000009 */
[----:B------:R-:W-:Y:S02]  /*10fb0*/  PRMT R8, RZ, 0x7610, R8 ;  /* 0x00007610ff087816 */ /* 0x000fe40000000008 */
[----:B------:R-:W-:Y:S01]  /*10fc0*/  PRMT R5, RZ, 0x7610, R5 ;  /* 0x00007610ff057816 */ /* 0x000fe20000000005 */
[----:B----4-:R-:W-:-:S05]  /*10fd0*/  @!P0 IMAD.MOV.U32 R6, RZ, RZ, R146 ;  /* 0x000000ffff068224 */ /* 0x010fca00078e0092 */
[----:B------:R0:W4:Y:S04]  /*10fe0*/  @!P0 LDG.E.U16 R14, desc[UR14][R6.64] ;  /* 0x0000000e060e8981 */ /* 0x000128000c1e1500 */
[----:B---3--:R-:W-:Y:S04]  /*10ff0*/  STL.64 [R1+0xad0], R146 ;  /* 0x000ad09201007387 */ /* 0x008fe80000100a00 */
[----:B------:R-:W-:Y:S04]  /*11000*/  STL.64 [R1+0xac8], R144 ;  /* 0x000ac89001007387 */ /* 0x000fe80000100a00 */
        /* <DEDUP_REMOVED lines=44> */
[----:B------:R-:W-:Y:S01]  /*112d0*/  STL.64 [R1+0x960], R54 ;  /* 0x0009603601007387 */ /* 0x000fe20000100a00 */
[----:B0-----:R-:W-:-:S03]  /*112e0*/  @!P0 IMAD.MOV.U32 R6, RZ, RZ, R147 ;  /* 0x000000ffff068224 */ /* 0x001fc600078e0093 */
[----:B------:R-:W-:Y:S01]  /*112f0*/  STL.64 [R1+0x958], R52 ;  /* 0x0009583401007387 */ /* 0x000fe20000100a00 */
[----:B--2---:R-:W-:-:S03]  /*11300*/  @!P0 IMAD.MOV.U32 R7, RZ, RZ, R2 ;  /* 0x000000ffff078224 */ /* 0x004fc600078e0002 */
        /* <DEDUP_REMOVED lines=8> */
[----:B------:R0:W2:Y:S04]  /*11390*/  @!P0 LDG.E.U16 R11, desc[UR14][R6.64] ;  /* 0x0000000e060b8981 */ /* 0x0000a8000c1e1500 */
[----:B------:R-:W-:Y:S04]  /*113a0*/  STL.64 [R1+0x910], R34 ;  /* 0x0009102201007387 */ /* 0x000fe80000100a00 */
[----:B------:R-:W-:Y:S01]  /*113b0*/  STL.64 [R1+0x908], R32 ;  /* 0x0009082001007387 */ /* 0x000fe20000100a00 */
[----:B0-----:R-:W-:-:S02]  /*113c0*/  @!P0 IMAD.MOV.U32 R6, RZ, RZ, R205 ;  /* 0x000000ffff068224 */ /* 0x001fc400078e00cd */
[----:B------:R-:W-:Y:S01]  /*113d0*/  @!P0 IMAD.MOV.U32 R7, RZ, RZ, R240 ;  /* 0x000000ffff078224 */ /* 0x000fe200078e00f0 */
[----:B------:R-:W-:Y:S04]  /*113e0*/  STL.64 [R1+0x900], R30 ;  /* 0x0009001e01007387 */ /* 0x000fe80000100a00 */
[----:B------:R-:W-:Y:S04]  /*113f0*/  STL.64 [R1+0x8f8], R28 ;  /* 0x0008f81c01007387 */ /* 0x000fe80000100a00 */
[----:B------:R-:W-:Y:S04]  /*11400*/  STL.64 [R1+0x8f0], R26 ;  /* 0x0008f01a01007387 */ /* 0x000fe80000100a00 */
[----:B------:R-:W-:Y:S04]  /*11410*/  STL.64 [R1+0x8e8], R24 ;  /* 0x0008e81801007387 */ /* 0x000fe80000100a00 */
[----:B------:R0:W3:Y:S04]  /*11420*/  @!P0 LDG.E.U16 R10, desc[UR14][R6.64] ;  /* 0x0000000e060a8981 */ /* 0x0000e8000c1e1500 */
[----:B------:R-:W-:Y:S04]  /*11430*/  STL [R1+0x84c], R240 ;  /* 0x00084cf001007387 */ /* 0x000fe80000100800 */
[----:B------:R-:W-:Y:S01]  /*11440*/  STL [R1+0x854], R251 ;  /* 0x000854fb01007387 */ /* 0x000fe20000100800 */
[----:B0-----:R-:W-:-:S02]  /*11450*/  @!P0 IMAD.MOV.U32 R6, RZ, RZ, R251 ;  /* 0x000000ffff068224 */ /* 0x001fc400078e00fb */
[----:B------:R-:W-:Y:S01]  /*11460*/  @!P0 IMAD.MOV.U32 R7, RZ, RZ, R246 ;  /* 0x000000ffff078224 */ /* 0x000fe200078e00f6 */
[----:B------:R-:W-:Y:S04]  /*11470*/  STL [R1+0x850], R246 ;  /* 0x000850f601007387 */ /* 0x000fe80000100800 */
[----:B------:R-:W-:Y:S04]  /*11480*/  STL [R1+0x85c], R252 ;  /* 0x00085cfc01007387 */ /* 0x000fe80000100800 */
[----:B------:R0:W-:Y:S04]  /*11490*/  STL [R1+0x858], R4 ;  /* 0x0008580401007387 */ /* 0x0001e80000100800 */
[----:B------:R1:W3:Y:S04]  /*114a0*/  @!P0 LDG.E.U16 R9, desc[UR14][R6.64] ;  /* 0x0000000e06098981 */ /* 0x0002e8000c1e1500 */
[----:B------:R-:W-:Y:S04]  /*114b0*/  STL [R1+0x864], R249 ;  /* 0x000864f901007387 */ /* 0x000fe80000100800 */
[----:B------:R-:W-:Y:S01]  /*114c0*/  STL [R1+0x860], R248 ;  /* 0x000860f801007387 */ /* 0x000fe20000100800 */
[----:B-1----:R-:W-:-:S03]  /*114d0*/  @!P0 IMAD.MOV.U32 R7, RZ, RZ, R4 ;  /* 0x000000ffff078224 */ /* 0x002fc600078e0004 */
[----:B0-----:R-:W4:Y:S01]  /*114e0*/  LDL R4, [R1+0x7cc] ;  /* 0x0007cc0001047983 */ /* 0x001f220000100800 */
[----:B------:R-:W-:-:S03]  /*114f0*/  @!P0 IMAD.MOV.U32 R6, RZ, RZ, R252 ;  /* 0x000000ffff068224 */ /* 0x000fc600078e00fc */
[----:B------:R-:W3:Y:S04]  /*11500*/  LDL.LU.64 R24, [R1] ;  /* 0x0000000001187983 */ /* 0x000ee80000300a00 */
[----:B------:R-:W3:Y:S04]  /*11510*/  LDL.LU.64 R26, [R1+0x8] ;  /* 0x00000800011a7983 */ /* 0x000ee80000300a00 */
[----:B------:R-:W3:Y:S04]  /*11520*/  LDL.LU.64 R28, [R1+0x10] ;  /* 0x00001000011c7983 */ /* 0x000ee80000300a00 */
[----:B------:R-:W3:Y:S04]  /*11530*/  LDL.LU.64 R30, [R1+0x18] ;  /* 0x00001800011e7983 */ /* 0x000ee80000300a00 */
[----:B------:R-:W3:Y:S04]  /*11540*/  LDL.LU.64 R32, [R1+0x20] ;  /* 0x0000200001207983 */ /* 0x000ee80000300a00 */
[----:B------:R-:W3:Y:S04]  /*11550*/  LDL.LU.64 R34, [R1+0x28] ;  /* 0x0000280001227983 */ /* 0x000ee80000300a00 */
[----:B------:R-:W3:Y:S04]  /*11560*/  LDL.LU.64 R36, [R1+0x30] ;  /* 0x0000300001247983 */ /* 0x000ee80000300a00 */
[----:B------:R-:W3:Y:S04]  /*11570*/  LDL.LU.64 R38, [R1+0x38] ;  /* 0x0000380001267983 */ /* 0x000ee80000300a00 */
[----:B------:R0:W3:Y:S04]  /*11580*/  @!P0 LDG.E.U16 R8, desc[UR14][R6.64] ;  /* 0x0000000e06088981 */ /* 0x0000e8000c1e1500 */
[----:B------:R-:W3:Y:S04]  /*11590*/  LDL.LU.64 R40, [R1+0x40] ;  /* 0x0000400001287983 */ /* 0x000ee80000300a00 */
[----:B------:R-:W3:Y:S01]  /*115a0*/  LDL.LU.64 R42, [R1+0x48] ;  /* 0x00004800012a7983 */ /* 0x000ee20000300a00 */
[----:B0-----:R-:W-:-:S02]  /*115b0*/  @!P0 IMAD.MOV.U32 R6, RZ, RZ, R249 ;  /* 0x000000ffff068224 */ /* 0x001fc400078e00f9 */
[----:B------:R-:W-:Y:S01]  /*115c0*/  @!P0 IMAD.MOV.U32 R7, RZ, RZ, R248 ;  /* 0x000000ffff078224 */ /* 0x000fe200078e00f8 */
[----:B------:R-:W3:Y:S04]  /*115d0*/  LDL.LU.64 R44, [R1+0x50] ;  /* 0x00005000012c7983 */ /* 0x000ee80000300a00 */
[----:B------:R-:W3:Y:S04]  /*115e0*/  LDL.LU.64 R46, [R1+0x58] ;  /* 0x00005800012e7983 */ /* 0x000ee80000300a00 */
[----:B------:R-:W3:Y:S04]  /*115f0*/  LDL.LU.64 R48, [R1+0x60] ;  /* 0x0000600001307983 */ /* 0x000ee80000300a00 */
[----:B------:R-:W3:Y:S04]  /*11600*/  LDL.LU.64 R50, [R1+0x68] ;  /* 0x0000680001327983 */ /* 0x000ee80000300a00 */
[----:B------:R-:W3:Y:S04]  /*11610*/  @!P0 LDG.E.U16 R5, desc[UR14][R6.64] ;  /* 0x0000000e06058981 */ /* 0x000ee8000c1e1500 */
[----:B------:R-:W3:Y:S04]  /*11620*/  LDL.LU.64 R52, [R1+0x70] ;  /* 0x0000700001347983 */ /* 0x000ee80000300a00 */
        /* <DEDUP_REMOVED lines=103> */
[----:B----4-:R-:W-:Y:S04]  /*11ca0*/  STS.U16 [R4+UR12+0x7f00], R239 ;  /* 0x007f00ef04007988 */ /* 0x010fe8000800040c */
        /* <DEDUP_REMOVED lines=26> */
[----:B--2---:R-:W-:Y:S04]  /*11e50*/  STS.U16 [R4+UR12+0x6b00], R11 ;  /* 0x006b000b04007988 */ /* 0x004fe8000800040c */
[----:B---3--:R-:W-:Y:S04]  /*11e60*/  STS.U16 [R4+UR12+0x6f00], R10 ;  /* 0x006f000a04007988 */ /* 0x008fe8000800040c */
[----:B------:R-:W-:Y:S04]  /*11e70*/  STS.U16 [R4+UR12+0x7300], R9 ;  /* 0x0073000904007988 */ /* 0x000fe8000800040c */
[----:B------:R-:W-:Y:S04]  /*11e80*/  STS.U16 [R4+UR12+0x7700], R8 ;  /* 0x0077000804007988 */ /* 0x000fe8000800040c */
[----:B------:R-:W-:Y:S01]  /*11e90*/  STS.U16 [R4+UR12+0x7b00], R5 ;  /* 0x007b000504007988 */ /* 0x000fe2000800040c */
[----:B------:R0:W-:Y:S06]  /*11ea0*/  MEMBAR.ALL.CTA ;  /* 0x0000000000007992 */ /* 0x0001ec0000008000 */
[----:B0-----:R-:W0:Y:S01]  /*11eb0*/  FENCE.VIEW.ASYNC.S ;  /* 0x00000000000073c6 */ /* 0x001e220000000000 */
[----:B------:R-:W-:-:S04]  /*11ec0*/  IMAD.U32 R6, RZ, RZ, UR12 ;  /* 0x0000000cff067e24 */ /* 0x000fc8000f8e00ff */
[----:B------:R-:W-:-:S05]  /*11ed0*/  VIADD R6, R6, 0x8000 ;  /* 0x0000800006067836 */ /* 0x000fca0000000000 */
[----:B------:R-:W-:Y:S01]  /*11ee0*/  SHF.R.U32.HI R6, RZ, 0x4, R6 ;  /* 0x00000004ff067819 */ /* 0x000fe20000011606 */
[----:B0-----:R-:W-:Y:S03]  /*11ef0*/  BAR.SYNC.DEFER_BLOCKING 0x0 ;  /* 0x0000000000007b1d */ /* 0x001fe60000010000 */
[----:B------:R-:W-:-:S04]  /*11f00*/  SGXT.U32 R6, R6, 0xe ;  /* 0x0000000e0606781a */ /* 0x000fc80000000000 */
[----:B------:R-:W-:Y:S01]  /*11f10*/  R2UR UR8, R6 ;  /* 0x00000000060872ca */ /* 0x000fe200000e0000 */
[----:B------:R-:W-:Y:S01]  /*11f20*/  UMOV UR9, 0x40000040 ;  /* 0x4000004000097882 */ /* 0x000fe20000000000 */
[----:B------:R-:W-:-:S11]  /*11f30*/  WARPGROUP.ARRIVE ;  /* 0x00000000000079c5 */ /* 0x000fd60000000000 */
[----:B------:R-:W-:Y:S03]  /*11f40*/  HGMMA.64x256x16.F32 R24, gdesc[UR8].tnspA, R24, gsb0 ;  /* 0x23e00000081879f0 */ /* 0x000fe60008000818 */
[----:B------:R-:W-:Y:S02]  /*11f50*/  WARPGROUP.DEPBAR.LE gsb0, 0x0 ;  /* 0x00008000000079c5 */ /* 0x000fe40000010000 */
[----:B------:R-:W-:-:S15]  /*11f60*/  WARPGROUP.ARRIVE ;  /* 0x00000000000079c5 */ /* 0x000fde0000000000 */
[----:B------:R-:W-:-:S08]  /*11f70*/  NOP ;  /* 0x0000000000007918 */ /* 0x000fd00000000000 */
        /* <DEDUP_REMOVED lines=10> */
[----:B------:R-:W-:Y:S04]  /*12020*/  STL.64 [R1], R24 ;  /* 0x0000001801007387 */ /* 0x000fe80000100a00 */
        /* <DEDUP_REMOVED lines=62> */
[----:B------:R0:W-:Y:S04]  /*12410*/  STL.64 [R1+0x1f8], R150 ;  /* 0x0001f89601007387 */ /* 0x0001e80000100a00 */
[----:B0-----:R-:W2:Y:S04]  /*12420*/  LDL.LU.64 R150, [R1+0xae0] ;  /* 0x000ae00001967983 */ /* 0x001ea80000300a00 */
[----:B------:R-:W3:Y:S04]  /*12430*/  LDL.LU.64 R148, [R1+0xad8] ;  /* 0x000ad80001947983 */ /* 0x000ee80000300a00 */
[----:B------:R-:W4:Y:S04]  /*12440*/  LDL.LU.64 R146, [R1+0xad0] ;  /* 0x000ad00001927983 */ /* 0x000f280000300a00 */
[----:B------:R-:W2:Y:S04]  /*12450*/  LDL.LU.64 R144, [R1+0xac8] ;  /* 0x000ac80001907983 */ /* 0x000ea80000300a00 */
[----:B------:R-:W3:Y:S04]  /*12460*/  LDL.LU.64 R142, [R1+0xac0] ;  /* 0x000ac000018e7983 */ /* 0x000ee80000300a00 */
[----:B------:R-:W2:Y:S04]  /*12470*/  LDL.LU.64 R140, [R1+0xab8] ;  /* 0x000ab800018c7983 */ /* 0x000ea80000300a00 */
[----:B------:R-:W2:Y:S01]  /*12480*/  LDL.LU.64 R138, [R1+0xab0] ;  /* 0x000ab000018a7983 */ /* 0x000ea20000300a00 */
[----:B------:R-:W-:-:S03]  /*12490*/  IMAD.MOV.U32 R246, RZ, RZ, R2 ;  /* 0x000000fffff67224 */ /* 0x000fc600078e0002 */
[----:B------:R-:W2:Y:S01]  /*124a0*/  LDL.LU.64 R136, [R1+0xaa8] ;  /* 0x000aa80001887983 */ /* 0x000ea20000300a00 */
[----:B------:R-:W-:-:S03]  /*124b0*/  IMAD.MOV.U32 R240, RZ, RZ, R237 ;  /* 0x000000fffff07224 */ /* 0x000fc600078e00ed */
[----:B------:R-:W2:Y:S01]  /*124c0*/  LDL.LU.64 R134, [R1+0xaa0] ;  /* 0x000aa00001867983 */ /* 0x000ea20000300a00 */
[----:B------:R-:W-:-:S03]  /*124d0*/  IMAD.MOV.U32 R2, RZ, RZ, R238 ;  /* 0x000000ffff027224 */ /* 0x000fc600078e00ee */
[----:B------:R-:W2:Y:S01]  /*124e0*/  LDL.LU.64 R132, [R1+0xa98] ;  /* 0x000a980001847983 */ /* 0x000ea20000300a00 */
[----:B------:R-:W-:-:S03]  /*124f0*/  IMAD.MOV.U32 R239, RZ, RZ, R126 ;  /* 0x000000ffffef7224 */ /* 0x000fc600078e007e */
[----:B------:R-:W2:Y:S01]  /*12500*/  LDL.LU.64 R130, [R1+0xa90] ;  /* 0x000a900001827983 */ /* 0x000ea20000300a00 */
[----:B------:R-:W-:Y:S02]  /*12510*/  IMAD.MOV.U32 R242, RZ, RZ, R244 ;  /* 0x000000fffff27224 */ /* 0x000fe400078e00f4 */
[----:B------:R-:W-:Y:S01]  /*12520*/  IMAD.MOV.U32 R248, RZ, RZ, R234 ;  /* 0x000000fffff87224 */ /* 0x000fe200078e00ea */
[----:B------:R-:W2:Y:S01]  /*12530*/  LDL.LU.64 R128, [R1+0xa88] ;  /* 0x000a880001807983 */ /* 0x000ea20000300a00 */
[----:B------:R-:W-:Y:S02]  /*12540*/  IMAD.MOV.U32 R251, RZ, RZ, R236 ;  /* 0x000000fffffb7224 */ /* 0x000fe400078e00ec */
[----:B------:R-:W-:Y:S01]  /*12550*/  IMAD.MOV.U32 R238, RZ, RZ, R125 ;  /* 0x000000ffffee7224 */ /* 0x000fe200078e007d */
[----:B------:R-:W2:Y:S01]  /*12560*/  LDL.LU.64 R126, [R1+0xa80] ;  /* 0x000a8000017e7983 */ /* 0x000ea20000300a00 */
[----:B------:R-:W-:Y:S02]  /*12570*/  IMAD.MOV.U32 R237, RZ, RZ, R124 ;  /* 0x000000ffffed7224 */ /* 0x000fe400078e007c */
[----:B------:R-:W-:Y:S01]  /*12580*/  IMAD.MOV.U32 R244, RZ, RZ, R232 ;  /* 0x000000fffff47224 */ /* 0x000fe200078e00e8 */
[----:B------:R-:W2:Y:S01]  /*12590*/  LDL.LU.64 R124, [R1+0xa78] ;  /* 0x000a7800017c7983 */ /* 0x000ea20000300a00 */
[----:B------:R-:W-:-:S02]  /*125a0*/  IMAD.MOV.U32 R249, RZ, RZ, R233 ;  /* 0x000000fffff97224 */ /* 0x000fc400078e00e9 */
[----:B------:R-:W-:Y:S02]  /*125b0*/  IMAD.MOV.U32 R236, RZ, RZ, R123 ;  /* 0x000000ffffec7224 */ /* 0x000fe400078e007b */
[----:B------:R-:W-:Y:S02]  /*125c0*/  IMAD.MOV.U32 R234, RZ, RZ, R122 ;  /* 0x000000ffffea7224 */ /* 0x000fe400078e007a */
[----:B------:R-:W-:Y:S01]  /*125d0*/  IMAD.MOV.U32 R233, RZ, RZ, R121 ;  /* 0x000000ffffe97224 */ /* 0x000fe200078e0079 */
[----:B------:R-:W2:Y:S01]  /*125e0*/  LDL.LU.64 R122, [R1+0xa70] ;  /* 0x000a7000017a7983 */ /* 0x000ea20000300a00 */
[----:B------:R-:W-:Y:S02]  /*125f0*/  IMAD.MOV.U32 R232, RZ, RZ, R120 ;  /* 0x000000ffffe87224 */ /* 0x000fe400078e0078 */
[----:B------:R-:W-:Y:S01]  /*12600*/  IMAD.MOV.U32 R231, RZ, RZ, R119 ;  /* 0x000000ffffe77224 */ /* 0x000fe200078e0077 */
[----:B------:R-:W2:Y:S01]  /*12610*/  LDL.LU.64 R120, [R1+0xa68] ;  /* 0x000a680001787983 */ /* 0x000ea20000300a00 */
[----:B------:R-:W-:-:S02]  /*12620*/  IMAD.MOV.U32 R230, RZ, RZ, R118 ;  /* 0x000000ffffe67224 */ /* 0x000fc400078e0076 */
        /* <DEDUP_REMOVED lines=30> */
[----:B------:R-:W-:Y:S02]  /*12810*/  IMAD.MOV.U32 R210, RZ, RZ, R98 ;  /* 0x000000ffffd27224 */ /* 0x000fe400078e0062 */
[----:B------:R-:W-:Y:S01]  /*12820*/  IMAD.MOV.U32 R250, RZ, RZ, R206 ;  /* 0x000000fffffa7224 */ /* 0x000fe200078e00ce */
[----:B------:R-:W2:Y:S01]  /*12830*/  LDL.LU.64 R98, [R1+0xa10] ;  /* 0x000a100001627983 */ /* 0x000ea20000300a00 */
[----:B------:R-:W-:Y:S02]  /*12840*/  IMAD.MOV.U32 R209, RZ, RZ, R97 ;  /* 0x000000ffffd17224 */ /* 0x000fe400078e0061 */
[----:B------:R-:W-:-:S02]  /*12850*/  IMAD.MOV.U32 R208, RZ, RZ, R96 ;  /* 0x000000ffffd07224 */ /* 0x000fc400078e0060 */
[----:B------:R-:W-:Y:S01]  /*12860*/  IMAD.MOV.U32 R252, RZ, RZ, R205 ;  /* 0x000000fffffc7224 */ /* 0x000fe200078e00cd */
[----:B------:R-:W2:Y:S01]  /*12870*/  LDL.LU.64 R96, [R1+0xa08] ;  /* 0x000a080001607983 */ /* 0x000ea20000300a00 */
[----:B------:R-:W-:Y:S02]  /*12880*/  IMAD.MOV.U32 R4, RZ, RZ, R204 ;  /* 0x000000ffff047224 */ /* 0x000fe400078e00cc */
[----:B------:R-:W-:Y:S02]  /*12890*/  IMAD.MOV.U32 R207, RZ, RZ, R95 ;  /* 0x000000ffffcf7224 */ /* 0x000fe400078e005f */
[----:B------:R-:W-:Y:S02]  /*128a0*/  IMAD.MOV.U32 R206, RZ, RZ, R94 ;  /* 0x000000ffffce7224 */ /* 0x000fe400078e005e */
[----:B------:R-:W-:Y:S01]  /*128b0*/  IMAD.MOV.U32 R243, RZ, RZ, R203 ;  /* 0x000000fffff37224 */ /* 0x000fe200078e00cb */
[----:B------:R-:W2:Y:S01]  /*128c0*/  LDL.LU.64 R94, [R1+0xa00] ;  /* 0x000a0000015e7983 */ /* 0x000ea20000300a00 */
[----:B------:R-:W-:-:S02]  /*128d0*/  IMAD.MOV.U32 R205, RZ, RZ, R93 ;  /* 0x000000ffffcd7224 */ /* 0x000fc400078e005d */
        /* <DEDUP_REMOVED lines=102> */
[----:B------:R-:W-:-:S03]  /*12f40*/  IMAD.MOV.U32 R5, RZ, RZ, R24 ;  /* 0x000000ffff057224 */ /* 0x000fc600078e0018 */
[----:B------:R-:W2:Y:S04]  /*12f50*/  LDL.LU.64 R24, [R1+0x8e8] ;  /* 0x0008e80001187983 */ /* 0x000ea80000300a00 */
[----:B------:R-:W-:Y:S04]  /*12f60*/  STL [R1+0x8a8], R224 ;  /* 0x0008a8e001007387 */ /* 0x000fe80000100800 */
[----:B------:R4:W-:Y:S04]  /*12f70*/  STL [R1+0x8a4], R225 ;  /* 0x0008a4e101007387 */ /* 0x0009e80000100800 */
[----:B------:R0:W-:Y:S04]  /*12f80*/  STL [R1+0x8a0], R226 ;  /* 0x0008a0e201007387 */ /* 0x0001e80000100800 */
[----:B------:R2:W-:Y:S01]  /*12f90*/  STL [R1+0x89c], R227 ;  /* 0x00089ce301007387 */ /* 0x0005e20000100800 */
[----:B----4-:R-:W-:-:S02]  /*12fa0*/  IMAD.MOV.U32 R225, RZ, RZ, R146 ;  /* 0x000000ffffe17224 */ /* 0x010fc400078e0092 */
[----:B---3--:R-:W-:Y:S02]  /*12fb0*/  IMAD.MOV.U32 R224, RZ, RZ, R142 ;  /* 0x000000ffffe07224 */ /* 0x008fe400078e008e */
[----:B0-----:R-:W-:Y:S02]  /*12fc0*/  IMAD.MOV.U32 R226, RZ, RZ, R143 ;  /* 0x000000ffffe27224 */ /* 0x001fe400078e008f */
[----:B--2---:R-:W-:Y:S02]  /*12fd0*/  IMAD.MOV.U32 R227, RZ, RZ, R141 ;  /* 0x000000ffffe37224 */ /* 0x004fe400078e008d */
[----:B------:R-:W2:Y:S04]  /*12fe0*/  LDL.LU R141, [R1+0x8e0] ;  /* 0x0008e000018d7983 */ /* 0x000ea80000300800 */
[----:B------:R-:W2:Y:S04]  /*12ff0*/  LDL.LU R142, [R1+0x8dc] ;  /* 0x0008dc00018e7983 */ /* 0x000ea80000300800 */
[----:B------:R-:W2:Y:S04]  /*13000*/  LDL.LU R143, [R1+0x8d8] ;  /* 0x0008d800018f7983 */ /* 0x000ea80000300800 */
[----:B------:R0:W-:Y:S02]  /*13010*/  STL [R1+0x898], R228 ;  /* 0x000898e401007387 */ /* 0x0001e40000100800 */
[----:B0-----:R-:W-:-:S02]  /*13020*/  IMAD.MOV.U32 R228, RZ, RZ, R144 ;  /* 0x000000ffffe47224 */ /* 0x001fc400078e0090 */
[----:B------:R-:W2:Y:S04]  /*13030*/  LDL.LU R144, [R1+0x8d4] ;  /* 0x0008d40001907983 */ /* 0x000ea80000300800 */
[----:B------:R0:W-:Y:S02]  /*13040*/  STL [R1+0x894], R229 ;  /* 0x000894e501007387 */ /* 0x0001e40000100800 */
[----:B0-----:R-:W-:Y:S02]  /*13050*/  IMAD.MOV.U32 R229, RZ, RZ, R145 ;  /* 0x000000ffffe57224 */ /* 0x001fe400078e0091 */
        /* <DEDUP_REMOVED lines=19> */
[----:B------:R-:W3:Y:S04]  /*13190*/  LDL.LU R235, [R1+0x8b4] ;  /* 0x0008b40001eb7983 */ /* 0x000ee80000300800 */
[----:B------:R-:W-:Y:S04]  /*131a0*/  STL [R1+0x870], R237 ;  /* 0x000870ed01007387 */ /* 0x000fe80000100800 */
[----:B------:R0:W-:Y:S04]  /*131b0*/  STL [R1+0x86c], R238 ;  /* 0x00086cee01007387 */ /* 0x0001e80000100800 */
[----:B0-----:R-:W4:Y:S04]  /*131c0*/  LDL R238, [R1+0x7d8] ;  /* 0x0007d80001ee7983 */ /* 0x001f280000100800 */
[----:B------:R0:W-:Y:S01]  /*131d0*/  STL [R1+0x868], R239 ;  /* 0x000868ef01007387 */ /* 0x0001e20000100800 */
[----:B------:R-:W-:-:S02]  /*131e0*/  IMAD.MOV.U32 R237, RZ, RZ, R153 ;  /* 0x000000ffffed7224 */ /* 0x000fc400078e0099 */
[----:B------:R-:W1:Y:S01]  /*131f0*/  LDC R153, c[0x0][0x238] ;  /* 0x00008e00ff997b82 */ /* 0x000e620000000800 */
[----:B---3--:R-:W-:-:S05]  /*13200*/  VIADD R235, R235, 0x1 ;  /* 0x00000001ebeb7836 */ /* 0x008fca0000000000 */
[----:B----4-:R-:W-:Y:S02]  /*13210*/  ISETP.NE.U32.AND P0, PT, R235, R238, PT ;  /* 0x000000eeeb00720c */ /* 0x010fe40003f05070 */
[----:B------:R-:W3:Y:S01]  /*13220*/  LDL.LU R238, [R1+0x7a0] ;  /* 0x0007a00001ee7983 */ /* 0x000ee20000300800 */
[----:B-1----:R-:W-:-:S03]  /*13230*/  IMAD.SHL.U32 R153, R153, 0x40, RZ ;  /* 0x0000004099997824 */ /* 0x002fc600078e00ff */
[----:B0-----:R-:W4:Y:S01]  /*13240*/  LDL.LU R239, [R1+0x798] ;  /* 0x0007980001ef7983 */ /* 0x001f220000300800 */
[----:B------:R-:W-:-:S05]  /*13250*/  IMAD.SHL.U32 R153, R153, 0x2, RZ ;  /* 0x0000000299997824 */ /* 0x000fca00078e00ff */
[----:B---3--:R-:W-:-:S05]  /*13260*/  IADD3 R238, P5, R238, R153, RZ ;  /* 0x00000099eeee7210 */ /* 0x008fca0007fbe0ff */
[----:B------:R0:W-:Y:S04]  /*13270*/  STL [R1+0x7a0], R238 ;  /* 0x0007a0ee01007387 */ /* 0x0001e80000100800 */
[----:B0-----:R-:W3:Y:S01]  /*13280*/  LDL.LU R238, [R1+0x790] ;  /* 0x0007900001ee7983 */ /* 0x001ee20000300800 */
[-C--:B----4-:R-:W-:Y:S02]  /*13290*/  IADD3 R239, P6, R239, R153.reuse, RZ ;  /* 0x00000099efef7210 */ /* 0x090fe40007fde0ff */
[-C--:B------:R-:W-:Y:S02]  /*132a0*/  IADD3 R12, P2, R12, R153.reuse, RZ ;  /* 0x000000990c0c7210 */ /* 0x080fe40007f5e0ff */
[-C--:B------:R-:W-:Y:S01]  /*132b0*/  IADD3 R0, P3, R0, R153.reuse, RZ ;  /* 0x0000009900007210 */ /* 0x080fe20007f7e0ff */
[----:B------:R-:W-:Y:S04]  /*132c0*/  STL [R1+0x798], R239 ;  /* 0x000798ef01007387 */ /* 0x000fe80000100800 */
[----:B------:R0:W-:Y:S04]  /*132d0*/  STL [R1+0x788], R12 ;  /* 0x0007880c01007387 */ /* 0x0001e80000100800 */
[----:B0-----:R-:W4:Y:S01]  /*132e0*/  LDL.LU R12, [R1+0x8b0] ;  /* 0x0008b000010c7983 */ /* 0x001f220000300800 */
[----:B---3--:R-:W-:-:S05]  /*132f0*/  IADD3 R238, P1, R238, R153, RZ ;  /* 0x00000099eeee7210 */ /* 0x008fca0007f3e0ff */
[----:B------:R-:W-:Y:S04]  /*13300*/  STL [R1+0x790], R238 ;  /* 0x000790ee01007387 */ /* 0x000fe80000100800 */
[----:B------:R0:W-:Y:S04]  /*13310*/  STL [R1+0x780], R0 ;  /* 0x0007800001007387 */ /* 0x0001e80000100800 */
[----:B0-----:R-:W4:Y:S04]  /*13320*/  LDL.LU R0, [R1+0x8ac] ;  /* 0x0008ac0001007983 */ /* 0x001f280000300800 */
[----:B------:R-:W3:Y:S01]  /*13330*/  LDL.LU R238, [R1+0x778] ;  /* 0x0007780001ee7983 */ /* 0x000ee20000300800 */
[----:B------:R-:W-:-:S03]  /*13340*/  IADD3 R13, P4, R13, R153, RZ ;  /* 0x000000990d0d7210 */ /* 0x000fc60007f9e0ff */
[----:B------:R-:W2:Y:S02]  /*13350*/  LDL.LU R239, [R1+0x79c] ;  /* 0x00079c0001ef7983 */ /* 0x000ea40000300800 */
[----:B----4-:R-:W-:Y:S01]  /*13360*/  IMAD.X R12, R12, 0x1, R0, P4 ;  /* 0x000000010c0c7824 */ /* 0x010fe200020e0600 */
[----:B---3--:R-:W-:-:S05]  /*13370*/  IADD3 R238, P4, R238, R153, RZ ;  /* 0x00000099eeee7210 */ /* 0x008fca0007f9e0ff */
[----:B------:R0:W-:Y:S04]  /*13380*/  STL [R1+0x778], R238 ;  /* 0x000778ee01007387 */ /* 0x0001e80000100800 */
[----:B0-----:R-:W3:Y:S01]  /*13390*/  LDL.LU R238, [R1+0x770] ;  /* 0x0007700001ee7983 */ /* 0x001ee20000300800 */
[----:B--2---:R-:W-:-:S05]  /*133a0*/  IMAD.X R239, R239, 0x1, R0, P5 ;  /* 0x00000001efef7824 */ /* 0x004fca00028e0600 */
[----:B------:R0:W-:Y:S04]  /*133b0*/  STL [R1+0x79c], R239 ;  /* 0x00079cef01007387 */ /* 0x0001e80000100800 */
[----:B0-----:R-:W2:Y:S01]  /*133c0*/  LDL.LU R239, [R1+0x794] ;  /* 0x0007940001ef7983 */ /* 0x001ea20000300800 */
        /* <DEDUP_REMOVED lines=112> */
[----:B------:R-:W-:Y:S01]  /*13ad0*/  STL [R1+0x704], R239 ;  /* 0x000704ef01007387 */ /* 0x000fe20000100800 */
[----:B---3--:R-:W-:-:S05]  /*13ae0*/  IADD3 R238, P6, R238, R153, RZ ;  /* 0x00000099eeee7210 */ /* 0x008fca0007fde0ff */
[----:B------:R0:W-:Y:S04]  /*13af0*/  STL [R1+0x6d8], R238 ;  /* 0x0006d8ee01007387 */ /* 0x0001e80000100800 */
[----:B0-----:R-:W2:Y:S02]  /*13b00*/  LDL.LU R238, [R1+0x6fc] ;  /* 0x0006fc0001ee7983 */ /* 0x001ea40000300800 */
[----:B--2---:R-:W-:-:S05]  /*13b10*/  IMAD.X R238, R238, 0x1, R0, P1 ;  /* 0x00000001eeee7824 */ /* 0x004fca00008e0600 */
[----:B------:R0:W-:Y:S04]  /*13b20*/  STL [R1+0x6fc], R238 ;  /* 0x0006fcee01007387 */ /* 0x0001e80000100800 */
[----:B------:R-:W2:Y:S04]  /*13b30*/  LDL.LU R239, [R1+0x6d0] ;  /* 0x0006d00001ef7983 */ /* 0x000ea80000300800 */
[----:B0-----:R-:W3:Y:S01]  /*13b40*/  LDL.LU R238, [R1+0x6f4] ;  /* 0x0006f40001ee7983 */ /* 0x001ee20000300800 */
[----:B--2---:R-:W-:Y:S01]  /*13b50*/  IADD3 R239, P1, R239, R153, RZ ;  /* 0x00000099efef7210 */ /* 0x004fe20007f3e0ff */
[----:B---3--:R-:W-:-:S04]  /*13b60*/  IMAD.X R238, R238, 0x1, R0, P2 ;  /* 0x00000001eeee7824 */ /* 0x008fc800010e0600 */
[----:B------:R0:W-:Y:S04]  /*13b70*/  STL [R1+0x6d0], R239 ;  /* 0x0006d0ef01007387 */ /* 0x0001e80000100800 */
[----:B------:R1:W-:Y:S04]  /*13b80*/  STL [R1+0x6f4], R238 ;  /* 0x0006f4ee01007387 */ /* 0x0003e80000100800 */
[----:B0-----:R-:W2:Y:S04]  /*13b90*/  LDL.LU R239, [R1+0x6c8] ;  /* 0x0006c80001ef7983 */ /* 0x001ea80000300800 */
[----:B-1----:R-:W3:Y:S01]  /*13ba0*/  LDL.LU R238, [R1+0x6ec] ;  /* 0x0006ec0001ee7983 */ /* 0x002ee20000300800 */
        /* <DEDUP_REMOVED lines=206> */
[----:B------:R-:W-:Y:S04]  /*14890*/  STL [R1+0x5b8], R239 ;  /* 0x0005b8ef01007387 */ /* 0x000fe80000100800 */
[----:B------:R0:W-:Y:S02]  /*148a0*/  STL [R1+0x5dc], R238 ;  /* 0x0005dcee01007387 */ /* 0x0001e40000100800 */
[----:B0-----:R-:W-:Y:S02]  /*148b0*/  IMAD.MOV.U32 R238, RZ, RZ, R237 ;  /* 0x000000ffffee7224 */ /* 0x001fe400078e00ed */
[----:B------:R-:W-:Y:S02]  /*148c0*/  IMAD.MOV.U32 R237, RZ, RZ, R236 ;  /* 0x000000ffffed7224 */ /* 0x000fe400078e00ec */
[----:B------:R-:W-:-:S02]  /*148d0*/  IMAD.MOV.U32 R236, RZ, RZ, R234 ;  /* 0x000000ffffec7224 */ /* 0x000fc400078e00ea */
[----:B------:R-:W-:Y:S02]  /*148e0*/  IMAD.MOV.U32 R234, RZ, RZ, R230 ;  /* 0x000000ffffea7224 */ /* 0x000fe400078e00e6 */
[----:B------:R-:W-:Y:S02]  /*148f0*/  IMAD.MOV.U32 R230, RZ, RZ, R229 ;  /* 0x000000ffffe67224 */ /* 0x000fe400078e00e5 */
[----:B------:R-:W-:Y:S02]  /*14900*/  IMAD.MOV.U32 R229, RZ, RZ, R228 ;  /* 0x000000ffffe57224 */ /* 0x000fe400078e00e4 */
[----:B------:R-:W-:Y:S02]  /*14910*/  IMAD.MOV.U32 R228, RZ, RZ, R226 ;  /* 0x000000ffffe47224 */ /* 0x000fe400078e00e2 */
[----:B------:R-:W-:Y:S02]  /*14920*/  IMAD.MOV.U32 R226, RZ, RZ, R224 ;  /* 0x000000ffffe27224 */ /* 0x000fe400078e00e0 */
[----:B------:R-:W2:Y:S04]  /*14930*/  LDL.LU R224, [R1+0x5b0] ;  /* 0x0005b00001e07983 */ /* 0x000ea80000300800 */
[----:B------:R-:W3:Y:S01]  /*14940*/  LDL.LU R239, [R1+0x5d4] ;  /* 0x0005d40001ef7983 */ /* 0x000ee20000300800 */
[----:B--2---:R-:W-:Y:S01]  /*14950*/  IADD3 R224, P1, R224, R153, RZ ;  /* 0x00000099e0e07210 */ /* 0x004fe20007f3e0ff */
[----:B---3--:R-:W-:-:S04]  /*14960*/  IMAD.X R239, R239, 0x1, R0, P2 ;  /* 0x00000001efef7824 */ /* 0x008fc800010e0600 */
[----:B------:R0:W-:Y:S04]  /*14970*/  STL [R1+0x5b0], R224 ;  /* 0x0005b0e001007387 */ /* 0x0001e80000100800 */
[----:B0-----:R0:W5:Y:S04]  /*14980*/  LDL.LU R224, [R1+0x8a8] ;  /* 0x0008a80001e07983 */ /* 0x0011680000300800 */
[----:B------:R1:W-:Y:S04]  /*14990*/  STL [R1+0x5d4], R239 ;  /* 0x0005d4ef01007387 */ /* 0x0003e80000100800 */
[----:B------:R-:W2:Y:S04]  /*149a0*/  LDL.LU R153, [R1+0x7c0] ;  /* 0x0007c00001997983 */ /* 0x000ea80000300800 */
[----:B-1----:R-:W3:Y:S01]  /*149b0*/  LDL.LU R239, [R1+0x5cc] ;  /* 0x0005cc0001ef7983 */ /* 0x002ee20000300800 */
[----:B--2---:R-:W-:Y:S01]  /*149c0*/  IADD3 R153, P2, R153, UR40, RZ ;  /* 0x0000002899997c10 */ /* 0x004fe2000ff5e0ff */
[----:B---3--:R-:W-:-:S04]  /*149d0*/  IMAD.X R239, R239, 0x1, R0, P3 ;  /* 0x00000001efef7824 */ /* 0x008fc800018e0600 */
[----:B------:R1:W-:Y:S04]  /*149e0*/  STL [R1+0x7c0], R153 ;  /* 0x0007c09901007387 */ /* 0x0003e80000100800 */
[----:B------:R2:W-:Y:S04]  /*149f0*/  STL [R1+0x5cc], R239 ;  /* 0x0005ccef01007387 */ /* 0x0005e80000100800 */
[----:B-1----:R-:W3:Y:S04]  /*14a00*/  LDL.LU R153, [R1+0x7b8] ;  /* 0x0007b80001997983 */ /* 0x002ee80000300800 */
[----:B--2---:R-:W2:Y:S01]  /*14a10*/  LDL.LU R239, [R1+0x5c4] ;  /* 0x0005c40001ef7983 */ /* 0x004ea20000300800 */
[----:B---3--:R-:W-:Y:S01]  /*14a20*/  IADD3 R153, P3, R153, UR40, RZ ;  /* 0x0000002899997c10 */ /* 0x008fe2000ff7e0ff */
[----:B--2---:R-:W-:-:S04]  /*14a30*/  IMAD.X R239, R239, 0x1, R0, P4 ;  /* 0x00000001efef7824 */ /* 0x004fc800020e0600 */
        /* <DEDUP_REMOVED lines=22> */
[----:B---3--:R-:W-:-:S02]  /*14ba0*/  IADD3 R153, P1, R153, UR40, RZ ;  /* 0x0000002899997c10 */ /* 0x008fc4000ff3e0ff */
[----:B--2---:R-:W-:-:S03]  /*14bb0*/  IADD3.X R239, R239, UR13, RZ, P2, !PT ;  /* 0x0000000defef7c10 */ /* 0x004fc600097fe4ff */
        /* <DEDUP_REMOVED lines=232> */
[----:B---3--:R-:W-:-:S05]  /*15a40*/  IADD3 R153, P4, R153, UR40, RZ ;  /* 0x0000002899997c10 */ /* 0x008fca000ff9e0ff */
[----:B------:R1:W-:Y:S01]  /*15a50*/  STL [R1+0x468], R153 ;  /* 0x0004689901007387 */ /* 0x0003e20000100800 */
[----:B--2---:R-:W-:Y:S01]  /*15a60*/  IADD3.X R239, R239, UR13, RZ, P5, !PT ;  /* 0x0000000defef7c10 */ /* 0x004fe2000affe4ff */
[----:B-1----:R-:W-:Y:S02]  /*15a70*/  IMAD.MOV.U32 R153, RZ, RZ, R238 ;  /* 0x000000ffff997224 */ /* 0x002fe400078e00ee */
[----:B------:R-:W-:Y:S02]  /*15a80*/  IMAD.MOV.U32 R238, RZ, RZ, R237 ;  /* 0x000000ffffee7224 */ /* 0x000fe400078e00ed */
[----:B------:R-:W-:Y:S02]  /*15a90*/  IMAD.MOV.U32 R237, RZ, RZ, R236 ;  /* 0x000000ffffed7224 */ /* 0x000fe400078e00ec */
[----:B------:R-:W-:Y:S02]  /*15aa0*/  IMAD.MOV.U32 R236, RZ, RZ, R230 ;  /* 0x000000ffffec7224 */ /* 0x000fe400078e00e6 */
[----:B------:R-:W-:Y:S01]  /*15ab0*/  IMAD.MOV.U32 R230, RZ, RZ, R229 ;  /* 0x000000ffffe67224 */ /* 0x000fe200078e00e5 */
[----:B------:R1:W-:Y:S01]  /*15ac0*/  STL [R1+0x48c], R239 ;  /* 0x00048cef01007387 */ /* 0x0003e20000100800 */
[----:B------:R-:W-:-:S02]  /*15ad0*/  IMAD.MOV.U32 R229, RZ, RZ, R228 ;  /* 0x000000ffffe57224 */ /* 0x000fc400078e00e4 */
[----:B------:R-:W-:Y:S02]  /*15ae0*/  IMAD.MOV.U32 R228, RZ, RZ, R227 ;  /* 0x000000ffffe47224 */ /* 0x000fe400078e00e3 */
[----:B------:R-:W-:Y:S01]  /*15af0*/  IMAD.MOV.U32 R227, RZ, RZ, R225 ;  /* 0x000000ffffe37224 */ /* 0x000fe200078e00e1 */
[----:B-1----:R-:W2:Y:S04]  /*15b00*/  LDL.LU R239, [R1+0x484] ;  /* 0x0004840001ef7983 */ /* 0x002ea80000300800 */
[----:B------:R-:W3:Y:S01]  /*15b10*/  LDL.LU R225, [R1+0x458] ;  /* 0x0004580001e17983 */ /* 0x000ee20000300800 */
[----:B------:R-:W-:-:S05]  /*15b20*/  IADD3 R153, P5, R153, UR40, RZ ;  /* 0x0000002899997c10 */ /* 0x000fca000ffbe0ff */
[----:B------:R-:W-:Y:S01]  /*15b30*/  STL [R1+0x460], R153 ;  /* 0x0004609901007387 */ /* 0x000fe20000100800 */
[----:B--2---:R-:W-:Y:S02]  /*15b40*/  IADD3.X R239, R239, UR13, RZ, P6, !PT ;  /* 0x0000000defef7c10 */ /* 0x004fe4000b7fe4ff */
[----:B---3--:R-:W-:-:S03]  /*15b50*/  IADD3 R225, P6, R225, UR40, RZ ;  /* 0x00000028e1e17c10 */ /* 0x008fc6000ffde0ff */
[----:B------:R-:W-:Y:S04]  /*15b60*/  STL [R1+0x484], R239 ;  /* 0x000484ef01007387 */ /* 0x000fe80000100800 */
[----:B------:R1:W-:Y:S04]  /*15b70*/  STL [R1+0x458], R225 ;  /* 0x000458e101007387 */ /* 0x0003e80000100800 */
[----:B-1----:R-:W2:Y:S04]  /*15b80*/  LDL.LU R225, [R1+0x47c] ;  /* 0x00047c0001e17983 */ /* 0x002ea80000300800 */
[----:B------:R-:W3:Y:S04]  /*15b90*/  LDL.LU R153, [R1+0x450] ;  /* 0x0004500001997983 */ /* 0x000ee80000300800 */
[----:B------:R-:W4:Y:S01]  /*15ba0*/  LDL.LU R239, [R1+0x474] ;  /* 0x0004740001ef7983 */ /* 0x000f220000300800 */
[----:B--2---:R-:W-:-:S02]  /*15bb0*/  IADD3.X R225, R225, UR13, RZ, P1, !PT ;  /* 0x0000000de1e17c10 */ /* 0x004fc40008ffe4ff */
[----:B---3--:R-:W-:-:S03]  /*15bc0*/  IADD3 R153, P1, R153, UR40, RZ ;  /* 0x0000002899997c10 */ /* 0x008fc6000ff3e0ff */
[----:B------:R1:W-:Y:S01]  /*15bd0*/  STL [R1+0x47c], R225 ;  /* 0x00047ce101007387 */ /* 0x0003e20000100800 */
[----:B----4-:R-:W-:-:S03]  /*15be0*/  IADD3.X R239, R239, UR13, RZ, P2, !PT ;  /* 0x0000000defef7c10 */ /* 0x010fc600097fe4ff */
[----:B-1----:R0:W5:Y:S04]  /*15bf0*/  LDL.LU R225, [R1+0x8a4] ;  /* 0x0008a40001e17983 */ /* 0x0021680000300800 */
[----:B------:R-:W-:Y:S04]  /*15c00*/  STL [R1+0x450], R153 ;  /* 0x0004509901007387 */ /* 0x000fe80000100800 */
[----:B------:R1:W-:Y:S04]  /*15c10*/  STL [R1+0x474], R239 ;  /* 0x000474ef01007387 */ /* 0x0003e80000100800 */
[----:B-1----:R-:W2:Y:S04]  /*15c20*/  LDL.LU R239, [R1+0x448] ;  /* 0x0004480001ef7983 */ /* 0x002ea80000300800 */
[----:B------:R-:W3:Y:S01]  /*15c30*/  LDL.LU R153, [R1+0x46c] ;  /* 0x00046c0001997983 */ /* 0x000ee20000300800 */
[----:B--2---:R-:W-:-:S05]  /*15c40*/  IADD3 R239, P2, R239, UR40, RZ ;  /* 0x00000028efef7c10 */ /* 0x004fca000ff5e0ff */
[----:B------:R1:W-:Y:S01]  /*15c50*/  STL [R1+0x448], R239 ;  /* 0x000448ef01007387 */ /* 0x0003e20000100800 */
[----:B---3--:R-:W-:-:S03]  /*15c60*/  IADD3.X R153, R153, UR13, RZ, P3, !PT ;  /* 0x0000000d99997c10 */ /* 0x008fc60009ffe4ff */
[----:B-1----:R-:W2:Y:S04]  /*15c70*/  LDL.LU R239, [R1+0x440] ;  /* 0x0004400001ef7983 */ /* 0x002ea80000300800 */
[----:B------:R1:W-:Y:S04]  /*15c80*/  STL [R1+0x46c], R153 ;  /* 0x00046c9901007387 */ /* 0x0003e80000100800 */
[----:B-1----:R-:W3:Y:S01]  /*15c90*/  LDL.LU R153, [R1+0x464] ;  /* 0x0004640001997983 */ /* 0x002ee20000300800 */
[----:B--2---:R-:W-:-:S05]  /*15ca0*/  IADD3 R239, P3, R239, UR40, RZ ;  /* 0x00000028efef7c10 */ /* 0x004fca000ff7e0ff */
[----:B------:R1:W-:Y:S04]  /*15cb0*/  STL [R1+0x440], R239 ;  /* 0x000440ef01007387 */ /* 0x0003e80000100800 */
[----:B-1----:R-:W2:Y:S01]  /*15cc0*/  LDL.LU R239, [R1+0x438] ;  /* 0x0004380001ef7983 */ /* 0x002ea20000300800 */
[----:B---3--:R-:W-:-:S05]  /*15cd0*/  IADD3.X R153, R153, UR13, RZ, P4, !PT ;  /* 0x0000000d99997c10 */ /* 0x008fca000a7fe4ff */
        /* <DEDUP_REMOVED lines=279> */
[----:B------:R1:W-:Y:S02]  /*16e50*/  STL [R1+0x2c8], R239 ;  /* 0x0002c8ef01007387 */ /* 0x0003e40000100800 */
[----:B-1----:R-:W-:Y:S02]  /*16e60*/  IMAD.MOV.U32 R239, RZ, RZ, R238 ;  /* 0x000000ffffef7224 */ /* 0x002fe400078e00ee */
[----:B------:R-:W-:Y:S02]  /*16e70*/  IMAD.MOV.U32 R238, RZ, RZ, R237 ;  /* 0x000000ffffee7224 */ /* 0x000fe400078e00ed */
[----:B------:R-:W2:Y:S01]  /*16e80*/  LDL.LU R237, [R1+0x2c0] ;  /* 0x0002c00001ed7983 */ /* 0x000ea20000300800 */
        /* <DEDUP_REMOVED lines=9> */
[----:B------:R1:W-:Y:S02]  /*16f20*/  STL [R1+0x2e4], R153 ;  /* 0x0002e49901007387 */ /* 0x0003e40000100800 */
[----:B-1----:R-:W-:Y:S02]  /*16f30*/  IMAD.MOV.U32 R153, RZ, RZ, R239 ;  /* 0x000000ffff997224 */ /* 0x002fe400078e00ef */
[----:B------:R-:W-:Y:S02]  /*16f40*/  IMAD.MOV.U32 R239, RZ, RZ, R238 ;  /* 0x000000ffffef7224 */ /* 0x000fe400078e00ee */
[----:B------:R-:W3:Y:S01]  /*16f50*/  LDL.LU R238, [R1+0x2b0] ;  /* 0x0002b00001ee7983 */ /* 0x000ee20000300800 */
[----:B------:R-:W-:Y:S02]  /*16f60*/  IADD3.X R153, R153, UR13, RZ, P5, !PT ;  /* 0x0000000d99997c10 */ /* 0x000fe4000affe4ff */
[----:B--2---:R-:W-:-:S05]  /*16f70*/  IADD3 R229, P4, R229, UR40, RZ ;  /* 0x00000028e5e57c10 */ /* 0x004fca000ff9e0ff */
[----:B------:R1:W-:Y:S02]  /*16f80*/  STL [R1+0x2b8], R229 ;  /* 0x0002b8e501007387 */ /* 0x0003e40000100800 */
[----:B-1----:R-:W-:Y:S02]  /*16f90*/  IMAD.MOV.U32 R229, RZ, RZ, R227 ;  /* 0x000000ffffe57224 */ /* 0x002fe400078e00e3 */
[----:B------:R-:W2:Y:S01]  /*16fa0*/  LDL.LU R227, [R1+0x2d4] ;  /* 0x0002d40001e37983 */ /* 0x000ea20000300800 */
[----:B---3--:R-:W-:-:S03]  /*16fb0*/  IADD3 R238, P5, R238, UR40, RZ ;  /* 0x00000028eeee7c10 */ /* 0x008fc6000ffbe0ff */
[----:B------:R-:W-:Y:S04]  /*16fc0*/  STL [R1+0x2dc], R153 ;  /* 0x0002dc9901007387 */ /* 0x000fe80000100800 */
[----:B------:R1:W-:Y:S02]  /*16fd0*/  STL [R1+0x2b0], R238 ;  /* 0x0002b0ee01007387 */ /* 0x0003e40000100800 */
[----:B-1----:R-:W-:Y:S02]  /*16fe0*/  IMAD.MOV.U32 R238, RZ, RZ, R230 ;  /* 0x000000ffffee7224 */ /* 0x002fe400078e00e6 */
[----:B------:R-:W3:Y:S01]  /*16ff0*/  LDL.LU R230, [R1+0x2cc] ;  /* 0x0002cc0001e67983 */ /* 0x000ee20000300800 */
[----:B------:R-:W-:Y:S01]  /*17000*/  IMAD.MOV.U32 R153, RZ, RZ, R239 ;  /* 0x000000ffff997224 */ /* 0x000fe200078e00ef */
[----:B--2---:R-:W-:-:S02]  /*17010*/  IADD3.X R227, R227, UR13, RZ, P6, !PT ;  /* 0x0000000de3e37c10 */ /* 0x004fc4000b7fe4ff */
[----:B------:R-:W-:-:S03]  /*17020*/  IADD3 R226, P6, R226, UR40, RZ ;  /* 0x00000028e2e27c10 */ /* 0x000fc6000ffde0ff */
[----:B------:R1:W-:Y:S04]  /*17030*/  STL [R1+0x2d4], R227 ;  /* 0x0002d4e301007387 */ /* 0x0003e80000100800 */
[----:B-1----:R-:W2:Y:S04]  /*17040*/  LDL.LU R227, [R1+0x2a0] ;  /* 0x0002a00001e37983 */ /* 0x002ea80000300800 */
[----:B------:R-:W4:Y:S01]  /*17050*/  LDL.LU R239, [R1+0x298] ;  /* 0x0002980001ef7983 */ /* 0x000f220000300800 */
[----:B---3--:R-:W-:-:S03]  /*17060*/  IADD3.X R230, R230, UR13, RZ, P1, !PT ;  /* 0x0000000de6e67c10 */ /* 0x008fc60008ffe4ff */
[----:B------:R1:W-:Y:S04]  /*17070*/  STL [R1+0x2a8], R226 ;  /* 0x0002a8e201007387 */ /* 0x0003e80000100800 */
[----:B-1----:R0:W5:Y:S04]  /*17080*/  LDL.LU R226, [R1+0x8a0] ;  /* 0x0008a00001e27983 */ /* 0x0021680000300800 */
[----:B------:R1:W-:Y:S04]  /*17090*/  STL [R1+0x2cc], R230 ;  /* 0x0002cce601007387 */ /* 0x0003e80000100800 */
[----:B-1----:R-:W3:Y:S01]  /*170a0*/  LDL.LU R230, [R1+0x2b4] ;  /* 0x0002b40001e67983 */ /* 0x002ee20000300800 */
[----:B------:R-:W-:-:S02]  /*170b0*/  IADD3.X R153, R153, UR13, RZ, P2, !PT ;  /* 0x0000000d99997c10 */ /* 0x000fc400097fe4ff */
[----:B------:R-:W-:Y:S02]  /*170c0*/  IADD3.X R228, R228, UR13, RZ, P3, !PT ;  /* 0x0000000de4e47c10 */ /* 0x000fe40009ffe4ff */
[----:B------:R-:W-:Y:S02]  /*170d0*/  IADD3 R229, P3, R229, UR40, RZ ;  /* 0x00000028e5e57c10 */ /* 0x000fe4000ff7e0ff */
[----:B--2---:R-:W-:Y:S02]  /*170e0*/  IADD3 R227, P1, R227, UR40, RZ ;  /* 0x00000028e3e37c10 */ /* 0x004fe4000ff3e0ff */
[----:B----4-:R-:W-:-:S03]  /*170f0*/  IADD3 R239, P2, R239, UR40, RZ ;  /* 0x00000028efef7c10 */ /* 0x010fc6000ff5e0ff */
[----:B------:R1:W-:Y:S04]  /*17100*/  STL [R1+0x2a0], R227 ;  /* 0x0002a0e301007387 */ /* 0x0003e80000100800 */
[----:B-1----:R0:W5:Y:S04]  /*17110*/  LDL.LU R227, [R1+0x89c] ;  /* 0x00089c0001e37983 */ /* 0x0021680000300800 */
[----:B------:R-:W-:Y:S04]  /*17120*/  STL [R1+0x2c4], R153 ;  /* 0x0002c49901007387 */ /* 0x000fe80000100800 */
[----:B------:R1:W-:Y:S01]  /*17130*/  STL [R1+0x298], R239 ;  /* 0x000298ef01007387 */ /* 0x0003e20000100800 */
[----:B---3--:R-:W-:-:S03]  /*17140*/  IADD3.X R230, R230, UR13, RZ, P4, !PT ;  /* 0x0000000de6e67c10 */ /* 0x008fc6000a7fe4ff */
[----:B-1----:R-:W2:Y:S01]  /*17150*/  LDL.LU R239, [R1+0x260] ;  /* 0x0002600001ef7983 */ /* 0x002ea20000300800 */
[----:B------:R-:W-:-:S03]  /*17160*/  IADD3 R247, P4, R247, UR40, RZ ;  /* 0x00000028f7f77c10 */ /* 0x000fc6000ff9e0ff */
[----:B------:R-:W3:Y:S04]  /*17170*/  LDL.LU R153, [R1+0x258] ;  /* 0x0002580001997983 */ /* 0x000ee80000300800 */
[----:B------:R1:W-:Y:S04]  /*17180*/  STL [R1+0x2bc], R228 ;  /* 0x0002bce401007387 */ /* 0x0003e80000100800 */
[----:B-1----:R0:W5:Y:S04]  /*17190*/  LDL.LU R228, [R1+0x898] ;  /* 0x0008980001e47983 */ /* 0x0021680000300800 */
[----:B------:R1:W-:Y:S04]  /*171a0*/  STL [R1+0x290], R229 ;  /* 0x000290e501007387 */ /* 0x0003e80000100800 */
[----:B-1----:R0:W5:Y:S04]  /*171b0*/  LDL.LU R229, [R1+0x894] ;  /* 0x0008940001e57983 */ /* 0x0021680000300800 */
[----:B------:R1:W-:Y:S04]  /*171c0*/  STL [R1+0x2b4], R230 ;  /* 0x0002b4e601007387 */ /* 0x0003e80000100800 */
[----:B-1----:R0:W5:Y:S04]  /*171d0*/  LDL.LU R230, [R1+0x890] ;  /* 0x0008900001e67983 */ /* 0x0021680000300800 */
[----:B------:R1:W-:Y:S04]  /*171e0*/  STL [R1+0x288], R247 ;  /* 0x000288f701007387 */ /* 0x0003e80000100800 */
[----:B-1----:R-:W4:Y:S02]  /*171f0*/  LDL.LU R247, [R1+0x88c] ;  /* 0x00088c0001f77983 */ /* 0x002f240000300800 */
[----:B----4-:R-:W-:-:S05]  /*17200*/  IADD3.X R247, R247, UR13, RZ, P5, !PT ;  /* 0x0000000df7f77c10 */ /* 0x010fca000affe4ff */
[----:B------:R1:W-:Y:S04]  /*17210*/  STL [R1+0x2ac], R247 ;  /* 0x0002acf701007387 */ /* 0x0003e80000100800 */
[----:B-1----:R-:W4:Y:S01]  /*17220*/  LDL.LU R247, [R1+0x888] ;  /* 0x0008880001f77983 */ /* 0x002f220000300800 */
[----:B------:R-:W-:Y:S02]  /*17230*/  IADD3.X R231, R231, UR13, RZ, P6, !PT ;  /* 0x0000000de7e77c10 */ /* 0x000fe4000b7fe4ff */
[----:B------:R-:W-:Y:S02]  /*17240*/  IADD3 R232, P6, R232, UR40, RZ ;  /* 0x00000028e8e87c10 */ /* 0x000fe4000ffde0ff */
[----:B------:R-:W-:Y:S02]  /*17250*/  IADD3.X R233, R233, UR13, RZ, P1, !PT ;  /* 0x0000000de9e97c10 */ /* 0x000fe40008ffe4ff */
[----:B------:R-:W-:-:S02]  /*17260*/  IADD3 R234, P1, R234, UR40, RZ ;  /* 0x00000028eaea7c10 */ /* 0x000fc4000ff3e0ff */
[----:B------:R-:W-:Y:S02]  /*17270*/  IADD3.X R236, R236, UR13, RZ, P2, !PT ;  /* 0x0000000decec7c10 */ /* 0x000fe400097fe4ff */
[----:B------:R-:W-:Y:S02]  /*17280*/  IADD3 R237, P2, R237, UR40, RZ ;  /* 0x00000028eded7c10 */ /* 0x000fe4000ff5e0ff */
[----:B------:R-:W-:Y:S02]  /*17290*/  IADD3.X R238, R238, UR13, RZ, P3, !PT ;  /* 0x0000000deeee7c10 */ /* 0x000fe40009ffe4ff */
[----:B--2---:R-:W-:Y:S02]  /*172a0*/  IADD3 R239, P3, R239, UR40, RZ ;  /* 0x00000028efef7c10 */ /* 0x004fe4000ff7e0ff */
[----:B------:R-:W-:Y:S02]  /*172b0*/  IADD3.X R249, R249, UR13, RZ, P4, !PT ;  /* 0x0000000df9f97c10 */ /* 0x000fe4000a7fe4ff */
[----:B---3--:R-:W-:-:S02]  /*172c0*/  IADD3 R153, P4, R153, UR40, RZ ;  /* 0x0000002899997c10 */ /* 0x008fc4000ff9e0ff */
[----:B------:R-:W-:Y:S02]  /*172d0*/  IADD3.X R4, R4, UR13, RZ, P6, !PT ;  /* 0x0000000d04047c10 */ /* 0x000fe4000b7fe4ff */
[----:B------:R-:W-:Y:S02]  /*172e0*/  IADD3 R251, P6, R251, UR40, RZ ;  /* 0x00000028fbfb7c10 */ /* 0x000fe4000ffde0ff */
[----:B----4-:R-:W-:-:S05]  /*172f0*/  IADD3 R247, P5, R247, UR40, RZ ;  /* 0x00000028f7f77c10 */ /* 0x010fca000ffbe0ff */
[----:B------:R1:W-:Y:S04]  /*17300*/  STL [R1+0x280], R247 ;  /* 0x000280f701007387 */ /* 0x0003e80000100800 */
[----:B-1----:R-:W2:Y:S04]  /*17310*/  LDL.LU R247, [R1+0x208] ;  /* 0x0002080001f77983 */ /* 0x002ea80000300800 */
[----:B------:R1:W-:Y:S04]  /*17320*/  STL [R1+0x2a4], R231 ;  /* 0x0002a4e701007387 */ /* 0x0003e80000100800 */
[----:B-1----:R0:W5:Y:S04]  /*17330*/  LDL.LU R231, [R1+0x884] ;  /* 0x0008840001e77983 */ /* 0x0021680000300800 */
[----:B------:R1:W-:Y:S04]  /*17340*/  STL [R1+0x278], R232 ;  /* 0x000278e801007387 */ /* 0x0003e80000100800 */
[----:B-1----:R0:W5:Y:S04]  /*17350*/  LDL.LU R232, [R1+0x880] ;  /* 0x0008800001e87983 */ /* 0x0021680000300800 */
[----:B------:R1:W-:Y:S04]  /*17360*/  STL [R1+0x29c], R233 ;  /* 0x00029ce901007387 */ /* 0x0003e80000100800 */
[----:B-1----:R0:W5:Y:S04]  /*17370*/  LDL.LU R233, [R1+0x87c] ;  /* 0x00087c0001e97983 */ /* 0x0021680000300800 */
[----:B------:R1:W-:Y:S01]  /*17380*/  STL [R1+0x270], R234 ;  /* 0x000270ea01007387 */ /* 0x0003e20000100800 */
[----:B------:R-:W-:-:S03]  /*17390*/  IADD3.X R248, R248, UR13, RZ, P5, !PT ;  /* 0x0000000df8f87c10 */ /* 0x000fc6000affe4ff */
[----:B-1----:R0:W5:Y:S04]  /*173a0*/  LDL.LU R234, [R1+0x878] ;  /* 0x0008780001ea7983 */ /* 0x0021680000300800 */
[----:B------:R1:W-:Y:S01]  /*173b0*/  STL [R1+0x294], R236 ;  /* 0x000294ec01007387 */ /* 0x0003e20000100800 */
[----:B------:R-:W-:-:S03]  /*173c0*/  IADD3 R252, P5, R252, UR40, RZ ;  /* 0x00000028fcfc7c10 */ /* 0x000fc6000ffbe0ff */
[----:B-1----:R0:W5:Y:S04]  /*173d0*/  LDL.LU R236, [R1+0x874] ;  /* 0x0008740001ec7983 */ /* 0x0021680000300800 */
[----:B------:R1:W-:Y:S04]  /*173e0*/  STL [R1+0x268], R237 ;  /* 0x000268ed01007387 */ /* 0x0003e80000100800 */
[----:B-1----:R0:W5:Y:S04]  /*173f0*/  LDL.LU R237, [R1+0x870] ;  /* 0x0008700001ed7983 */ /* 0x0021680000300800 */
[----:B------:R1:W-:Y:S04]  /*17400*/  STL [R1+0x28c], R238 ;  /* 0x00028cee01007387 */ /* 0x0003e80000100800 */
[----:B-1----:R0:W5:Y:S04]  /*17410*/  LDL.LU R238, [R1+0x86c] ;  /* 0x00086c0001ee7983 */ /* 0x0021680000300800 */
[----:B------:R1:W-:Y:S04]  /*17420*/  STL [R1+0x260], R239 ;  /* 0x000260ef01007387 */ /* 0x0003e80000100800 */
[----:B-1----:R0:W5:Y:S04]  /*17430*/  LDL.LU R239, [R1+0x868] ;  /* 0x0008680001ef7983 */ /* 0x0021680000300800 */
[----:B------:R1:W-:Y:S04]  /*17440*/  STL [R1+0x284], R249 ;  /* 0x000284f901007387 */ /* 0x0003e80000100800 */
[----:B-1----:R-:W3:Y:S04]  /*17450*/  LDL.LU R249, [R1+0x864] ;  /* 0x0008640001f97983 */ /* 0x002ee80000300800 */
[----:B------:R1:W-:Y:S04]  /*17460*/  STL [R1+0x258], R153 ;  /* 0x0002589901007387 */ /* 0x0003e80000100800 */
[----:B-1----:R-:W4:Y:S04]  /*17470*/  LDL.LU R153, [R1+0x204] ;  /* 0x0002040001997983 */ /* 0x002f280000300800 */
[----:B------:R1:W-:Y:S04]  /*17480*/  STL [R1+0x27c], R248 ;  /* 0x00027cf801007387 */ /* 0x0003e80000100800 */
[----:B-1----:R-:W3:Y:S04]  /*17490*/  LDL.LU R248, [R1+0x860] ;  /* 0x0008600001f87983 */ /* 0x002ee80000300800 */
[----:B------:R1:W-:Y:S04]  /*174a0*/  STL [R1+0x250], R252 ;  /* 0x000250fc01007387 */ /* 0x0003e80000100800 */
[----:B-1----:R-:W2:Y:S04]  /*174b0*/  LDL.LU R252, [R1+0x85c] ;  /* 0x00085c0001fc7983 */ /* 0x002ea80000300800 */
[----:B------:R1:W-:Y:S04]  /*174c0*/  STL [R1+0x274], R4 ;  /* 0x0002740401007387 */ /* 0x0003e80000100800 */
[----:B-1----:R-:W4:Y:S04]  /*174d0*/  LDL.LU R4, [R1+0x858] ;  /* 0x0008580001047983 */ /* 0x002f280000300800 */
[----:B------:R1:W-:Y:S04]  /*174e0*/  STL [R1+0x248], R251 ;  /* 0x000248fb01007387 */ /* 0x0003e80000100800 */
[----:B-1----:R-:W3:Y:S01]  /*174f0*/  LDL.LU R251, [R1+0x854] ;  /* 0x0008540001fb7983 */ /* 0x002ee20000300800 */
[----:B------:R-:W-:-:S02]  /*17500*/  IADD3.X R246, R246, UR13, RZ, P1, !PT ;  /* 0x0000000df6f67c10 */ /* 0x000fc40008ffe4ff */
[----:B------:R-:W-:Y:S02]  /*17510*/  IADD3 R240, P1, R240, UR40, RZ ;  /* 0x00000028f0f07c10 */ /* 0x000fe4000ff3e0ff */
[----:B------:R-:W-:Y:S01]  /*17520*/  IADD3.X R2, R2, UR13, RZ, P2, !PT ;  /* 0x0000000d02027c10 */ /* 0x000fe200097fe4ff */
[----:B------:R1:W-:Y:S01]  /*17530*/  STL [R1+0x26c], R246 ;  /* 0x00026cf601007387 */ /* 0x0003e20000100800 */
[----:B------:R-:W-:Y:S02]  /*17540*/  IADD3 R243, P2, R243, UR40, RZ ;  /* 0x00000028f3f37c10 */ /* 0x000fe4000ff5e0ff */
[----:B------:R-:W-:Y:S01]  /*17550*/  IADD3.X R242, R242, UR13, RZ, P3, !PT ;  /* 0x0000000df2f27c10 */ /* 0x000fe20009ffe4ff */
[----:B-1----:R-:W4:Y:S04]  /*17560*/  LDL.LU R246, [R1+0x850] ;  /* 0x0008500001f67983 */ /* 0x002f280000300800 */
[----:B------:R1:W-:Y:S01]  /*17570*/  STL [R1+0x240], R240 ;  /* 0x000240f001007387 */ /* 0x0003e20000100800 */
[----:B------:R-:W-:-:S02]  /*17580*/  IADD3.X R250, R250, UR13, RZ, P4, !PT ;  /* 0x0000000dfafa7c10 */ /* 0x000fc4000a7fe4ff */
[----:B------:R-:W-:Y:S01]  /*17590*/  IADD3 R244, P4, R244, UR40, RZ ;  /* 0x00000028f4f47c10 */ /* 0x000fe2000ff9e0ff */
[----:B-1----:R-:W2:Y:S04]  /*175a0*/  LDL.LU R240, [R1+0x84c] ;  /* 0x00084c0001f07983 */ /* 0x002ea80000300800 */
[----:B------:R1:W-:Y:S04]  /*175b0*/  STL [R1+0x264], R2 ;  /* 0x0002640201007387 */ /* 0x0003e80000100800 */
[----:B-1----:R0:W5:Y:S04]  /*175c0*/  LDL.LU R2, [R1+0x848] ;  /* 0x0008480001027983 */ /* 0x0021680000300800 */
[----:B------:R1:W-:Y:S04]  /*175d0*/  STL [R1+0x238], R243 ;  /* 0x000238f301007387 */ /* 0x0003e80000100800 */
[----:B-1----:R-:W4:Y:S04]  /*175e0*/  LDL.LU R243, [R1+0x844] ;  /* 0x0008440001f37983 */ /* 0x002f280000300800 */
[----:B------:R1:W-:Y:S04]  /*175f0*/  STL [R1+0x25c], R242 ;  /* 0x00025cf201007387 */ /* 0x0003e80000100800 */
[----:B-1----:R-:W4:Y:S01]  /*17600*/  LDL.LU R242, [R1+0x840] ;  /* 0x0008400001f27983 */ /* 0x002f220000300800 */
[----:B---3--:R-:W-:-:S05]  /*17610*/  IADD3 R251, P3, R251, UR40, RZ ;  /* 0x00000028fbfb7c10 */ /* 0x008fca000ff7e0ff */
[----:B------:R1:W-:Y:S04]  /*17620*/  STL [R1+0x230], R251 ;  /* 0x000230fb01007387 */ /* 0x0003e80000100800 */
[----:B-1----:R-:W3:Y:S04]  /*17630*/  LDL.LU R251, [R1+0x83c] ;  /* 0x00083c0001fb7983 */ /* 0x002ee80000300800 */
[----:B------:R1:W-:Y:S04]  /*17640*/  STL [R1+0x254], R250 ;  /* 0x000254fa01007387 */ /* 0x0003e80000100800 */
[----:B-1----:R-:W3:Y:S04]  /*17650*/  LDL.LU R250, [R1+0x838] ;  /* 0x0008380001fa7983 */ /* 0x002ee80000300800 */
[----:B------:R1:W-:Y:S04]  /*17660*/  STL [R1+0x228], R244 ;  /* 0x000228f401007387 */ /* 0x0003e80000100800 */
[----:B-1----:R-:W4:Y:S01]  /*17670*/  LDL.LU R244, [R1+0x834] ;  /* 0x0008340001f47983 */ /* 0x002f220000300800 */
[----:B--2---:R-:W-:-:S02]  /*17680*/  IADD3.X R240, R240, UR13, RZ, P5, !PT ;  /* 0x0000000df0f07c10 */ /* 0x004fc4000affe4ff */
[----:B------:R-:W-:Y:S02]  /*17690*/  IADD3 R241, P5, R241, UR40, RZ ;  /* 0x00000028f1f17c10 */ /* 0x000fe4000ffbe0ff */
[----:B------:R-:W-:Y:S01]  /*176a0*/  IADD3.X R245, R245, UR13, RZ, P6, !PT ;  /* 0x0000000df5f57c10 */ /* 0x000fe2000b7fe4ff */
[----:B------:R1:W-:Y:S01]  /*176b0*/  STL [R1+0x24c], R240 ;  /* 0x00024cf001007387 */ /* 0x0003e20000100800 */
[----:B------:R-:W-:-:S03]  /*176c0*/  IADD3.X R3, R3, UR13, RZ, P1, !PT ;  /* 0x0000000d03037c10 */ /* 0x000fc60008ffe4ff */
[----:B-1----:R-:W2:Y:S04]  /*176d0*/  LDL.LU R240, [R1+0x830] ;  /* 0x0008300001f07983 */ /* 0x002ea80000300800 */
[----:B------:R1:W-:Y:S04]  /*176e0*/  STL [R1+0x220], R241 ;  /* 0x000220f101007387 */ /* 0x0003e80000100800 */
[----:B-1----:R-:W3:Y:S04]  /*176f0*/  LDL.LU R241, [R1+0x82c] ;  /* 0x00082c0001f17983 */ /* 0x002ee80000300800 */
[----:B------:R1:W-:Y:S04]  /*17700*/  STL [R1+0x244], R245 ;  /* 0x000244f501007387 */ /* 0x0003e80000100800 */
[----:B-1----:R-:W2:Y:S01]  /*17710*/  LDL.LU R245, [R1+0x828] ;  /* 0x0008280001f57983 */ /* 0x002ea20000300800 */
[----:B------:R-:W-:Y:S01]  /*17720*/  WARPGROUP.ARRIVE ;  /* 0x00000000000079c5 */ /* 0x000fe20000000000 */
[----:B------:R-:W-:Y:S01]  /*17730*/  UMOV UR26, UR10 ;  /* 0x0000000a001a7c82 */ /* 0x000fe20008000000 */
[----:B------:R-:W-:-:S04]  /*17740*/  UMOV UR27, UR11 ;  /* 0x0000000b001b7c82 */ /* 0x000fc80008000000 */
[----:B------:R-:W-:Y:S01]  /*17750*/  HGMMA.64x256x16.F32 R24, gdesc[UR24].tnspA, R24, gsb0 ;  /* 0x23e00000181879f0 */ /* 0x000fe20008000818 */
[----:B----4-:R-:W-:-:S05]  /*17760*/  IADD3 R244, P6, R244, UR40, RZ ;  /* 0x00000028f4f47c10 */ /* 0x010fca000ffde0ff */
[----:B------:R1:W-:Y:S04]  /*17770*/  STL [R1+0x218], R244 ;  /* 0x000218f401007387 */ /* 0x0003e80000100800 */
[----:B-1----:R-:W4:Y:S04]  /*17780*/  LDL.LU R244, [R1+0x824] ;  /* 0x0008240001f47983 */ /* 0x002f280000300800 */
[----:B------:R1:W-:Y:S04]  /*17790*/  STL [R1+0x23c], R3 ;  /* 0x00023c0301007387 */ /* 0x0003e80000100800 */
[----:B-1----:R-:W2:Y:S01]  /*177a0*/  LDL.LU R3, [R1+0x820] ;  /* 0x0008200001037983 */ /* 0x002ea20000300800 */
[----:B------:R-:W-:-:S02]  /*177b0*/  IADD3 R252, P1, R252, UR40, RZ ;  /* 0x00000028fcfc7c10 */ /* 0x000fc4000ff3e0ff */
[----:B---3--:R-:W-:Y:S02]  /*177c0*/  IADD3.X R241, R241, UR13, RZ, P2, !PT ;  /* 0x0000000df1f17c10 */ /* 0x008fe400097fe4ff */
[----:B------:R-:W-:Y:S01]  /*177d0*/  IADD3 R247, P2, R247, UR40, RZ ;  /* 0x00000028f7f77c10 */ /* 0x000fe2000ff5e0ff */
[----:B------:R1:W-:Y:S01]  /*177e0*/  STL [R1+0x210], R252 ;  /* 0x000210fc01007387 */ /* 0x0003e20000100800 */
[----:B------:R-:W-:-:S03]  /*177f0*/  IADD3.X R246, R246, UR13, RZ, P3, !PT ;  /* 0x0000000df6f67c10 */ /* 0x000fc60009ffe4ff */
[----:B-1----:R-:W3:Y:S04]  /*17800*/  LDL.LU R252, [R1+0x81c] ;  /* 0x00081c0001fc7983 */ /* 0x002ee80000300800 */
[----:B------:R1:W-:Y:S04]  /*17810*/  STL [R1+0x234], R241 ;  /* 0x000234f101007387 */ /* 0x0003e80000100800 */
[----:B-1----:R-:W4:Y:S04]  /*17820*/  LDL.LU R241, [R1+0x818] ;  /* 0x0008180001f17983 */ /* 0x002f280000300800 */
[----:B------:R1:W-:Y:S04]  /*17830*/  STL [R1+0x208], R247 ;  /* 0x000208f701007387 */ /* 0x0003e80000100800 */
[----:B-1----:R-:W3:Y:S04]  /*17840*/  LDL.LU R247, [R1+0x814] ;  /* 0x0008140001f77983 */ /* 0x002ee80000300800 */
[----:B------:R1:W-:Y:S04]  /*17850*/  STL [R1+0x22c], R246 ;  /* 0x00022cf601007387 */ /* 0x0003e80000100800 */
[----:B-1----:R-:W3:Y:S01]  /*17860*/  LDL.LU R246, [R1+0x810] ;  /* 0x0008100001f67983 */ /* 0x002ee20000300800 */
[----:B------:R-:W-:-:S02]  /*17870*/  WARPGROUP.DEPBAR.LE gsb0, 0x0 ;  /* 0x00008000000079c5 */ /* 0x000fc40000010000 */
[----:B------:R-:W-:Y:S01]  /*17880*/  WARPGROUP.ARRIVE ;  /* 0x00000000000079c5 */ /* 0x000fe20000000000 */
[----:B------:R-:W-:Y:S01]  /*17890*/  UMOV UR30, UR6 ;  /* 0x00000006001e7c82 */ /* 0x000fe20008000000 */
[----:B------:R-:W-:-:S04]  /*178a0*/  UMOV UR31, UR7 ;  /* 0x00000007001f7c82 */ /* 0x000fc80008000000 */
[----:B------:R-:W-:Y:S01]  /*178b0*/  HGMMA.64x256x16.F32 R24, gdesc[UR28].tnspA, R24, gsb0 ;  /* 0x23e000001c1879f0 */ /* 0x000fe20008000818 */
[----:B--2---:R-:W-:-:S05]  /*178c0*/  IADD3 R3, P3, R3, UR40, RZ ;  /* 0x0000002803037c10 */ /* 0x004fca000ff7e0ff */
[----:B------:R1:W-:Y:S04]  /*178d0*/  STL [R1+0x200], R3 ;  /* 0x0002000301007387 */ /* 0x0003e80000100800 */
[----:B-1----:R-:W2:Y:S01]  /*178e0*/  LDL.LU R3, [R1+0x80c] ;  /* 0x00080c0001037983 */ /* 0x002ea20000300800 */
[----:B------:R-:W-:Y:S01]  /*178f0*/  UMOV UR34, UR22 ;  /* 0x0000001600227c82 */ /* 0x000fe20008000000 */
[----:B------:R-:W-:Y:S01]  /*17900*/  UMOV UR35, UR23 ;  /* 0x0000001700237c82 */ /* 0x000fe20008000000 */
[----:B------:R-:W-:Y:S02]  /*17910*/  WARPGROUP.DEPBAR.LE gsb0, 0x0 ;  /* 0x00008000000079c5 */ /* 0x000fe40000010000 */
[----:B------:R-:W-:-:S13]  /*17920*/  WARPGROUP.ARRIVE ;  /* 0x00000000000079c5 */ /* 0x000fda0000000000 */
[----:B------:R-:W-:Y:S01]  /*17930*/  HGMMA.64x256x16.F32 R24, gdesc[UR32].tnspA, R24, gsb0 ;  /* 0x23e00000201879f0 */ /* 0x000fe20008000818 */
[----:B----4-:R-:W-:Y:S02]  /*17940*/  IADD3.X R241, R241, UR13, RZ, P5, !PT ;  /* 0x0000000df1f17c10 */ /* 0x010fe4000affe4ff */
[----:B------:R-:W-:Y:S01]  /*17950*/  IADD3.X R240, R240, UR13, RZ, P6, !PT ;  /* 0x0000000df0f07c10 */ /* 0x000fe2000b7fe4ff */
[----:B------:R-:W-:Y:S01]  /*17960*/  UMOV UR38, UR18 ;  /* 0x0000001200267c82 */ /* 0x000fe20008000000 */
[----:B------:R-:W-:Y:S01]  /*17970*/  UMOV UR39, UR19 ;  /* 0x0000001300277c82 */ /* 0x000fe20008000000 */
[----:B--2---:R-:W-:-:S05]  /*17980*/  IADD3.X R3, R3, UR13, RZ, P4, !PT ;  /* 0x0000000d03037c10 */ /* 0x004fca000a7fe4ff */
[----:B------:R1:W-:Y:S04]  /*17990*/  STL [R1+0x224], R3 ;  /* 0x0002240301007387 */ /* 0x0003e80000100800 */
[----:B-1----:R0:W5:Y:S04]  /*179a0*/  LDL.LU R3, [R1+0x808] ;  /* 0x0008080001037983 */ /* 0x0021680000300800 */
[----:B------:R1:W-:Y:S04]  /*179b0*/  STL [R1+0x21c], R241 ;  /* 0x00021cf101007387 */ /* 0x0003e80000100800 */
[----:B-1----:R-:W2:Y:S04]  /*179c0*/  LDL.LU R241, [R1+0x804] ;  /* 0x0008040001f17983 */ /* 0x002ea80000300800 */
[----:B------:R1:W-:Y:S04]  /*179d0*/  STL [R1+0x214], R240 ;  /* 0x000214f001007387 */ /* 0x0003e80000100800 */
[----:B-1----:R-:W4:Y:S01]  /*179e0*/  LDL.LU R240, [R1+0x800] ;  /* 0x0008000001f07983 */ /* 0x002f220000300800 */
[----:B------:R-:W-:-:S02]  /*179f0*/  WARPGROUP.DEPBAR.LE gsb0, 0x0 ;  /* 0x00008000000079c5 */ /* 0x000fc40000010000 */
[----:B------:R-:W-:-:S06]  /*17a00*/  WARPGROUP.ARRIVE ;  /* 0x00000000000079c5 */ /* 0x000fcc0000000000 */
[----:B------:R-:W-:Y:S01]  /*17a10*/  HGMMA.64x256x16.F32 R24, gdesc[UR36].tnspA, R24, gsb0 ;  /* 0x23e00000241879f0 */ /* 0x000fe20008000818 */
[----:B------:R-:W-:Y:S02]  /*17a20*/  IADD3.X R4, R4, UR13, RZ, P1, !PT ;  /* 0x0000000d04047c10 */ /* 0x000fe40008ffe4ff */
[----:B------:R-:W-:-:S03]  /*17a30*/  IADD3.X R153, R153, UR13, RZ, P2, !PT ;  /* 0x0000000d99997c10 */ /* 0x000fc600097fe4ff */
[----:B------:R1:W-:Y:S04]  /*17a40*/  STL [R1+0x20c], R4 ;  /* 0x00020c0401007387 */ /* 0x0003e80000100800 */
[----:B-1----:R0:W5:Y:S04]  /*17a50*/  LDL.LU R4, [R1+0x7fc] ;  /* 0x0007fc0001047983 */ /* 0x0021680000300800 */
[----:B------:R1:W-:Y:S02]  /*17a60*/  STL [R1+0x204], R153 ;  /* 0x0002049901007387 */ /* 0x0003e40000100800 */
[----:B-1----:R-:W1:Y:S01]  /*17a70*/  LDC R153, c[0x0][0x238] ;  /* 0x00008e00ff997b82 */ /* 0x002e620000000800 */
[----:B---3--:R-:W-:-:S02]  /*17a80*/  IADD3.X R252, R252, UR13, RZ, P3, !PT ;  /* 0x0000000dfcfc7c10 */ /* 0x008fc40009ffe4ff */
[----:B------:R-:W-:Y:S02]  /*17a90*/  IADD3 R251, P4, R251, UR40, RZ ;  /* 0x00000028fbfb7c10 */ /* 0x000fe4000ff9e0ff */
[----:B------:R-:W-:Y:S02]  /*17aa0*/  IADD3 R249, P5, R249, UR40, RZ ;  /* 0x00000028f9f97c10 */ /* 0x000fe4000ffbe0ff */
[----:B------:R-:W-:Y:S02]  /*17ab0*/  IADD3 R247, P6, R247, UR40, RZ ;  /* 0x00000028f7f77c10 */ /* 0x000fe4000ffde0ff */
[----:B------:R-:W-:Y:S02]  /*17ac0*/  IADD3 R245, P1, R245, UR40, RZ ;  /* 0x00000028f5f57c10 */ /* 0x000fe4000ff3e0ff */
[----:B------:R-:W-:Y:S02]  /*17ad0*/  IADD3 R243, P2, R243, UR40, RZ ;  /* 0x00000028f3f37c10 */ /* 0x000fe4000ff5e0ff */
[----:B------:R-:W-:-:S02]  /*17ae0*/  IADD3.X R250, R250, UR13, RZ, P4, !PT ;  /* 0x0000000dfafa7c10 */ /* 0x000fc4000a7fe4ff */
[----:B------:R-:W-:Y:S02]  /*17af0*/  IADD3.X R248, R248, UR13, RZ, P5, !PT ;  /* 0x0000000df8f87c10 */ /* 0x000fe4000affe4ff */
[----:B------:R-:W-:Y:S02]  /*17b00*/  IADD3.X R246, R246, UR13, RZ, P6, !PT ;  /* 0x0000000df6f67c10 */ /* 0x000fe4000b7fe4ff */
[----:B------:R-:W-:Y:S02]  /*17b10*/  IADD3.X R244, R244, UR13, RZ, P1, !PT ;  /* 0x0000000df4f47c10 */ /* 0x000fe40008ffe4ff */
[----:B------:R-:W-:Y:S01]  /*17b20*/  IADD3.X R242, R242, UR13, RZ, P2, !PT ;  /* 0x0000000df2f27c10 */ /* 0x000fe200097fe4ff */
[----:B-1----:R-:W-:-:S04]  /*17b30*/  IMAD.SHL.U32 R153, R153, 0x40, RZ ;  /* 0x0000004099997824 */ /* 0x002fc800078e00ff */
[----:B------:R-:W-:Y:S01]  /*17b40*/  IMAD.SHL.U32 R153, R153, 0x2, RZ ;  /* 0x0000000299997824 */ /* 0x000fe200078e00ff */
[----:B------:R-:W-:Y:S02]  /*17b50*/  WARPGROUP.DEPBAR.LE gsb0, 0x0 ;  /* 0x00008000000079c5 */ /* 0x000fe40000010000 */
[----:B--2---:R-:W-:-:S04]  /*17b60*/  IADD3 R241, P3, R241, UR40, RZ ;  /* 0x00000028f1f17c10 */ /* 0x004fc8000ff7e0ff */
[----:B----4-:R-:W-:Y:S01]  /*17b70*/  IADD3.X R240, R240, UR13, RZ, P3, !PT ;  /* 0x0000000df0f07c10 */ /* 0x010fe20009ffe4ff */
[----:B0-----:R-:W-:Y:S08]  /*17b80*/  @P0 BRA `(.L_x_1) ;  /* 0xffffff3c00880947 */ /* 0x001ff0000383ffff */
[----:B------:R0:W-:Y:S04]  /*17b90*/  STL [R1+0x800], R6 ;  /* 0x0008000601007387 */ /* 0x0001e80000100800 */
[----:B0-----:R-:W2:Y:S04]  /*17ba0*/  LDL.LU R6, [R1+0x1fc] ;  /* 0x0001fc0001067983 */ /* 0x001ea80000300800 */
[----:B-----5:R0:W-:Y:S04]  /*17bb0*/  STL [R1+0x7fc], R4 ;  /* 0x0007fc0401007387 */ /* 0x0201e80000100800 */
[----:B0-----:R-:W3:Y:S04]  /*17bc0*/  LDL.LU R4, [R1+0x1f4] ;  /* 0x0001f40001047983 */ /* 0x001ee80000300800 */
[----:B------:R-:W4:Y:S04]  /*17bd0*/  LDL.LU R3, [R1+0x1e8] ;  /* 0x0001e80001037983 */ /* 0x000f280000300800 */
        /* <DEDUP_REMOVED lines=13> */
[----:B------:R-:W4:Y:S01]  /*17cb0*/  LDL.LU R252, [R1+0x1b0] ;  /* 0x0001b00001fc7983 */ /* 0x000f220000300800 */
[----:B------:R-:W-:-:S03]  /*17cc0*/  F2FP.F16.F32.PACK_AB R151, R151, R150 ;  /* 0x000000969797723e */ /* 0x000fc600000000ff */
[----:B------:R-:W4:Y:S01]  /*17cd0*/  LDL.LU R13, [R1+0x1ac] ;  /* 0x0001ac00010d7983 */ /* 0x000f220000300800 */
[----:B------:R-:W-:-:S03]  /*17ce0*/  F2FP.F16.F32.PACK_AB R150, R149, R148 ;  /* 0x000000949596723e */ /* 0x000fc600000000ff */
[----:B------:R-:W4:Y:S04]  /*17cf0*/  LDL.LU R12, [R1+0x1a8] ;  /* 0x0001a800010c7983 */ /* 0x000f280000300800 */
[----:B------:R-:W4:Y:S04]  /*17d00*/  LDL.LU R235, [R1+0x1a4] ;  /* 0x0001a40001eb7983 */ /* 0x000f280000300800 */
[----:B------:R-:W4:Y:S04]  /*17d10*/  LDL.LU R0, [R1+0x1a0] ;  /* 0x0001a00001007983 */ /* 0x000f280000300800 */
[----:B------:R-:W4:Y:S04]  /*17d20*/  LDL.LU R153, [R1+0x19c] ;  /* 0x00019c0001997983 */ /* 0x000f280000300800 */
[----:B------:R-:W2:Y:S04]  /*17d30*/  LDL.LU R149, [R1+0x1f8] ;  /* 0x0001f80001957983 */ /* 0x000ea80000300800 */
[----:B------:R-:W3:Y:S01]  /*17d40*/  LDL.LU R148, [R1+0x1f0] ;  /* 0x0001f00001947983 */ /* 0x000ee20000300800 */
[----:B------:R-:W-:-:S02]  /*17d50*/  F2FP.F16.F32.PACK_AB R147, R147, R146 ;  /* 0x000000929393723e */ /* 0x000fc400000000ff */
[----:B------:R-:W-:Y:S02]  /*17d60*/  F2FP.F16.F32.PACK_AB R146, R145, R144 ;  /* 0x000000909192723e */ /* 0x000fe400000000ff */
[----:B--2---:R-:W-:Y:S02]  /*17d70*/  F2FP.F16.F32.PACK_AB R149, R6, R149 ;  /* 0x000000950695723e */ /* 0x004fe400000000ff */
[----:B------:R-:W2:Y:S01]  /*17d80*/  LDL.LU R6, [R1+0x800] ;  /* 0x0008000001067983 */ /* 0x000ea20000300800 */
[----:B---3--:R-:W-:-:S03]  /*17d90*/  F2FP.F16.F32.PACK_AB R148, R4, R148 ;  /* 0x000000940494723e */ /* 0x008fc600000000ff */
[----:B------:R0:W5:Y:S04]  /*17da0*/  LDL.LU R4, [R1+0x7fc] ;  /* 0x0007fc0001047983 */ /* 0x0001680000300800 */
[----:B------:R-:W3:Y:S01]  /*17db0*/  LDL.LU R145, [R1+0x1ec] ;  /* 0x0001ec0001917983 */ /* 0x000ee20000300800 */
[----:B------:R-:W-:Y:S02]  /*17dc0*/  F2FP.F16.F32.PACK_AB R131, R131, R130 ;  /* 0x000000828383723e */ /* 0x000fe400000000ff */
[----:B------:R-:W-:Y:S02]  /*17dd0*/  F2FP.F16.F32.PACK_AB R130, R129, R128 ;  /* 0x000000808182723e */ /* 0x000fe400000000ff */
[----:B----4-:R-:W-:Y:S02]  /*17de0*/  F2FP.F16.F32.PACK_AB R129, R13, R12 ;  /* 0x0000000c0d81723e */ /* 0x010fe400000000ff */
[----:B------:R-:W-:-:S02]  /*17df0*/  F2FP.F16.F32.PACK_AB R59, R59, R58 ;  /* 0x0000003a3b3b723e */ /* 0x000fc400000000ff */
[----:B------:R-:W-:Y:S02]  /*17e00*/  F2FP.F16.F32.PACK_AB R9, R15, R9 ;  /* 0x000000090f09723e */ /* 0x000fe400000000ff */
[----:B------:R-:W-:Y:S02]  /*17e10*/  F2FP.F16.F32.PACK_AB R143, R143, R142 ;  /* 0x0000008e8f8f723e */ /* 0x000fe400000000ff */
[----:B------:R-:W-:Y:S02]  /*17e20*/  F2FP.F16.F32.PACK_AB R139, R139, R138 ;  /* 0x0000008a8b8b723e */ /* 0x000fe400000000ff */
[----:B------:R-:W-:Y:S02]  /*17e30*/  F2FP.F16.F32.PACK_AB R135, R135, R134 ;  /* 0x000000868787723e */ /* 0x000fe400000000ff */
[----:B------:R-:W-:Y:S02]  /*17e40*/  F2FP.F16.F32.PACK_AB R127, R127, R126 ;  /* 0x0000007e7f7f723e */ /* 0x000fe400000000ff */
        /* <DEDUP_REMOVED lines=111> */
[----:B--2---:R-:W-:Y:S02]  /*18540*/  F2FP.F16.F32.PACK_AB R36, R6, R5 ;  /* 0x000000050624723e */ /* 0x004fe400000000ff */
[----:B0--3--:R-:W-:-:S07]  /*18550*/  F2FP.F16.F32.PACK_AB R145, R145, R3 ;  /* 0x000000039191723e */ /* 0x009fce00000000ff */
.L_x_0:
[----:B------:R-:W2:Y:S01]  /*18560*/  LDL.LU R7, [R1+0x7f8] ;  /* 0x0007f80001077983 */ /* 0x000ea20000300800 */
[----:B------:R-:W-:Y:S01]  /*18570*/  ULDC.64 UR4, c[0x0][0x228] ;  /* 0x00008a0000047ab9 */ /* 0x000fe20000000a00 */
[----:B------:R-:W-:Y:S01]  /*18580*/  ULDC UR6, c[0x0][0x248] ;  /* 0x0000920000067ab9 */ /* 0x000fe20000000800 */
[----:B------:R-:W0:Y:S01]  /*18590*/  S2R R235, SR_CgaCtaId ;  /* 0x0000000000eb7919 */ /* 0x000e220000008800 */
[----:B------:R-:W1:Y:S01]  /*185a0*/  S2R R5, SR_TID.X ;  /* 0x0000000000057919 */ /* 0x000e620000002100 */
[----:B0-----:R-:W-:Y:S02]  /*185b0*/  IMAD.SHL.U32 R235, R235, 0x100, RZ ;  /* 0x00000100ebeb7824 */ /* 0x001fe400078e00ff */
[----:B-1----:R-:W-:-:S03]  /*185c0*/  IMAD.SHL.U32 R2, R5, 0x40, RZ ;  /* 0x0000004005027824 */ /* 0x002fc600078e00ff */
[----:B------:R-:W-:Y:S01]  /*185d0*/  LOP3.LUT R235, R235, 0x100, RZ, 0xc0, !PT ;  /* 0x00000100ebeb7812 */ /* 0x000fe200078ec0ff */
[----:B------:R-:W-:-:S03]  /*185e0*/  IMAD.SHL.U32 R0, R5, 0x10, RZ ;  /* 0x0000001005007824 */ /* 0x000fc600078e00ff */
[--C-:B-----5:R-:W-:Y:S02]  /*185f0*/  LOP3.LUT R3, R4, 0x1, R235.reuse, 0xfe, !PT ;  /* 0x0000000104037812 */ /* 0x120fe400078efeeb */
[----:B------:R-:W-:Y:S02]  /*18600*/  LOP3.LUT R0, R0, 0xf0, RZ, 0xc0, !PT ;  /* 0x000000f000007812 */ /* 0x000fe400078ec0ff */
[C-C-:B------:R-:W-:Y:S02]  /*18610*/  LOP3.LUT R6, R4.reuse, 0x2, R235.reuse, 0xfe, !PT ;  /* 0x0000000204067812 */ /* 0x140fe400078efeeb */
[C-C-:B------:R-:W-:Y:S02]  /*18620*/  LOP3.LUT R231, R4.reuse, 0x64, R235.reuse, 0xfe, !PT ;  /* 0x0000006404e77812 */ /* 0x140fe400078efeeb */
[C-C-:B------:R-:W-:Y:S02]  /*18630*/  LOP3.LUT R226, R4.reuse, 0x69, R235.reuse, 0xfe, !PT ;  /* 0x0000006904e27812 */ /* 0x140fe400078efeeb */
[----:B------:R-:W-:-:S02]  /*18640*/  LOP3.LUT R225, R4, 0x6a, R235, 0xfe, !PT ;  /* 0x0000006a04e17812 */ /* 0x000fc400078efeeb */
[C-C-:B------:R-:W-:Y:S02]  /*18650*/  LOP3.LUT R221, R4.reuse, 0x6b, R235.reuse, 0xfe, !PT ;  /* 0x0000006b04dd7812 */ /* 0x140fe400078efeeb */
[C-C-:B------:R-:W-:Y:S02]  /*18660*/  LOP3.LUT R217, R4.reuse, 0x6d, R235.reuse, 0xfe, !PT ;  /* 0x0000006d04d97812 */ /* 0x140fe400078efeeb */
        /* <DEDUP_REMOVED lines=60> */
[----:B------:R-:W-:Y:S01]  /*18a30*/  LOP3.LUT R213, R4, 0xff, R235, 0xfe, !PT ;  /* 0x000000ff04d57812 */ /* 0x000fe200078efeeb */
[----:B------:R-:W-:Y:S01]  /*18a40*/  BAR.SYNC.DEFER_BLOCKING 0x0 ;  /* 0x0000000000007b1d */ /* 0x000fe20000010000 */
[----:B--2---:R-:W-:-:S05]  /*18a50*/  ISETP.GE.AND P0, PT, R7, UR4, PT ;  /* 0x0000000407007c0c */ /* 0x004fca000bf06270 */
[----:B------:R-:W-:Y:S02]  /*18a60*/  ULDC UR4, c[0x0][0x22c] ;  /* 0x00008b0000047ab9 */ /* 0x000fe40000000800 */
[----:B------:R-:W-:Y:S01]  /*18a70*/  ISETP.LT.AND P1, PT, R3, UR4, !P0 ;  /* 0x0000000403007c0c */ /* 0x000fe2000c721270 */
[----:B------:R-:W-:Y:S01]  /*18a80*/  ULDC UR4, c[0x0][0x22c] ;  /* 0x00008b0000047ab9 */ /* 0x000fe20000000800 */
[----:B------:R-:W-:Y:S01]  /*18a90*/  LOP3.LUT R3, R2, 0x400, RZ, 0xc0, !PT ;  /* 0x0000040002037812 */ /* 0x000fe200078ec0ff */
[----:B------:R-:W-:Y:S01]  /*18aa0*/  IMAD.SHL.U32 R2, R5, 0x8, RZ ;  /* 0x0000000805027824 */ /* 0x000fe200078e00ff */
[----:B------:R-:W-:Y:S01]  /*18ab0*/  ISETP.LT.AND P4, PT, R6, UR4, !P0 ;  /* 0x0000000406007c0c */ /* 0x000fe2000c781270 */
[----:B------:R-:W-:Y:S01]  /*18ac0*/  ULDC UR4, c[0x0][0x22c] ;  /* 0x00008b0000047ab9 */ /* 0x000fe20000000800 */
[----:B------:R-:W-:Y:S02]  /*18ad0*/  IADD3 R3, R3, UR12, R0 ;  /* 0x0000000c03037c10 */ /* 0x000fe4000fffe000 */
[----:B------:R-:W-:-:S02]  /*18ae0*/  LOP3.LUT R2, R2, 0x300, RZ, 0xc0, !PT ;  /* 0x0000030002027812 */ /* 0x000fc400078ec0ff */
[----:B------:R-:W-:Y:S02]  /*18af0*/  LOP3.LUT R0, R5, 0x7f, RZ, 0xc0, !PT ;  /* 0x0000007f05007812 */ /* 0x000fe400078ec0ff */
[----:B------:R-:W-:Y:S01]  /*18b00*/  LOP3.LUT R6, R4, 0x3, R235, 0xfe, !PT ;  /* 0x0000000304067812 */ /* 0x000fe200078efeeb */
[----:B------:R-:W-:Y:S01]  /*18b10*/  IMAD.IADD R5, R2, 0x1, R3 ;  /* 0x0000000102057824 */ /* 0x000fe200078e0203 */
[----:B------:R-:W-:Y:S02]  /*18b20*/  LEA R0, R0, UR12, 0x4 ;  /* 0x0000000c00007c11 */ /* 0x000fe4000f8e20ff */
[----:B------:R-:W-:Y:S01]  /*18b30*/  ISETP.LT.AND P3, PT, R6, UR4, !P0 ;  /* 0x0000000406007c0c */ /* 0x000fe2000c761270 */
[----:B------:R-:W-:Y:S01]  /*18b40*/  ULDC UR4, c[0x0][0x22c] ;  /* 0x00008b0000047ab9 */ /* 0x000fe20000000800 */
[----:B------:R-:W-:Y:S01]  /*18b50*/  STSM.16.M88.4 [R5], R36 ;  /* 0x0000002405007844 */ /* 0x000fe20000000200 */
[C---:B------:R-:W-:Y:S02]  /*18b60*/  LOP3.LUT R6, R4.reuse, 0x4, R235, 0xfe, !PT ;  /* 0x0000000404067812 */ /* 0x040fe400078efeeb */
[----:B------:R-:W-:Y:S01]  /*18b70*/  LOP3.LUT R2, R4, R235, RZ, 0xfc, !PT ;  /* 0x000000eb04027212 */ /* 0x000fe200078efcff */
[----:B------:R-:W-:Y:S01]  /*18b80*/  BAR.SYNC.DEFER_BLOCKING 0x0 ;  /* 0x0000000000007b1d */ /* 0x000fe20000010000 */
[----:B------:R-:W-:-:S02]  /*18b90*/  ISETP.LT.AND P6, PT, R6, UR4, !P0 ;  /* 0x0000000406007c0c */ /* 0x000fc4000c7c1270 */
[----:B------:R-:W-:-:S03]  /*18ba0*/  ISETP.LT.AND P2, PT, R2, UR5, !P0 ;  /* 0x0000000502007c0c */ /* 0x000fc6000c741270 */
[----:B------:R-:W-:Y:S02]  /*18bb0*/  ULDC UR4, c[0x0][0x244] ;  /* 0x0000910000047ab9 */ /* 0x000fe40000000800 */
[----:B------:R-:W-:Y:S01]  /*18bc0*/  IMAD R3, R7, UR4, RZ ;  /* 0x0000000407037c24 */ /* 0x000fe2000f8e02ff */
[----:B------:R-:W-:Y:S01]  /*18bd0*/  ULDC.64 UR4, c[0x0][0x220] ;  /* 0x0000880000047ab9 */ /* 0x000fe20000000a00 */
[----:B------:R-:W-:Y:S01]  /*18be0*/  IMAD R7, R2, UR6, RZ ;  /* 0x0000000602077c24 */ /* 0x000fe2000f8e02ff */
[----:B------:R-:W-:Y:S02]  /*18bf0*/  ULDC UR6, c[0x0][0x22c] ;  /* 0x00008b0000067ab9 */ /* 0x000fe40000000800 */
[----:B------:R-:W-:Y:S01]  /*18c00*/  LEA R2, P5, R3, UR4, 0x1 ;  /* 0x0000000403027c11 */ /* 0x000fe2000f8a08ff */
[----:B------:R-:W-:-:S03]  /*18c10*/  ULDC UR4, c[0x0][0x248] ;  /* 0x0000920000047ab9 */ /* 0x000fc60000000800 */
[----:B------:R-:W-:Y:S01]  /*18c20*/  LEA.HI.X.SX32 R3, R3, UR5, 0x1, P5 ;  /* 0x0000000503037c11 */ /* 0x000fe2000a8f0eff */
[----:B------:R-:W-:Y:S01]  /*18c30*/  ULDC UR5, c[0x0][0x22c] ;  /* 0x00008b0000057ab9 */ /* 0x000fe20000000800 */
[C---:B------:R-:W-:Y:S01]  /*18c40*/  LEA R6, P5, R7.reuse, R2, 0x1 ;  /* 0x0000000207067211 */ /* 0x040fe200078a08ff */
[----:B------:R-:W0:Y:S01]  /*18c50*/  LDS.128 R24, [R0] ;  /* 0x0000000000187984 */ /* 0x000e220000000c00 */
[----:B------:R-:W-:Y:S06]  /*18c60*/  BAR.SYNC.DEFER_BLOCKING 0x0 ;  /* 0x0000000000007b1d */ /* 0x000fec0000010000 */
[----:B------:R-:W-:Y:S02]  /*18c70*/  STSM.16.M88.4 [R5], R40 ;  /* 0x0000002805007844 */ /* 0x000fe40000000200 */
[----:B------:R-:W-:Y:S06]  /*18c80*/  BAR.SYNC.DEFER_BLOCKING 0x0 ;  /* 0x0000000000007b1d */ /* 0x000fec0000010000 */
[----:B------:R-:W1:Y:S02]  /*18c90*/  LDS.128 R28, [R0] ;  /* 0x00000000001c7984 */ /* 0x000e640000000c00 */
[----:B------:R-:W-:Y:S06]  /*18ca0*/  BAR.SYNC.DEFER_BLOCKING 0x0 ;  /* 0x0000000000007b1d */ /* 0x000fec0000010000 */
[----:B------:R-:W-:Y:S02]  /*18cb0*/  STSM.16.M88.4 [R5], R44 ;  /* 0x0000002c05007844 */ /* 0x000fe40000000200 */
[----:B------:R-:W-:Y:S06]  /*18cc0*/  BAR.SYNC.DEFER_BLOCKING 0x0 ;  /* 0x0000000000007b1d */ /* 0x000fec0000010000 */
[----:B------:R-:W2:Y:S02]  /*18cd0*/  LDS.128 R32, [R0] ;  /* 0x0000000000207984 */ /* 0x000ea40000000c00 */
[----:B------:R-:W-:Y:S06]  /*18ce0*/  BAR.SYNC.DEFER_BLOCKING 0x0 ;  /* 0x0000000000007b1d */ /* 0x000fec0000010000 */
[----:B------:R-:W-:Y:S02]  /*18cf0*/  STSM.16.M88.4 [R5], R48 ;  /* 0x0000003005007844 */ /* 0x000fe40000000200 */
[----:B------:R-:W-:Y:S06]  /*18d00*/  BAR.SYNC.DEFER_BLOCKING 0x0 ;  /* 0x0000000000007b1d */ /* 0x000fec0000010000 */
[----:B------:R-:W3:Y:S02]  /*18d10*/  LDS.128 R36, [R0] ;  /* 0x0000000000247984 */ /* 0x000ee40000000c00 */
[----:B------:R-:W-:Y:S06]  /*18d20*/  BAR.SYNC.DEFER_BLOCKING 0x0 ;  /* 0x0000000000007b1d */ /* 0x000fec0000010000 */
[----:B------:R-:W-:Y:S02]  /*18d30*/  STSM.16.M88.4 [R5], R20 ;  /* 0x0000001405007844 */ /* 0x000fe40000000200 */
[----:B------:R-:W-:Y:S06]  /*18d40*/  BAR.SYNC.DEFER_BLOCKING 0x0 ;  /* 0x0000000000007b1d */ /* 0x000fec0000010000 */
[----:B------:R-:W4:Y:S02]  /*18d50*/  LDS.128 R40, [R0] ;  /* 0x0000000000287984 */ /* 0x000f240000000c00 */
        /* <DEDUP_REMOVED lines=73> */
[----:B------:R0:W-:Y:S02]  /*191f0*/  STSM.16.M88.4 [R5], R116 ;  /* 0x0000007405007844 */ /* 0x0001e40000000200 */
[----:B------:R-:W-:Y:S01]  /*19200*/  BAR.SYNC.DEFER_BLOCKING 0x0 ;  /* 0x0000000000007b1d */ /* 0x000fe20000010000 */
[----:B0-----:R-:W-:-:S05]  /*19210*/  VIADD R117, R7, UR4 ;  /* 0x0000000407757c36 */ /* 0x001fca0008000000 */
[----:B------:R-:W-:Y:S01]  /*19220*/  ULDC UR4, c[0x0][0x248] ;  /* 0x0000920000047ab9 */ /* 0x000fe20000000800 */
[-C--:B------:R-:W-:Y:S02]  /*19230*/  LEA.HI.X.SX32 R7, R7, R3.reuse, 0x1, P5 ;  /* 0x0000000307077211 */ /* 0x080fe400028f0eff */
[----:B------:R-:W-:Y:S02]  /*19240*/  LOP3.LUT R118, R4, 0x5, R235, 0xfe, !PT ;  /* 0x0000000504767812 */ /* 0x000fe400078efeeb */
[C---:B------:R-:W-:Y:S02]  /*19250*/  LEA R116, P5, R117.reuse, R2, 0x1 ;  /* 0x0000000275747211 */ /* 0x040fe400078a08ff */
[----:B------:R-:W-:Y:S01]  /*19260*/  PRMT R119, R24, 0x7632, R119 ;  /* 0x0000763218777816 */ /* 0x000fe20000000077 */
[----:B------:R-:W0:Y:S01]  /*19270*/  LDS.128 R84, [R0] ;  /* 0x0000000000547984 */ /* 0x000e220000000c00 */
[----:B------:R-:W-:Y:S06]  /*19280*/  BAR.SYNC.DEFER_BLOCKING 0x0 ;  /* 0x0000000000007b1d */ /* 0x000fec0000010000 */
[----:B------:R1:W-:Y:S02]  /*19290*/  STSM.16.M88.4 [R5], R120 ;  /* 0x0000007805007844 */ /* 0x0003e40000000200 */
[----:B------:R-:W-:Y:S01]  /*192a0*/  BAR.SYNC.DEFER_BLOCKING 0x0 ;  /* 0x0000000000007b1d */ /* 0x000fe20000010000 */
[C---:B-1----:R-:W-:Y:S01]  /*192b0*/  VIADD R120, R117.reuse, UR4 ;  /* 0x0000000475787c36 */ /* 0x042fe20008000000 */
[----:B------:R-:W-:-:S04]  /*192c0*/  LEA.HI.X.SX32 R117, R117, R3, 0x1, P5 ;  /* 0x0000000375757211 */ /* 0x000fc800028f0eff */
[----:B------:R-:W-:Y:S01]  /*192d0*/  ULDC UR4, c[0x0][0x248] ;  /* 0x0000920000047ab9 */ /* 0x000fe20000000800 */
[C-C-:B------:R-:W-:Y:S02]  /*192e0*/  LOP3.LUT R123, R4.reuse, 0xbd, R235.reuse, 0xfe, !PT ;  /* 0x000000bd047b7812 */ /* 0x140fe400078efeeb */
[C-C-:B------:R-:W-:Y:S02]  /*192f0*/  LOP3.LUT R121, R4.reuse, 0xbf, R235.reuse, 0xfe, !PT ;  /* 0x000000bf04797812 */ /* 0x140fe400078efeeb */
[C-C-:B------:R-:W-:Y:S01]  /*19300*/  LOP3.LUT R122, R4.reuse, 0xc0, R235.reuse, 0xfe, !PT ;  /* 0x000000c0047a7812 */ /* 0x140fe200078efeeb */
[----:B------:R-:W1:Y:S01]  /*19310*/  LDS.128 R88, [R0] ;  /* 0x0000000000587984 */ /* 0x000e620000000c00 */
[----:B------:R-:W-:Y:S06]  /*19320*/  BAR.SYNC.DEFER_BLOCKING 0x0 ;  /* 0x0000000000007b1d */ /* 0x000fec0000010000 */
[----:B------:R2:W-:Y:S02]  /*19330*/  STSM.16.M88.4 [R5], R124 ;  /* 0x0000007c05007844 */ /* 0x0005e40000000200 */
[----:B------:R-:W-:Y:S01]  /*19340*/  BAR.SYNC.DEFER_BLOCKING 0x0 ;  /* 0x0000000000007b1d */ /* 0x000fe20000010000 */
[----:B--2---:R-:W-:-:S02]  /*19350*/  LOP3.LUT R127, R4, 0xb9, R235, 0xfe, !PT ;  /* 0x000000b9047f7812 */ /* 0x004fc400078efeeb */
[C-C-:B------:R-:W-:Y:S02]  /*19360*/  LOP3.LUT R125, R4.reuse, 0xbb, R235.reuse, 0xfe, !PT ;  /* 0x000000bb047d7812 */ /* 0x140fe400078efeeb */
[C-C-:B------:R-:W-:Y:S02]  /*19370*/  LOP3.LUT R126, R4.reuse, 0xbc, R235.reuse, 0xfe, !PT ;  /* 0x000000bc047e7812 */ /* 0x140fe400078efeeb */
[C-C-:B------:R-:W-:Y:S01]  /*19380*/  LOP3.LUT R124, R4.reuse, 0xbe, R235.reuse, 0xfe, !PT ;  /* 0x000000be047c7812 */ /* 0x140fe200078efeeb */
[----:B------:R-:W2:Y:S01]  /*19390*/  LDS.128 R92, [R0] ;  /* 0x00000000005c7984 */ /* 0x000ea20000000c00 */
[----:B------:R-:W-:Y:S06]  /*193a0*/  BAR.SYNC.DEFER_BLOCKING 0x0 ;  /* 0x0000000000007b1d */ /* 0x000fec0000010000 */
[----:B------:R3:W-:Y:S02]  /*193b0*/  STSM.16.M88.4 [R5], R128 ;  /* 0x0000008005007844 */ /* 0x0007e40000000200 */
[----:B------:R-:W-:Y:S01]  /*193c0*/  BAR.SYNC.DEFER_BLOCKING 0x0 ;  /* 0x0000000000007b1d */ /* 0x000fe20000010000 */
[----:B---3--:R-:W-:-:S02]  /*193d0*/  LOP3.LUT R131, R4, 0xb5, R235, 0xfe, !PT ;  /* 0x000000b504837812 */ /* 0x008fc400078efeeb */
[C-C-:B------:R-:W-:Y:S02]  /*193e0*/  LOP3.LUT R129, R4.reuse, 0xb7, R235.reuse, 0xfe, !PT ;  /* 0x000000b704817812 */ /* 0x140fe400078efeeb */
[C-C-:B------:R-:W-:Y:S02]  /*193f0*/  LOP3.LUT R130, R4.reuse, 0xb8, R235.reuse, 0xfe, !PT ;  /* 0x000000b804827812 */ /* 0x140fe400078efeeb */
[C-C-:B------:R-:W-:Y:S01]  /*19400*/  LOP3.LUT R128, R4.reuse, 0xba, R235.reuse, 0xfe, !PT ;  /* 0x000000ba04807812 */ /* 0x140fe200078efeeb */
[----:B------:R-:W3:Y:S01]  /*19410*/  LDS.128 R96, [R0] ;  /* 0x0000000000607984 */ /* 0x000ee20000000c00 */
[----:B------:R-:W-:Y:S06]  /*19420*/  BAR.SYNC.DEFER_BLOCKING 0x0 ;  /* 0x0000000000007b1d */ /* 0x000fec0000010000 */
[----:B------:R4:W-:Y:S02]  /*19430*/  STSM.16.M88.4 [R5], R132 ;  /* 0x0000008405007844 */ /* 0x0009e40000000200 */
[----:B------:R-:W-:Y:S01]  /*19440*/  BAR.SYNC.DEFER_BLOCKING 0x0 ;  /* 0x0000000000007b1d */ /* 0x000fe20000010000 */
[----:B----4-:R-:W-:-:S02]  /*19450*/  LOP3.LUT R135, R4, 0xb1, R235, 0xfe, !PT ;  /* 0x000000b104877812 */ /* 0x010fc400078efeeb */
[C-C-:B------:R-:W-:Y:S02]  /*19460*/  LOP3.LUT R133, R4.reuse, 0xb3, R235.reuse, 0xfe, !PT ;  /* 0x000000b304857812 */ /* 0x140fe400078efeeb */
[C-C-:B------:R-:W-:Y:S02]  /*19470*/  LOP3.LUT R134, R4.reuse, 0xb4, R235.reuse, 0xfe, !PT ;  /* 0x000000b404867812 */ /* 0x140fe400078efeeb */
[C-C-:B------:R-:W-:Y:S01]  /*19480*/  LOP3.LUT R132, R4.reuse, 0xb6, R235.reuse, 0xfe, !PT ;  /* 0x000000b604847812 */ /* 0x140fe200078efeeb */
[----:B------:R-:W4:Y:S01]  /*19490*/  LDS.128 R100, [R0] ;  /* 0x0000000000647984 */ /* 0x000f220000000c00 */
[----:B------:R-:W-:Y:S06]  /*194a0*/  BAR.SYNC.DEFER_BLOCKING 0x0 ;  /* 0x0000000000007b1d */ /* 0x000fec0000010000 */
[----:B------:R0:W-:Y:S02]  /*194b0*/  STSM.16.M88.4 [R5], R136 ;  /* 0x0000008805007844 */ /* 0x0001e40000000200 */
[----:B------:R-:W-:Y:S01]  /*194c0*/  BAR.SYNC.DEFER_BLOCKING 0x0 ;  /* 0x0000000000007b1d */ /* 0x000fe20000010000 */
[----:B0-----:R-:W-:-:S02]  /*194d0*/  LOP3.LUT R139, R4, 0xad, R235, 0xfe, !PT ;  /* 0x000000ad048b7812 */ /* 0x001fc400078efeeb */
[C-C-:B------:R-:W-:Y:S02]  /*194e0*/  LOP3.LUT R137, R4.reuse, 0xaf, R235.reuse, 0xfe, !PT ;  /* 0x000000af04897812 */ /* 0x140fe400078efeeb */
[C-C-:B------:R-:W-:Y:S02]  /*194f0*/  LOP3.LUT R138, R4.reuse, 0xb0, R235.reuse, 0xfe, !PT ;  /* 0x000000b0048a7812 */ /* 0x140fe400078efeeb */
[C-C-:B------:R-:W-:Y:S01]  /*19500*/  LOP3.LUT R136, R4.reuse, 0xb2, R235.reuse, 0xfe, !PT ;  /* 0x000000b204887812 */ /* 0x140fe200078efeeb */
[----:B------:R-:W0:Y:S01]  /*19510*/  LDS.128 R104, [R0] ;  /* 0x0000000000687984 */ /* 0x000e220000000c00 */
[----:B------:R-:W-:Y:S06]  /*19520*/  BAR.SYNC.DEFER_BLOCKING 0x0 ;  /* 0x0000000000007b1d */ /* 0x000fec0000010000 */
[----:B------:R1:W-:Y:S02]  /*19530*/  STSM.16.M88.4 [R5], R140 ;  /* 0x0000008c05007844 */ /* 0x0003e40000000200 */
[----:B------:R-:W-:Y:S01]  /*19540*/  BAR.SYNC.DEFER_BLOCKING 0x0 ;  /* 0x0000000000007b1d */ /* 0x000fe20000010000 */
[----:B-1----:R-:W-:-:S02]  /*19550*/  LOP3.LUT R143, R4, 0xa9, R235, 0xfe, !PT ;  /* 0x000000a9048f7812 */ /* 0x002fc400078efeeb */
        /* <DEDUP_REMOVED lines=18> */
[C-C-:B------:R-:W-:Y:S02]  /*19680*/  LOP3.LUT R150, R4.reuse, 0xa4, R235.reuse, 0xfe, !PT ;  /* 0x000000a404967812 */ /* 0x140fe400078efeeb */
[--C-:B------:R-:W-:Y:S01]  /*19690*/  LOP3.LUT R148, R4, 0xa6, R235.reuse, 0xfe, !PT ;  /* 0x000000a604947812 */ /* 0x100fe200078efeeb */
[----:B------:R-:W-:Y:S01]  /*196a0*/  @P2 STG.E.U16 desc[UR14][R6.64], R24 ;  /* 0x0000001806002986 */ /* 0x000fe2000c10150e */
[----:B------:R-:W-:Y:S01]  /*196b0*/  ISETP.LT.AND P2, PT, R118, UR5, !P0 ;  /* 0x0000000576007c0c */ /* 0x000fe2000c741270 */
[----:B------:R-:W-:Y:S01]  /*196c0*/  ULDC UR5, c[0x0][0x22c] ;  /* 0x00008b0000057ab9 */ /* 0x000fe20000000800 */
[----:B------:R-:W-:Y:S01]  /*196d0*/  LEA R118, P5, R120, R2, 0x1 ;  /* 0x0000000278767211 */ /* 0x000fe200078a08ff */
[----:B------:R3:W-:Y:S01]  /*196e0*/  @P1 STG.E.U16 desc[UR14][R116.64], R119 ;  /* 0x0000007774001986 */ /* 0x0007e2000c10150e */
[----:B------:R-:W-:Y:S01]  /*196f0*/  ISETP.LT.AND P1, PT, R5, UR5, !P0 ;  /* 0x0000000505007c0c */ /* 0x000fe2000c721270 */
[----:B------:R-:W-:Y:S01]  /*19700*/  ULDC UR5, c[0x0][0x22c] ;  /* 0x00008b0000057ab9 */ /* 0x000fe20000000800 */
[----:B------:R-:W-:-:S02]  /*19710*/  LOP3.LUT R5, R4, 0x7, R235, 0xfe, !PT ;  /* 0x0000000704057812 */ /* 0x000fc400078efeeb */
[CC--:B---3--:R-:W-:Y:S01]  /*19720*/  LEA.HI.X.SX32 R119, R120.reuse, R3.reuse, 0x1, P5 ;  /* 0x0000000378777211 */ /* 0x0c8fe200028f0eff */
[----:B------:R-:W-:Y:S01]  /*19730*/  VIADD R120, R120, UR4 ;  /* 0x0000000478787c36 */ /* 0x000fe20008000000 */
[----:B------:R-:W-:Y:S01]  /*19740*/  ULDC UR4, c[0x0][0x248] ;  /* 0x0000920000047ab9 */ /* 0x000fe20000000800 */
[----:B------:R-:W-:Y:S02]  /*19750*/  PRMT R117, R25, 0x7632, R117 ;  /* 0x0000763219757816 */ /* 0x000fe40000000075 */
[----:B------:R3:W-:Y:S01]  /*19760*/  @P4 STG.E.U16 desc[UR14][R118.64], R25 ;  /* 0x0000001976004986 */ /* 0x0007e2000c10150e */
[C---:B------:R-:W-:Y:S01]  /*19770*/  LEA R6, P5, R120.reuse, R2, 0x1 ;  /* 0x0000000278067211 */ /* 0x040fe200078a08ff */
[C---:B------:R-:W-:Y:S01]  /*19780*/  VIADD R116, R120.reuse, UR4 ;  /* 0x0000000478747c36 */ /* 0x040fe20008000000 */
[----:B------:R-:W-:Y:S01]  /*19790*/  ISETP.LT.AND P4, PT, R5, UR5, !P0 ;  /* 0x0000000505007c0c */ /* 0x000fe2000c781270 */
[----:B------:R-:W-:Y:S01]  /*197a0*/  ULDC UR4, c[0x0][0x22c] ;  /* 0x00008b0000047ab9 */ /* 0x000fe20000000800 */
[----:B------:R-:W-:Y:S01]  /*197b0*/  LEA.HI.X.SX32 R7, R120, R3, 0x1, P5 ;  /* 0x0000000378077211 */ /* 0x000fe200028f0eff */
[----:B------:R-:W-:Y:S01]  /*197c0*/  ULDC UR5, c[0x0][0x22c] ;  /* 0x00008b0000057ab9 */ /* 0x000fe20000000800 */
[----:B------:R-:W-:-:S02]  /*197d0*/  LOP3.LUT R5, R4, 0x8, R235, 0xfe, !PT ;  /* 0x0000000804057812 */ /* 0x000fc400078efeeb */
[-C--:B------:R-:W-:Y:S01]  /*197e0*/  LEA R24, P5, R116, R2.reuse, 0x1 ;  /* 0x0000000274187211 */ /* 0x080fe200078a08ff */
[----:B------:R4:W-:Y:S01]  /*197f0*/  @P3 STG.E.U16 desc[UR14][R6.64], R117 ;  /* 0x0000007506003986 */ /* 0x0009e2000c10150e */
[----:B------:R-:W-:Y:S01]  /*19800*/  ISETP.LT.AND P3, PT, R5, UR4, !P0 ;  /* 0x0000000405007c0c */ /* 0x000fe2000c761270 */
[----:B------:R-:W-:Y:S01]  /*19810*/  ULDC UR4, c[0x0][0x248] ;  /* 0x0000920000047ab9 */ /* 0x000fe20000000800 */
[--C-:B------:R-:W-:Y:S02]  /*19820*/  LOP3.LUT R5, R4, 0x9, R235.reuse, 0xfe, !PT ;  /* 0x0000000904057812 */ /* 0x100fe400078efeeb */
[CC--:B---3--:R-:W-:Y:S02]  /*19830*/  LEA.HI.X.SX32 R25, R116.reuse, R3.reuse, 0x1, P5 ;  /* 0x0000000374197211 */ /* 0x0c8fe400028f0eff */
[----:B------:R-:W-:Y:S01]  /*19840*/  ISETP.LT.AND P5, PT, R5, UR5, !P0 ;  /* 0x0000000505007c0c */ /* 0x000fe2000c7a1270 */
[----:B------:R-:W-:Y:S01]  /*19850*/  VIADD R5, R116, UR4 ;  /* 0x0000000474057c36 */ /* 0x000fe20008000000 */
[----:B------:R-:W-:Y:S01]  /*19860*/  ULDC UR4, c[0x0][0x248] ;  /* 0x0000920000047ab9 */ /* 0x000fe20000000800 */
[----:B------:R3:W-:Y:S01]  /*19870*/  @P6 STG.E.U16 desc[UR14][R24.64], R26 ;  /* 0x0000001a18006986 */ /* 0x0007e2000c10150e */
[----:B------:R-:W-:Y:S01]  /*19880*/  ULDC UR5, c[0x0][0x248] ;  /* 0x0000920000057ab9 */ /* 0x000fe20000000800 */
[C---:B----4-:R-:W-:Y:S01]  /*19890*/  VIADD R7, R5.reuse, UR4 ;  /* 0x0000000405077c36 */ /* 0x050fe20008000000 */
[-C--:B------:R-:W-:Y:S01]  /*198a0*/  LEA R116, P6, R5, R2.reuse, 0x1 ;  /* 0x0000000205747211 */ /* 0x080fe200078c08ff */
[----:B------:R-:W-:Y:S01]  /*198b0*/  ULDC UR4, c[0x0][0x22c] ;  /* 0x00008b0000047ab9 */ /* 0x000fe20000000800 */
[----:B------:R-:W-:Y:S01]  /*198c0*/  LOP3.LUT R119, R4, 0xc1, R235, 0xfe, !PT ;  /* 0x000000c104777812 */ /* 0x000fe200078efeeb */
[----:B------:R-:W-:Y:S01]  /*198d0*/  VIADD R118, R7, UR5 ;  /* 0x0000000507767c36 */ /* 0x000fe20008000000 */
[----:B------:R-:W-:Y:S01]  /*198e0*/  LEA.HI.X.SX32 R117, R5, R3, 0x1, P6 ;  /* 0x0000000305757211 */ /* 0x000fe200030f0eff */
[----:B------:R-:W-:Y:S01]  /*198f0*/  ULDC UR5, c[0x0][0x22c] ;  /* 0x00008b0000057ab9 */ /* 0x000fe20000000800 */
[----:B------:R-:W-:-:S02]  /*19900*/  LEA R6, P6, R7, R2, 0x1 ;  /* 0x0000000207067211 */ /* 0x000fc400078c08ff */
[----:B------:R-:W-:Y:S02]  /*19910*/  LOP3.LUT R5, R4, 0xa, R235, 0xfe, !PT ;  /* 0x0000000a04057812 */ /* 0x000fe400078efeeb */
[----:B---3--:R-:W-:Y:S02]  /*19920*/  PRMT R25, R26, 0x7632, R25 ;  /* 0x000076321a197816 */ /* 0x008fe40000000019 */
[----:B------:R-:W-:Y:S02]  /*19930*/  LEA.HI.X.SX32 R7, R7, R3, 0x1, P6 ;  /* 0x0000000307077211 */ /* 0x000fe400030f0eff */
[----:B------:R-:W-:Y:S01]  /*19940*/  LEA R24, P6, R118, R2, 0x1 ;  /* 0x0000000276187211 */ /* 0x000fe200078c08ff */
[----:B------:R3:W-:Y:S01]  /*19950*/  @P2 STG.E.U16 desc[UR14][R116.64], R25 ;  /* 0x0000001974002986 */ /* 0x0007e2000c10150e */
[----:B------:R-:W-:Y:S01]  /*19960*/  ISETP.LT.AND P2, PT, R5, UR4, !P0 ;  /* 0x0000000405007c0c */ /* 0x000fe2000c741270 */
[----:B------:R-:W-:Y:S01]  /*19970*/  ULDC UR4, c[0x0][0x22c] ;  /* 0x00008b0000047ab9 */ /* 0x000fe20000000800 */
[----:B------:R-:W-:Y:S01]  /*19980*/  LOP3.LUT R5, R4, 0xb, R235, 0xfe, !PT ;  /* 0x0000000b04057812 */ /* 0x000fe200078efeeb */
[----:B------:R4:W-:Y:S01]  /*19990*/  @P1 STG.E.U16 desc[UR14][R6.64], R27 ;  /* 0x0000001b06001986 */ /* 0x0009e2000c10150e */
[----:B------:R-:W-:-:S02]  /*199a0*/  PRMT R26, R27, 0x7632, R26 ;  /* 0x000076321b1a7816 */ /* 0x000fc4000000001a */
[----:B------:R-:W-:Y:S01]  /*199b0*/  ISETP.LT.AND P1, PT, R5, UR4, !P0 ;  /* 0x0000000405007c0c */ /* 0x000fe2000c721270 */
[----:B------:R-:W-:Y:S01]  /*199c0*/  ULDC UR4, c[0x0][0x248] ;  /* 0x0000920000047ab9 */ /* 0x000fe20000000800 */
[C-C-:B------:R-:W-:Y:S02]  /*199d0*/  LOP3.LUT R5, R4.reuse, 0xc, R235.reuse, 0xfe, !PT ;  /* 0x0000000c04057812 */ /* 0x140fe400078efeeb */
[----:B------:R-:W-:Y:S02]  /*199e0*/  LOP3.LUT R120, R4, 0xc2, R235, 0xfe, !PT ;  /* 0x000000c204787812 */ /* 0x000fe400078efeeb */
[C---:B---3--:R-:W-:Y:S01]  /*199f0*/  LEA.HI.X.SX32 R25, R118.reuse, R3, 0x1, P6 ;  /* 0x0000000376197211 */ /* 0x048fe200030f0eff */
[----:B------:R-:W-:Y:S01]  /*19a00*/  VIADD R118, R118, UR4 ;  /* 0x0000000476767c36 */ /* 0x000fe20008000000 */
[----:B------:R-:W-:-:S03]  /*19a10*/  ULDC UR4, c[0x0][0x248] ;  /* 0x0000920000047ab9 */ /* 0x000fc60000000800 */
[----:B------:R3:W-:Y:S01]  /*19a20*/  @P4 STG.E.U16 desc[UR14][R24.64], R26 ;  /* 0x0000001a18004986 */ /* 0x0007e2000c10150e */
[----:B------:R-:W-:Y:S01]  /*19a30*/  ISETP.LT.AND P4, PT, R5, UR5, !P0 ;  /* 0x0000000505007c0c */ /* 0x000fe2000c781270 */
[C---:B------:R-:W-:Y:S01]  /*19a40*/  VIADD R5, R118.reuse, UR4 ;  /* 0x0000000476057c36 */ /* 0x040fe20008000000 */
[CC--:B------:R-:W-:Y:S01]  /*19a50*/  LEA R116, P6, R118.reuse, R2.reuse, 0x1 ;  /* 0x0000000276747211 */ /* 0x0c0fe200078c08ff */
[----:B------:R-:W-:Y:S01]  /*19a60*/  ULDC UR4, c[0x0][0x248] ;  /* 0x0000920000047ab9 */ /* 0x000fe20000000800 */
[----:B------:R-:W-:Y:S02]  /*19a70*/  ULDC UR5, c[0x0][0x22c] ;  /* 0x00008b0000057ab9 */ /* 0x000fe40000000800 */
[-C--:B------:R-:W-:Y:S02]  /*19a80*/  LEA.HI.X.SX32 R117, R118, R3.reuse, 0x1, P6 ;  /* 0x0000000376757211 */ /* 0x080fe400030f0eff */
[CC--:B----4-:R-:W-:Y:S02]  /*19a90*/  LEA R6, P6, R5.reuse, R2.reuse, 0x1 ;  /* 0x0000000205067211 */ /* 0x0d0fe400078c08ff */
[C-C-:B------:R-:W-:Y:S01]  /*19aa0*/  LOP3.LUT R118, R4.reuse, 0xc4, R235.reuse, 0xfe, !PT ;  /* 0x000000c404767812 */ /* 0x140fe200078efeeb */
[C---:B---3--:R-:W-:Y:S01]  /*19ab0*/  VIADD R26, R5.reuse, UR4 ;  /* 0x00000004051a7c36 */ /* 0x048fe20008000000 */
[----:B------:R-:W-:Y:S01]  /*19ac0*/  LOP3.LUT R24, R4, 0xd, R235, 0xfe, !PT ;  /* 0x0000000d04187812 */ /* 0x000fe200078efeeb */
[----:B------:R3:W-:Y:S01]  /*19ad0*/  @P3 STG.E.U16 desc[UR14][R116.64], R28 ;  /* 0x0000001c74003986 */ /* 0x0007e2000c10150e */
[----:B------:R-:W-:Y:S01]  /*19ae0*/  LEA.HI.X.SX32 R7, R5, R3, 0x1, P6 ;  /* 0x0000000305077211 */ /* 0x000fe200030f0eff */
[----:B------:R-:W-:Y:S01]  /*19af0*/  ULDC UR4, c[0x0][0x248] ;  /* 0x0000920000047ab9 */ /* 0x000fe20000000800 */
[----:B------:R-:W-:Y:S01]  /*19b00*/  PRMT R25, R28, 0x7632, R25 ;  /* 0x000076321c197816 */ /* 0x000fe20000000019 */
[----:B------:R-:W-:Y:S01]  /*19b10*/  VIADD R27, R26, UR4 ;  /* 0x000000041a1b7c36 */ /* 0x000fe20008000000 */
[----:B------:R-:W-:Y:S01]  /*19b20*/  ISETP.LT.AND P3, PT, R24, UR5, !P0 ;  /* 0x0000000518007c0c */ /* 0x000fe2000c761270 */
[----:B------:R-:W-:Y:S01]  /*19b30*/  ULDC UR5, c[0x0][0x22c] ;  /* 0x00008b0000057ab9 */ /* 0x000fe20000000800 */
[----:B------:R-:W-:Y:S01]  /*19b40*/  LEA R24, P6, R26, R2, 0x1 ;  /* 0x000000021a187211 */ /* 0x000fe200078c08ff */
[----:B------:R4:W-:Y:S01]  /*19b50*/  @P5 STG.E.U16 desc[UR14][R6.64], R25 ;  /* 0x0000001906005986 */ /* 0x0009e2000c10150e */
[----:B------:R-:W-:Y:S01]  /*19b60*/  LOP3.LUT R5, R4, 0xe, R235, 0xfe, !PT ;  /* 0x0000000e04057812 */ /* 0x000fe200078efeeb */
[----:B------:R-:W-:-:S02]  /*19b70*/  ULDC UR4, c[0x0][0x248] ;  /* 0x0000920000047ab9 */ /* 0x000fc40000000800 */
[----:B---3--:R-:W-:Y:S01]  /*19b80*/  VIADD R28, R27, UR4 ;  /* 0x000000041b1c7c36 */ /* 0x008fe20008000000 */
[----:B------:R-:W-:Y:S01]  /*19b90*/  ISETP.LT.AND P5, PT, R5, UR5, !P0 ;  /* 0x0000000505007c0c */ /* 0x000fe2000c7a1270 */
[----:B------:R-:W-:Y:S01]  /*19ba0*/  ULDC UR5, c[0x0][0x22c] ;  /* 0x00008b0000057ab9 */ /* 0x000fe20000000800 */
[C-C-:B------:R-:W-:Y:S01]  /*19bb0*/  LOP3.LUT R5, R4.reuse, 0xf, R235.reuse, 0xfe, !PT ;  /* 0x0000000f04057812 */ /* 0x140fe200078efeeb */
[----:B------:R-:W-:Y:S01]  /*19bc0*/  ULDC UR4, c[0x0][0x22c] ;  /* 0x00008b0000047ab9 */ /* 0x000fe20000000800 */
[C-C-:B------:R-:W-:Y:S02]  /*19bd0*/  LOP3.LUT R117, R4.reuse, 0xc3, R235.reuse, 0xfe, !PT ;  /* 0x000000c304757812 */ /* 0x140fe400078efeeb */
[----:B------:R-:W-:Y:S02]  /*19be0*/  LOP3.LUT R116, R4, 0xc6, R235, 0xfe, !PT ;  /* 0x000000c604747812 */ /* 0x000fe400078efeeb */
[----:B----4-:R-:W-:Y:S02]  /*19bf0*/  LEA.HI.X.SX32 R25, R26, R3, 0x1, P6 ;  /* 0x000000031a197211 */ /* 0x010fe400030f0eff */
[----:B------:R-:W-:-:S02]  /*19c00*/  PRMT R7, R29, 0x7632, R7 ;  /* 0x000076321d077816 */ /* 0x000fc40000000007 */
[-C--:B------:R-:W-:Y:S01]  /*19c10*/  LEA R6, P6, R28, R2.reuse, 0x1 ;  /* 0x000000021c067211 */ /* 0x080fe200078c08ff */
[----:B------:R-:W-:Y:S01]  /*19c20*/  @P2 STG.E.U16 desc[UR14][R24.64], R29 ;  /* 0x0000001d18002986 */ /* 0x000fe2000c10150e */
[----:B------:R-:W-:-:S04]  /*19c30*/  LEA R26, P2, R27, R2, 0x1 ;  /* 0x000000021b1a7211 */ /* 0x000fc800078408ff */
[----:B------:R-:W-:Y:S02]  /*19c40*/  LEA.HI.X.SX32 R27, R27, R3, 0x1, P2 ;  /* 0x000000031b1b7211 */ /* 0x000fe400010f0eff */
[----:B------:R-:W-:Y:S01]  /*19c50*/  ISETP.LT.AND P2, PT, R5, UR5, !P0 ;  /* 0x0000000505007c0c */ /* 0x000fe2000c741270 */
[----:B------:R-:W-:Y:S01]  /*19c60*/  ULDC UR5, c[0x0][0x22c] ;  /* 0x00008b0000057ab9 */ /* 0x000fe20000000800 */
[C-C-:B------:R-:W-:Y:S01]  /*19c70*/  LOP3.LUT R5, R4.reuse, 0x10, R235.reuse, 0xfe, !PT ;  /* 0x0000001004057812 */ /* 0x140fe200078efeeb */
[----:B------:R3:W-:Y:S03]  /*19c80*/  @P1 STG.E.U16 desc[UR14][R26.64], R7 ;  /* 0x000000071a001986 */ /* 0x0007e6000c10150e */
[----:B------:R-:W-:Y:S01]  /*19c90*/  ISETP.LT.AND P1, PT, R5, UR4, !P0 ;  /* 0x0000000405007c0c */ /* 0x000fe2000c721270 */
[----:B------:R-:W-:Y:S01]  /*19ca0*/  ULDC UR4, c[0x0][0x248] ;  /* 0x0000920000047ab9 */ /* 0x000fe20000000800 */
[----:B------:R-:W-:-:S02]  /*19cb0*/  LOP3.LUT R5, R4, 0x11, R235, 0xfe, !PT ;  /* 0x0000001104057812 */ /* 0x000fc400078efeeb */
[C---:B---3--:R-:W-:Y:S01]  /*19cc0*/  LEA.HI.X.SX32 R7, R28.reuse, R3, 0x1, P6 ;  /* 0x000000031c077211 */ /* 0x048fe200030f0eff */
[----:B------:R-:W-:Y:S01]  /*19cd0*/  VIADD R28, R28, UR4 ;  /* 0x000000041c1c7c36 */ /* 0x000fe20008000000 */
[----:B------:R-:W-:-:S03]  /*19ce0*/  ULDC UR4, c[0x0][0x22c] ;  /* 0x00008b0000047ab9 */ /* 0x000fc60000000800 */
[----:B------:R3:W-:Y:S01]  /*19cf0*/  @P4 STG.E.U16 desc[UR14][R6.64], R30 ;  /* 0x0000001e06004986 */ /* 0x0007e2000c10150e */
[C---:B------:R-:W-:Y:S02]  /*19d00*/  LEA R24, P6, R28.reuse, R2, 0x1 ;  /* 0x000000021c187211 */ /* 0x040fe400078c08ff */
[----:B------:R-:W-:Y:S01]  /*19d10*/  ISETP.LT.AND P4, PT, R5, UR4, !P0 ;  /* 0x0000000405007c0c */ /* 0x000fe2000c781270 */
[----:B------:R-:W-:Y:S01]  /*19d20*/  ULDC UR4, c[0x0][0x248] ;  /* 0x0000920000047ab9 */ /* 0x000fe20000000800 */
[C---:B------:R-:W-:Y:S01]  /*19d30*/  LEA.HI.X.SX32 R25, R28.reuse, R3, 0x1, P6 ;  /* 0x000000031c197211 */ /* 0x040fe200030f0eff */
[----:B------:R-:W-:Y:S01]  /*19d40*/  VIADD R28, R28, UR4 ;  /* 0x000000041c1c7c36 */ /* 0x000fe20008000000 */
[----:B------:R-:W-:Y:S01]  /*19d50*/  ULDC UR4, c[0x0][0x248] ;  /* 0x0000920000047ab9 */ /* 0x000fe20000000800 */
[----:B------:R-:W-:Y:S02]  /*19d60*/  LOP3.LUT R5, R4, 0x12, R235, 0xfe, !PT ;  /* 0x0000001204057812 */ /* 0x000fe400078efeeb */
[----:B------:R-:W-:Y:S01]  /*19d70*/  VIADD R27, R28, UR4 ;  /* 0x000000041c1b7c36 */ /* 0x000fe20008000000 */
[----:B------:R-:W-:Y:S01]  /*19d80*/  ULDC UR4, c[0x0][0x22c] ;  /* 0x00008b0000047ab9 */ /* 0x000fe20000000800 */
[----:B---3--:R-:W-:-:S02]  /*19d90*/  PRMT R7, R30, 0x7632, R7 ;  /* 0x000076321e077816 */ /* 0x008fc40000000007 */
[----:B------:R-:W-:Y:S01]  /*19da0*/  ISETP.LT.AND P6, PT, R5, UR5, !P0 ;  /* 0x0000000505007c0c */ /* 0x000fe2000c7c1270 */
[----:B------:R-:W-:Y:S01]  /*19db0*/  ULDC UR5, c[0x0][0x248] ;  /* 0x0000920000057ab9 */ /* 0x000fe20000000800 */
[--C-:B------:R-:W-:Y:S01]  /*19dc0*/  LOP3.LUT R5, R4, 0x13, R235.reuse, 0xfe, !PT ;  /* 0x0000001304057812 */ /* 0x100fe200078efeeb */
[----:B------:R3:W-:Y:S01]  /*19dd0*/  @P3 STG.E.U16 desc[UR14][R24.64], R7 ;  /* 0x0000000718003986 */ /* 0x0007e2000c10150e */
[-C--:B------:R-:W-:Y:S02]  /*19de0*/  LEA R6, P3, R28, R2.reuse, 0x1 ;  /* 0x000000021c067211 */ /* 0x080fe400078608ff */
[----:B------:R-:W-:Y:S02]  /*19df0*/  LOP3.LUT R30, R4, 0xe0, R235, 0xfe, !PT ;  /* 0x000000e0041e7812 */ /* 0x000fe400078efeeb */
[-C--:B---3--:R-:W-:Y:S01]  /*19e00*/  LEA.HI.X.SX32 R7, R28, R3.reuse, 0x1, P3 ;  /* 0x000000031c077211 */ /* 0x088fe200018f0eff */
[C---:B------:R-:W-:Y:S01]  /*19e10*/  VIADD R28, R27.reuse, UR5 ;  /* 0x000000051b1c7c36 */ /* 0x040fe20008000000 */
[----:B------:R-:W-:Y:S01]  /*19e20*/  LEA R26, P3, R27, R2, 0x1 ;  /* 0x000000021b1a7211 */ /* 0x000fe200078608ff */
[----:B------:R-:W-:Y:S01]  /*19e30*/  ULDC UR5, c[0x0][0x22c] ;  /* 0x00008b0000057ab9 */ /* 0x000fe20000000800 */
[----:B------:R-:W-:Y:S01]  /*19e40*/  PRMT R25, R31, 0x7632, R25 ;  /* 0x000076321f197816 */ /* 0x000fe20000000019 */
[----:B------:R3:W-:Y:S01]  /*19e50*/  @P5 STG.E.U16 desc[UR14][R6.64], R31 ;  /* 0x0000001f06005986 */ /* 0x0007e2000c10150e */
[----:B------:R-:W-:-:S02]  /*19e60*/  LEA.HI.X.SX32 R27, R27, R3, 0x1, P3 ;  /* 0x000000031b1b7211 */ /* 0x000fc400018f0eff */
[----:B------:R-:W-:Y:S01]  /*19e70*/  ISETP.LT.AND P5, PT, R5, UR4, !P0 ;  /* 0x0000000405007c0c */ /* 0x000fe2000c7a1270 */
[----:B------:R-:W-:Y:S01]  /*19e80*/  ULDC UR4, c[0x0][0x22c] ;  /* 0x00008b0000047ab9 */ /* 0x000fe20000000800 */
[----:B------:R-:W-:Y:S01]  /*19e90*/  LEA R24, P3, R28, R2, 0x1 ;  /* 0x000000021c187211 */ /* 0x000fe200078608ff */
[----:B------:R4:W-:Y:S01]  /*19ea0*/  @P2 STG.E.U16 desc[UR14][R26.64], R25 ;  /* 0x000000191a002986 */ /* 0x0009e2000c10150e */
[C-C-:B------:R-:W-:Y:S02]  /*19eb0*/  LOP3.LUT R5, R4.reuse, 0x14, R235.reuse, 0xfe, !PT ;  /* 0x0000001404057812 */ /* 0x140fe400078efeeb */
[--C-:B---3--:R-:W-:Y:S02]  /*19ec0*/  LOP3.LUT R31, R4, 0xdd, R235.reuse, 0xfe, !PT ;  /* 0x000000dd041f7812 */ /* 0x108fe400078efeeb */
[----:B----4-:R-:W-:Y:S02]  /*19ed0*/  LEA.HI.X.SX32 R25, R28, R3, 0x1, P3 ;  /* 0x000000031c197211 */ /* 0x010fe400018f0eff */
[----:B------:R-:W-:Y:S01]  /*19ee0*/  ISETP.LT.AND P3, PT, R5, UR4, !P0 ;  /* 0x0000000405007c0c */ /* 0x000fe2000c761270 */
[----:B------:R-:W-:Y:S01]  /*19ef0*/  ULDC UR4, c[0x0][0x248] ;  /* 0x0000920000047ab9 */ /* 0x000fe20000000800 */
[----:B------:R-:W-:Y:S01]  /*19f00*/  LOP3.LUT R5, R4, 0x15, R235, 0xfe, !PT ;  /* 0x0000001504057812 */ /* 0x000fe200078efeeb */
[----:B------:R-:W-:Y:S01]  /*19f10*/  VIADD R28, R28, UR4 ;  /* 0x000000041c1c7c36 */ /* 0x000fe20008000000 */
[----:B------:R3:W-:Y:S01]  /*19f20*/  @P1 STG.E.U16 desc[UR14][R24.64], R32 ;  /* 0x0000002018001986 */ /* 0x0007e2000c10150e */
[----:B------:R-:W-:-:S02]  /*19f30*/  ULDC UR4, c[0x0][0x22c] ;  /* 0x00008b0000047ab9 */ /* 0x000fc40000000800 */
[----:B------:R-:W-:Y:S01]  /*19f40*/  ISETP.LT.AND P2, PT, R5, UR4, !P0 ;  /* 0x0000000405007c0c */ /* 0x000fe2000c741270 */
[----:B------:R-:W-:Y:S01]  /*19f50*/  ULDC UR4, c[0x0][0x248] ;  /* 0x0000920000047ab9 */ /* 0x000fe20000000800 */
[-C--:B------:R-:W-:Y:S02]  /*19f60*/  LEA R6, P1, R28, R2.reuse, 0x1 ;  /* 0x000000021c067211 */ /* 0x080fe400078208ff */
[----:B------:R-:W-:Y:S02]  /*19f70*/  LOP3.LUT R5, R4, 0x16, R235, 0xfe, !PT ;  /* 0x0000001604057812 */ /* 0x000fe400078efeeb */
[C---:B------:R-:W-:Y:S01]  /*19f80*/  LEA.HI.X.SX32 R7, R28.reuse, R3, 0x1, P1 ;  /* 0x000000031c077211 */ /* 0x040fe200008f0eff */
[----:B------:R-:W-:Y:S01]  /*19f90*/  VIADD R28, R28, UR4 ;  /* 0x000000041c1c7c36 */ /* 0x000fe20008000000 */
[----:B------:R-:W-:Y:S01]  /*19fa0*/  ULDC UR4, c[0x0][0x248] ;  /* 0x0000920000047ab9 */ /* 0x000fe20000000800 */
[----:B---3--:R-:W-:Y:S02]  /*19fb0*/  PRMT R25, R32, 0x7632, R25 ;  /* 0x0000763220197816 */ /* 0x008fe40000000019 */
[C---:B------:R-:W-:Y:S01]  /*19fc0*/  VIADD R27, R28.reuse, UR4 ;  /* 0x000000041c1b7c36 */ /* 0x040fe20008000000 */
[----:B------:R-:W-:Y:S01]  /*19fd0*/  ULDC UR4, c[0x0][0x248] ;  /* 0x0000920000047ab9 */ /* 0x000fe20000000800 */
[----:B------:R-:W-:Y:S01]  /*19fe0*/  ISETP.LT.AND P1, PT, R5, UR5, !P0 ;  /* 0x0000000505007c0c */ /* 0x000fe2000c721270 */
[----:B------:R3:W-:Y:S01]  /*19ff0*/  @P4 STG.E.U16 desc[UR14][R6.64], R25 ;  /* 0x0000001906004986 */ /* 0x0007e2000c10150e */
[----:B------:R-:W-:Y:S01]  /*1a000*/  LEA R24, P4, R28, R2, 0x1 ;  /* 0x000000021c187211 */ /* 0x000fe200078808ff */
[----:B------:R-:W-:Y:S01]  /*1a010*/  ULDC UR5, c[0x0][0x22c] ;  /* 0x00008b0000057ab9 */ /* 0x000fe20000000800 */
[----:B------:R-:W-:-:S02]  /*1a020*/  LOP3.LUT R5, R4, 0x17, R235, 0xfe, !PT ;  /* 0x0000001704057812 */ /* 0x000fc400078efeeb */
[----:B------:R-:W-:Y:S02]  /*1a030*/  LOP3.LUT R32, R4, 0xde, R235, 0xfe, !PT ;  /* 0x000000de04207812 */ /* 0x000fe400078efeeb */
[-C--:B---3--:R-:W-:Y:S01]  /*1a040*/  LEA.HI.X.SX32 R25, R28, R3.reuse, 0x1, P4 ;  /* 0x000000031c197211 */ /* 0x088fe200020f0eff */
[C---:B------:R-:W-:Y:S01]  /*1a050*/  VIADD R28, R27.reuse, UR4 ;  /* 0x000000041b1c7c36 */ /* 0x040fe20008000000 */
[-C--:B------:R-:W-:Y:S01]  /*1a060*/  LEA R26, P4, R27, R2.reuse, 0x1 ;  /* 0x000000021b1a7211 */ /* 0x080fe200078808ff */
[----:B------:R-:W-:Y:S01]  /*1a070*/  ULDC UR4, c[0x0][0x248] ;  /* 0x0000920000047ab9 */ /* 0x000fe20000000800 */
[----:B------:R-:W-:Y:S01]  /*1a080*/  PRMT R7, R33, 0x7632, R7 ;  /* 0x0000763221077816 */ /* 0x000fe20000000007 */
[----:B------:R3:W-:Y:S01]  /*1a090*/  @P6 STG.E.U16 desc[UR14][R24.64], R33 ;  /* 0x0000002118006986 */ /* 0x0007e2000c10150e */
[----:B------:R-:W-:Y:S02]  /*1a0a0*/  LEA.HI.X.SX32 R27, R27, R3, 0x1, P4 ;  /* 0x000000031b1b7211 */ /* 0x000fe400020f0eff */
[----:B------:R-:W-:-:S02]  /*1a0b0*/  LEA R6, P6, R28, R2, 0x1 ;  /* 0x000000021c067211 */ /* 0x000fc400078c08ff */
[----:B------:R-:W-:Y:S01]  /*1a0c0*/  ISETP.LT.AND P4, PT, R5, UR5, !P0 ;  /* 0x0000000505007c0c */ /* 0x000fe2000c781270 */
[----:B------:R4:W-:Y:S01]  /*1a0d0*/  @P5 STG.E.U16 desc[UR14][R26.64], R7 ;  /* 0x000000071a005986 */ /* 0x0009e2000c10150e */
[C-C-:B------:R-:W-:Y:S01]  /*1a0e0*/  LOP3.LUT R5, R4.reuse, 0x18, R235.reuse, 0xfe, !PT ;  /* 0x0000001804057812 */ /* 0x140fe200078efeeb */
[----:B------:R-:W-:Y:S01]  /*1a0f0*/  ULDC UR5, c[0x0][0x22c] ;  /* 0x00008b0000057ab9 */ /* 0x000fe20000000800 */
[--C-:B---3--:R-:W-:Y:S02]  /*1a100*/  LOP3.LUT R33, R4, 0xdb, R235.reuse, 0xfe, !PT ;  /* 0x000000db04217812 */ /* 0x108fe400078efeeb */
[CC--:B----4-:R-:W-:Y:S01]  /*1a110*/  LEA.HI.X.SX32 R7, R28.reuse, R3.reuse, 0x1, P6 ;  /* 0x000000031c077211 */ /* 0x0d0fe200030f0eff */
[----:B------:R-:W-:Y:S01]  /*1a120*/  VIADD R28, R28, UR4 ;  /* 0x000000041c1c7c36 */ /* 0x000fe20008000000 */
[----:B------:R-:W-:Y:S01]  /*1a130*/  ISETP.LT.AND P6, PT, R5, UR5, !P0 ;  /* 0x0000000505007c0c */ /* 0x000fe2000c7c1270 */
[----:B------:R-:W-:Y:S01]  /*1a140*/  ULDC UR4, c[0x0][0x248] ;  /* 0x0000920000047ab9 */ /* 0x000fe20000000800 */
[--C-:B------:R-:W-:Y:S01]  /*1a150*/  LOP3.LUT R5, R4, 0x19, R235.reuse, 0xfe, !PT ;  /* 0x0000001904057812 */ /* 0x100fe200078efeeb */
[----:B------:R3:W-:Y:S01]  /*1a160*/  @P3 STG.E.U16 desc[UR14][R6.64], R34 ;  /* 0x0000002206003986 */ /* 0x0007e2000c10150e */
[C---:B------:R-:W-:Y:S01]  /*1a170*/  LEA R24, P3, R28.reuse, R2, 0x1 ;  /* 0x000000021c187211 */ /* 0x040fe200078608ff */
[----:B------:R-:W-:Y:S01]  /*1a180*/  ULDC UR5, c[0x0][0x22c] ;  /* 0x00008b0000057ab9 */ /* 0x000fe20000000800 */
[C---:B------:R-:W-:Y:S01]  /*1a190*/  VIADD R29, R28.reuse, UR4 ;  /* 0x000000041c1d7c36 */ /* 0x040fe20008000000 */
[----:B------:R-:W-:Y:S01]  /*1a1a0*/  ISETP.LT.AND P5, PT, R5, UR5, !P0 ;  /* 0x0000000505007c0c */ /* 0x000fe2000c7a1270 */
[----:B------:R-:W-:Y:S01]  /*1a1b0*/  ULDC UR4, c[0x0][0x22c] ;  /* 0x00008b0000047ab9 */ /* 0x000fe20000000800 */
[----:B------:R-:W-:Y:S01]  /*1a1c0*/  LEA.HI.X.SX32 R25, R28, R3, 0x1, P3 ;  /* 0x000000031c197211 */ /* 0x000fe200018f0eff */
[----:B------:R-:W-:Y:S01]  /*1a1d0*/  ULDC UR5, c[0x0][0x22c] ;  /* 0x00008b0000057ab9 */ /* 0x000fe20000000800 */
[----:B------:R-:W-:-:S02]  /*1a1e0*/  LOP3.LUT R5, R4, 0x1a, R235, 0xfe, !PT ;  /* 0x0000001a04057812 */ /* 0x000fc400078efeeb */
[C---:B------:R-:W-:Y:S02]  /*1a1f0*/  LEA R26, P3, R29.reuse, R2, 0x1 ;  /* 0x000000021d1a7211 */ /* 0x040fe400078608ff */
[----:B---3--:R-:W-:Y:S02]  /*1a200*/  PRMT R7, R34, 0x7632, R7 ;  /* 0x0000763222077816 */ /* 0x008fe40000000007 */
[----:B------:R-:W-:Y:S02]  /*1a210*/  LEA.HI.X.SX32 R27, R29, R3, 0x1, P3 ;  /* 0x000000031d1b7211 */ /* 0x000fe400018f0eff */
[C-C-:B------:R-:W-:Y:S01]  /*1a220*/  LOP3.LUT R34, R4.reuse, 0xdc, R235.reuse, 0xfe, !PT ;  /* 0x000000dc04227812 */ /* 0x140fe200078efeeb */
[----:B------:R3:W-:Y:S01]  /*1a230*/  @P2 STG.E.U16 desc[UR14][R24.64], R7 ;  /* 0x0000000718002986 */ /* 0x0007e2000c10150e */
        /* <DEDUP_REMOVED lines=9> */
[----:B---3--:R-:W-:Y:S02]  /*1a2d0*/  PRMT R25, R35, 0x7632, R25 ;  /* 0x0000763223197816 */ /* 0x008fe40000000019 */
[C---:B------:R-:W-:Y:S01]  /*1a2e0*/  LEA.HI.X.SX32 R7, R29.reuse, R3, 0x1, P1 ;  /* 0x000000031d077211 */ /* 0x040fe200008f0eff */
[----:B------:R-:W-:Y:S01]  /*1a2f0*/  VIADD R29, R29, UR4 ;  /* 0x000000041d1d7c36 */ /* 0x000fe20008000000 */
[----:B------:R-:W-:Y:S01]  /*1a300*/  ULDC UR4, c[0x0][0x248] ;  /* 0x0000920000047ab9 */ /* 0x000fe20000000800 */
[C-C-:B------:R-:W-:Y:S02]  /*1a310*/  LOP3.LUT R5, R4.reuse, 0x1c, R235.reuse, 0xfe, !PT ;  /* 0x0000001c04057812 */ /* 0x140fe400078efeeb */
[----:B------:R3:W-:Y:S01]  /*1a320*/  @P4 STG.E.U16 desc[UR14][R6.64], R25 ;  /* 0x0000001906004986 */ /* 0x0007e2000c10150e */
[C---:B------:R-:W-:Y:S01]  /*1a330*/  LEA R24, P4, R29.reuse, R2, 0x1 ;  /* 0x000000021d187211 */ /* 0x040fe200078808ff */
[----:B----4-:R-:W-:Y:S01]  /*1a340*/  VIADD R27, R29, UR4 ;  /* 0x000000041d1b7c36 */ /* 0x010fe20008000000 */
[----:B------:R-:W-:Y:S01]  /*1a350*/  ULDC UR4, c[0x0][0x248] ;  /* 0x0000920000047ab9 */ /* 0x000fe20000000800 */
[----:B------:R-:W-:Y:S01]  /*1a360*/  ISETP.LT.AND P1, PT, R5, UR5, !P0 ;  /* 0x0000000505007c0c */ /* 0x000fe2000c721270 */
[----:B------:R-:W-:Y:S01]  /*1a370*/  ULDC UR5, c[0x0][0x22c] ;  /* 0x00008b0000057ab9 */ /* 0x000fe20000000800 */
[----:B------:R-:W-:Y:S01]  /*1a380*/  VIADD R28, R27, UR4 ;  /* 0x000000041b1c7c36 */ /* 0x000fe20008000000 */
[C-C-:B------:R-:W-:Y:S01]  /*1a390*/  LOP3.LUT R5, R4.reuse, 0x1d, R235.reuse, 0xfe, !PT ;  /* 0x0000001d04057812 */ /* 0x140fe200078efeeb */
[----:B------:R-:W-:Y:S01]  /*1a3a0*/  ULDC UR4, c[0x0][0x248] ;  /* 0x0000920000047ab9 */ /* 0x000fe20000000800 */
[----:B------:R-:W-:-:S02]  /*1a3b0*/  LOP3.LUT R35, R4, 0xd9, R235, 0xfe, !PT ;  /* 0x000000d904237812 */ /* 0x000fc400078efeeb */
[-C--:B---3--:R-:W-:Y:S02]  /*1a3c0*/  LEA.HI.X.SX32 R25, R29, R3.reuse, 0x1, P4 ;  /* 0x000000031d197211 */ /* 0x088fe400020f0eff */
[CC--:B------:R-:W-:Y:S02]  /*1a3d0*/  LEA R26, P4, R27.reuse, R2.reuse, 0x1 ;  /* 0x000000021b1a7211 */ /* 0x0c0fe400078808ff */
[----:B------:R-:W-:Y:S01]  /*1a3e0*/  PRMT R7, R36, 0x7632, R7 ;  /* 0x0000763224077816 */ /* 0x000fe20000000007 */
[----:B------:R3:W-:Y:S01]  /*1a3f0*/  @P6 STG.E.U16 desc[UR14][R24.64], R36 ;  /* 0x0000002418006986 */ /* 0x0007e2000c10150e */
[----:B------:R-:W-:Y:S02]  /*1a400*/  LEA.HI.X.SX32 R27, R27, R3, 0x1, P4 ;  /* 0x000000031b1b7211 */ /* 0x000fe400020f0eff */
[----:B------:R-:W-:Y:S02]  /*1a410*/  LEA R6, P6, R28, R2, 0x1 ;  /* 0x000000021c067211 */ /* 0x000fe400078c08ff */
[----:B------:R-:W-:Y:S01]  /*1a420*/  ISETP.LT.AND P4, PT, R5, UR5, !P0 ;  /* 0x0000000505007c0c */ /* 0x000fe2000c781270 */
[----:B------:R4:W-:Y:S01]  /*1a430*/  @P5 STG.E.U16 desc[UR14][R26.64], R7 ;  /* 0x000000071a005986 */ /* 0x0009e2000c10150e */
[----:B------:R-:W-:Y:S01]  /*1a440*/  LOP3.LUT R5, R4, 0x1e, R235, 0xfe, !PT ;  /* 0x0000001e04057812 */ /* 0x000fe200078efeeb */
[----:B------:R-:W-:-:S03]  /*1a450*/  ULDC UR5, c[0x0][0x22c] ;  /* 0x00008b0000057ab9 */ /* 0x000fc60000000800 */
[----:B------:R-:W-:Y:S01]  /*1a460*/  ISETP.LT.AND P5, PT, R5, UR5, !P0 ;  /* 0x0000000505007c0c */ /* 0x000fe2000c7a1270 */
[----:B------:R-:W-:Y:S01]  /*1a470*/  ULDC UR5, c[0x0][0x22c] ;  /* 0x00008b0000057ab9 */ /* 0x000fe20000000800 */
[C-C-:B------:R-:W-:Y:S02]  /*1a480*/  LOP3.LUT R5, R4.reuse, 0x1f, R235.reuse, 0xfe, !PT ;  /* 0x0000001f04057812 */ /* 0x140fe400078efeeb */
[----:B---3--:R-:W-:Y:S02]  /*1a490*/  LOP3.LUT R36, R4, 0xda, R235, 0xfe, !PT ;  /* 0x000000da04247812 */ /* 0x008fe400078efeeb */
[C---:B----4-:R-:W-:Y:S01]  /*1a4a0*/  LEA.HI.X.SX32 R7, R28.reuse, R3, 0x1, P6 ;  /* 0x000000031c077211 */ /* 0x050fe200030f0eff */
[----:B------:R-:W-:Y:S01]  /*1a4b0*/  VIADD R28, R28, UR4 ;  /* 0x000000041c1c7c36 */ /* 0x000fe20008000000 */
[----:B------:R-:W-:-:S03]  /*1a4c0*/  ULDC UR4, c[0x0][0x248] ;  /* 0x0000920000047ab9 */ /* 0x000fc60000000800 */
[----:B------:R3:W-:Y:S01]  /*1a4d0*/  @P2 STG.E.U16 desc[UR14][R6.64], R37 ;  /* 0x0000002506002986 */ /* 0x0007e2000c10150e */
[CC--:B------:R-:W-:Y:S01]  /*1a4e0*/  LEA R24, P2, R28.reuse, R2.reuse, 0x1 ;  /* 0x000000021c187211 */ /* 0x0c0fe200078408ff */
[C---:B------:R-:W-:Y:S01]  /*1a4f0*/  VIADD R29, R28.reuse, UR4 ;  /* 0x000000041c1d7c36 */ /* 0x040fe20008000000 */
[----:B------:R-:W-:Y:S02]  /*1a500*/  ULDC UR4, c[0x0][0x22c] ;  /* 0x00008b0000047ab9 */ /* 0x000fe40000000800 */
[----:B------:R-:W-:Y:S02]  /*1a510*/  LEA.HI.X.SX32 R25, R28, R3, 0x1, P2 ;  /* 0x000000031c197211 */ /* 0x000fe400010f0eff */
[----:B------:R-:W-:Y:S01]  /*1a520*/  ISETP.LT.AND P2, PT, R5, UR5, !P0 ;  /* 0x0000000505007c0c */ /* 0x000fe2000c741270 */
[----:B------:R-:W-:Y:S01]  /*1a530*/  ULDC UR5, c[0x0][0x22c] ;  /* 0x00008b0000057ab9 */ /* 0x000fe20000000800 */
[----:B------:R-:W-:Y:S02]  /*1a540*/  LOP3.LUT R5, R4, 0x20, R235, 0xfe, !PT ;  /* 0x0000002004057812 */ /* 0x000fe400078efeeb */
[----:B------:R-:W-:-:S02]  /*1a550*/  LEA R26, P6, R29, R2, 0x1 ;  /* 0x000000021d1a7211 */ /* 0x000fc400078c08ff */
        /* <DEDUP_REMOVED lines=8> */
[----:B------:R-:W-:Y:S01]  /*1a5e0*/  ULDC UR4, c[0x0][0x22c] ;  /* 0x00008b0000047ab9 */ /* 0x000fe20000000800 */
[----:B------:R4:W-:Y:S01]  /*1a5f0*/  @P1 STG.E.U16 desc[UR14][R26.64], R38 ;  /* 0x000000261a001986 */ /* 0x0009e2000c10150e */
[----:B------:R-:W-:Y:S01]  /*1a600*/  ISETP.LT.AND P1, PT, R5, UR4, !P0 ;  /* 0x0000000405007c0c */ /* 0x000fe2000c721270 */
[----:B------:R-:W-:Y:S01]  /*1a610*/  ULDC UR4, c[0x0][0x248] ;  /* 0x0000920000047ab9 */ /* 0x000fe20000000800 */
[----:B------:R-:W-:-:S02]  /*1a620*/  LEA R6, P6, R29, R2, 0x1 ;  /* 0x000000021d067211 */ /* 0x000fc400078c08ff */
[----:B------:R-:W-:Y:S02]  /*1a630*/  LOP3.LUT R5, R4, 0x22, R235, 0xfe, !PT ;  /* 0x0000002204057812 */ /* 0x000fe400078efeeb */
[----:B---3--:R-:W-:Y:S02]  /*1a640*/  PRMT R25, R38, 0x7632, R25 ;  /* 0x0000763226197816 */ /* 0x008fe40000000019 */
[CC--:B------:R-:W-:Y:S01]  /*1a650*/  LEA.HI.X.SX32 R7, R29.reuse, R3.reuse, 0x1, P6 ;  /* 0x000000031d077211 */ /* 0x0c0fe200030f0eff */
[----:B------:R-:W-:Y:S01]  /*1a660*/  VIADD R29, R29, UR4 ;  /* 0x000000041d1d7c36 */ /* 0x000fe20008000000 */
[----:B------:R-:W-:Y:S01]  /*1a670*/  ULDC UR4, c[0x0][0x248] ;  /* 0x0000920000047ab9 */ /* 0x000fe20000000800 */
[----:B------:R-:W-:Y:S01]  /*1a680*/  ISETP.LT.AND P6, PT, R5, UR5, !P0 ;  /* 0x0000000505007c0c */ /* 0x000fe2000c7c1270 */
[----:B------:R-:W-:Y:S01]  /*1a690*/  ULDC UR5, c[0x0][0x248] ;  /* 0x0000920000057ab9 */ /* 0x000fe20000000800 */
[----:B------:R3:W-:Y:S01]  /*1a6a0*/  @P4 STG.E.U16 desc[UR14][R6.64], R25 ;  /* 0x0000001906004986 */ /* 0x0007e2000c10150e */
[C---:B------:R-:W-:Y:S01]  /*1a6b0*/  LEA R24, P4, R29.reuse, R2, 0x1 ;  /* 0x000000021d187211 */ /* 0x040fe200078808ff */
[----:B----4-:R-:W-:Y:S01]  /*1a6c0*/  VIADD R27, R29, UR4 ;  /* 0x000000041d1b7c36 */ /* 0x010fe20008000000 */
[C-C-:B------:R-:W-:Y:S01]  /*1a6d0*/  LOP3.LUT R5, R4.reuse, 0x23, R235.reuse, 0xfe, !PT ;  /* 0x0000002304057812 */ /* 0x140fe200078efeeb */
[----:B------:R-:W-:Y:S01]  /*1a6e0*/  ULDC UR4, c[0x0][0x22c] ;  /* 0x00008b0000047ab9 */ /* 0x000fe20000000800 */
[----:B------:R-:W-:Y:S01]  /*1a6f0*/  LOP3.LUT R38, R4, 0xd8, R235, 0xfe, !PT ;  /* 0x000000d804267812 */ /* 0x000fe200078efeeb */
[----:B------:R-:W-:Y:S01]  /*1a700*/  VIADD R28, R27, UR5 ;  /* 0x000000051b1c7c36 */ /* 0x000fe20008000000 */
[----:B------:R-:W-:Y:S01]  /*1a710*/  ULDC UR5, c[0x0][0x22c] ;  /* 0x00008b0000057ab9 */ /* 0x000fe20000000800 */
[----:B---3--:R-:W-:-:S02]  /*1a720*/  LEA.HI.X.SX32 R25, R29, R3, 0x1, P4 ;  /* 0x000000031d197211 */ /* 0x008fc400020f0eff */
[-C--:B------:R-:W-:Y:S02]  /*1a730*/  LEA R26, P4, R27, R2.reuse, 0x1 ;  /* 0x000000021b1a7211 */ /* 0x080fe400078808ff */
[----:B------:R-:W-:Y:S01]  /*1a740*/  PRMT R7, R39, 0x7632, R7 ;  /* 0x0000763227077816 */ /* 0x000fe20000000007 */
[----:B------:R3:W-:Y:S01]  /*1a750*/  @P5 STG.E.U16 desc[UR14][R24.64], R39 ;  /* 0x0000002718005986 */ /* 0x0007e2000c10150e */
[----:B------:R-:W-:Y:S02]  /*1a760*/  LEA.HI.X.SX32 R27, R27, R3, 0x1, P4 ;  /* 0x000000031b1b7211 */ /* 0x000fe400020f0eff */
[----:B------:R-:W-:Y:S01]  /*1a770*/  ISETP.LT.AND P5, PT, R5, UR4, !P0 ;  /* 0x0000000405007c0c */ /* 0x000fe2000c7a1270 */
[----:B------:R-:W-:Y:S01]  /*1a780*/  ULDC UR4, c[0x0][0x22c] ;  /* 0x00008b0000047ab9 */ /* 0x000fe20000000800 */
[----:B------:R-:W-:Y:S01]  /*1a790*/  LOP3.LUT R5, R4, 0x24, R235, 0xfe, !PT ;  /* 0x0000002404057812 */ /* 0x000fe200078efeeb */
[----:B------:R4:W-:Y:S01]  /*1a7a0*/  @P2 STG.E.U16 desc[UR14][R26.64], R7 ;  /* 0x000000071a002986 */ /* 0x0009e2000c10150e */
[----:B------:R-:W-:-:S02]  /*1a7b0*/  LEA R6, P4, R28, R2, 0x1 ;  /* 0x000000021c067211 */ /* 0x000fc400078808ff */
        /* <DEDUP_REMOVED lines=31> */
[-C--:B------:R-:W-:Y:S02]  /*1a9b0*/  LEA R24, P6, R28, R2.reuse, 0x1 ;  /* 0x000000021c187211 */ /* 0x080fe400078c08ff */
        /* <DEDUP_REMOVED lines=9> */
[----:B------:R-:W-:Y:S01]  /*1aa50*/  LOP3.LUT R5, R4, 0x29, R235, 0xfe, !PT ;  /* 0x0000002904057812 */ /* 0x000fe200078efeeb */
[----:B------:R3:W-:Y:S01]  /*1aa60*/  @P2 STG.E.U16 desc[UR14][R24.64], R42 ;  /* 0x0000002a18002986 */ /* 0x0007e2000c10150e */
[C---:B------:R-:W-:Y:S01]  /*1aa70*/  LEA R6, P2, R28.reuse, R2, 0x1 ;  /* 0x000000021c067211 */ /* 0x040fe200078408ff */
[----:B------:R-:W-:Y:S01]  /*1aa80*/  ULDC UR5, c[0x0][0x22c] ;  /* 0x00008b0000057ab9 */ /* 0x000fe20000000800 */
[C---:B------:R-:W-:Y:S01]  /*1aa90*/  VIADD R29, R28.reuse, UR4 ;  /* 0x000000041c1d7c36 */ /* 0x040fe20008000000 */
[----:B------:R-:W-:Y:S01]  /*1aaa0*/  ULDC UR4, c[0x0][0x22c] ;  /* 0x00008b0000047ab9 */ /* 0x000fe20000000800 */
[----:B------:R-:W-:-:S02]  /*1aab0*/  LEA.HI.X.SX32 R7, R28, R3, 0x1, P2 ;  /* 0x000000031c077211 */ /* 0x000fc400010f0eff */
[----:B------:R-:W-:Y:S01]  /*1aac0*/  ISETP.LT.AND P2, PT, R5, UR5, !P0 ;  /* 0x0000000505007c0c */ /* 0x000fe2000c741270 */
[----:B------:R-:W-:Y:S01]  /*1aad0*/  ULDC UR5, c[0x0][0x22c] ;  /* 0x00008b0000057ab9 */ /* 0x000fe20000000800 */
[----:B------:R-:W-:Y:S02]  /*1aae0*/  LOP3.LUT R5, R4, 0x2a, R235, 0xfe, !PT ;  /* 0x0000002a04057812 */ /* 0x000fe400078efeeb */
[CC--:B------:R-:W-:Y:S02]  /*1aaf0*/  LEA R26, P5, R29.reuse, R2.reuse, 0x1 ;  /* 0x000000021d1a7211 */ /* 0x0c0fe400078a08ff */
        /* <DEDUP_REMOVED lines=13> */
[C---:B------:R-:W-:Y:S02]  /*1abd0*/  LOP3.LUT R5, R4.reuse, 0x2c, R235, 0xfe, !PT ;  /* 0x0000002c04057812 */ /* 0x040fe400078efeeb */
[----:B---3--:R-:W-:Y:S02]  /*1abe0*/  PRMT R7, R43, 0x7632, R7 ;  /* 0x000076322b077816 */ /* 0x008fe40000000007 */
[C---:B------:R-:W-:Y:S01]  /*1abf0*/  LEA.HI.X.SX32 R25, R29.reuse, R3, 0x1, P5 ;  /* 0x000000031d197211 */ /* 0x040fe200028f0eff */
[----:B------:R-:W-:Y:S01]  /*1ac00*/  VIADD R29, R29, UR4 ;  /* 0x000000041d1d7c36 */ /* 0x000fe20008000000 */
[----:B------:R-:W-:Y:S01]  /*1ac10*/  ULDC UR4, c[0x0][0x248] ;  /* 0x0000920000047ab9 */ /* 0x000fe20000000800 */
[----:B------:R-:W-:Y:S01]  /*1ac20*/  ISETP.LT.AND P5, PT, R5, UR5, !P0 ;  /* 0x0000000505007c0c */ /* 0x000fe2000c7a1270 */
[----:B------:R-:W-:Y:S01]  /*1ac30*/  ULDC UR5, c[0x0][0x22c] ;  /* 0x00008b0000057ab9 */ /* 0x000fe20000000800 */
[----:B------:R3:W-:Y:S01]  /*1ac40*/  @P1 STG.E.U16 desc[UR14][R24.64], R7 ;  /* 0x0000000718001986 */ /* 0x0007e2000c10150e */
[C---:B------:R-:W-:Y:S01]  /*1ac50*/  LEA R6, P1, R29.reuse, R2, 0x1 ;  /* 0x000000021d067211 */ /* 0x040fe200078208ff */
[----:B----4-:R-:W-:Y:S01]  /*1ac60*/  VIADD R27, R29, UR4 ;  /* 0x000000041d1b7c36 */ /* 0x010fe20008000000 */
[----:B------:R-:W-:Y:S01]  /*1ac70*/  ULDC UR4, c[0x0][0x248] ;  /* 0x0000920000047ab9 */ /* 0x000fe20000000800 */
[----:B------:R-:W-:-:S02]  /*1ac80*/  LOP3.LUT R5, R4, 0x2d, R235, 0xfe, !PT ;  /* 0x0000002d04057812 */ /* 0x000fc400078efeeb */
[----:B------:R-:W-:Y:S01]  /*1ac90*/  VIADD R28, R27, UR4 ;  /* 0x000000041b1c7c36 */ /* 0x000fe20008000000 */
[----:B------:R-:W-:Y:S01]  /*1aca0*/  ULDC UR4, c[0x0][0x248] ;  /* 0x0000920000047ab9 */ /* 0x000fe20000000800 */
[----:B------:R-:W-:Y:S02]  /*1acb0*/  LOP3.LUT R43, R4, 0xd1, R235, 0xfe, !PT ;  /* 0x000000d1042b7812 */ /* 0x000fe400078efeeb */
[-C--:B---3--:R-:W-:Y:S02]  /*1acc0*/  LEA.HI.X.SX32 R7, R29, R3.reuse, 0x1, P1 ;  /* 0x000000031d077211 */ /* 0x088fe400008f0eff */
[C---:B------:R-:W-:Y:S02]  /*1acd0*/  LEA R26, P1, R27.reuse, R2, 0x1 ;  /* 0x000000021b1a7211 */ /* 0x040fe400078208ff */
[----:B------:R-:W-:Y:S01]  /*1ace0*/  PRMT R25, R44, 0x7632, R25 ;  /* 0x000076322c197816 */ /* 0x000fe20000000019 */
[----:B------:R3:W-:Y:S01]  /*1acf0*/  @P6 STG.E.U16 desc[UR14][R6.64], R44 ;  /* 0x0000002c06006986 */ /* 0x0007e2000c10150e */
[----:B------:R-:W-:-:S02]  /*1ad00*/  LEA.HI.X.SX32 R27, R27, R3, 0x1, P1 ;  /* 0x000000031b1b7211 */ /* 0x000fc400008f0eff */
        /* <DEDUP_REMOVED lines=33> */
[CC--:B------:R-:W-:Y:S02]  /*1af20*/  LEA R24, P5, R29.reuse, R2.reuse, 0x1 ;  /* 0x000000021d187211 */ /* 0x0c0fe400078a08ff */
        /* <DEDUP_REMOVED lines=8> */
[----:B------:R-:W-:Y:S01]  /*1afb0*/  ISETP.LT.AND P5, PT, R5, UR5, !P0 ;  /* 0x0000000505007c0c */ /* 0x000fe2000c7a1270 */
[----:B------:R-:W-:Y:S01]  /*1afc0*/  ULDC UR5, c[0x0][0x248] ;  /* 0x0000920000057ab9 */ /* 0x000fe20000000800 */
[C-C-:B------:R-:W-:Y:S01]  /*1afd0*/  LOP3.LUT R5, R4.reuse, 0x33, R235.reuse, 0xfe, !PT ;  /* 0x0000003304057812 */ /* 0x140fe200078efeeb */
[----:B------:R-:W-:Y:S01]  /*1afe0*/  VIADD R28, R27, UR5 ;  /* 0x000000051b1c7c36 */ /* 0x000fe20008000000 */
[----:B------:R-:W-:Y:S01]  /*1aff0*/  ULDC UR4, c[0x0][0x22c] ;  /* 0x00008b0000047ab9 */ /* 0x000fe20000000800 */
[----:B------:R-:W-:Y:S01]  /*1b000*/  ULDC UR5, c[0x0][0x22c] ;  /* 0x00008b0000057ab9 */ /* 0x000fe20000000800 */
[----:B------:R-:W-:-:S02]  /*1b010*/  LOP3.LUT R46, R4, 0xd0, R235, 0xfe, !PT ;  /* 0x000000d0042e7812 */ /* 0x000fc400078efeeb */
[-C--:B---3--:R-:W-:Y:S02]  /*1b020*/  LEA.HI.X.SX32 R7, R29, R3.reuse, 0x1, P1 ;  /* 0x000000031d077211 */ /* 0x088fe400008f0eff */
[-C--:B------:R-:W-:Y:S02]  /*1b030*/  LEA R26, P1, R27, R2.reuse, 0x1 ;  /* 0x000000021b1a7211 */ /* 0x080fe400078208ff */
[----:B------:R-:W-:Y:S01]  /*1b040*/  PRMT R25, R47, 0x7632, R25 ;  /* 0x000076322f197816 */ /* 0x000fe20000000019 */
[----:B------:R3:W-:Y:S01]  /*1b050*/  @P2 STG.E.U16 desc[UR14][R6.64], R47 ;  /* 0x0000002f06002986 */ /* 0x0007e2000c10150e */
[----:B------:R-:W-:Y:S02]  /*1b060*/  LEA.HI.X.SX32 R27, R27, R3, 0x1, P1 ;  /* 0x000000031b1b7211 */ /* 0x000fe400008f0eff */
[----:B------:R-:W-:Y:S01]  /*1b070*/  ISETP.LT.AND P1, PT, R5, UR4, !P0 ;  /* 0x0000000405007c0c */ /* 0x000fe2000c721270 */
[----:B------:R-:W-:Y:S01]  /*1b080*/  ULDC UR4, c[0x0][0x22c] ;  /* 0x00008b0000047ab9 */ /* 0x000fe20000000800 */
[----:B------:R-:W-:Y:S01]  /*1b090*/  LEA R24, P2, R28, R2, 0x1 ;  /* 0x000000021c187211 */ /* 0x000fe200078408ff */
[----:B------:R4:W-:Y:S01]  /*1b0a0*/  @P3 STG.E.U16 desc[UR14][R26.64], R25 ;  /* 0x000000191a003986 */ /* 0x0009e2000c10150e */
[----:B------:R-:W-:-:S02]  /*1b0b0*/  LOP3.LUT R5, R4, 0x34, R235, 0xfe, !PT ;  /* 0x0000003404057812 */ /* 0x000fc400078efeeb */
[--C-:B---3--:R-:W-:Y:S02]  /*1b0c0*/  LOP3.LUT R47, R4, 0xcd, R235.reuse, 0xfe, !PT ;  /* 0x000000cd042f7812 */ /* 0x108fe400078efeeb */
[----:B----4-:R-:W-:Y:S02]  /*1b0d0*/  LEA.HI.X.SX32 R25, R28, R3, 0x1, P2 ;  /* 0x000000031c197211 */ /* 0x010fe400010f0eff */
[----:B------:R-:W-:Y:S01]  /*1b0e0*/  ISETP.LT.AND P2, PT, R5, UR4, !P0 ;  /* 0x0000000405007c0c */ /* 0x000fe2000c741270 */
[----:B------:R-:W-:Y:S01]  /*1b0f0*/  ULDC UR4, c[0x0][0x248] ;  /* 0x0000920000047ab9 */ /* 0x000fe20000000800 */
[----:B------:R-:W-:Y:S01]  /*1b100*/  LOP3.LUT R5, R4, 0x35, R235, 0xfe, !PT ;  /* 0x0000003504057812 */ /* 0x000fe200078efeeb */
[----:B------:R-:W-:Y:S01]  /*1b110*/  VIADD R28, R28, UR4 ;  /* 0x000000041c1c7c36 */ /* 0x000fe20008000000 */
[----:B------:R3:W-:Y:S01]  /*1b120*/  @P4 STG.E.U16 desc[UR14][R24.64], R48 ;  /* 0x0000003018004986 */ /* 0x0007e2000c10150e */
[----:B------:R-:W-:Y:S02]  /*1b130*/  ULDC UR4, c[0x0][0x22c] ;  /* 0x00008b0000047ab9 */ /* 0x000fe40000000800 */
[----:B------:R-:W-:Y:S01]  /*1b140*/  ISETP.LT.AND P3, PT, R5, UR4, !P0 ;  /* 0x0000000405007c0c */ /* 0x000fe2000c761270 */
[----:B------:R-:W-:Y:S01]  /*1b150*/  ULDC UR4, c[0x0][0x248] ;  /* 0x0000920000047ab9 */ /* 0x000fe20000000800 */
[----:B------:R-:W-:-:S02]  /*1b160*/  LEA R6, P4, R28, R2, 0x1 ;  /* 0x000000021c067211 */ /* 0x000fc400078808ff */
        /* <DEDUP_REMOVED lines=93> */
[----:B------:R-:W-:Y:S02]  /*1b740*/  LEA R26, P5, R29, R2, 0x1 ;  /* 0x000000021d1a7211 */ /* 0x000fe400078a08ff */
[----:B------:R-:W-:-:S02]  /*1b750*/  LOP3.LUT R5, R4, 0x40, R235, 0xfe, !PT ;  /* 0x0000004004057812 */ /* 0x000fc400078efeeb */
[----:B------:R-:W-:Y:S02]  /*1b760*/  LEA.HI.X.SX32 R27, R29, R3, 0x1, P5 ;  /* 0x000000031d1b7211 */ /* 0x000fe400028f0eff */
[----:B------:R-:W-:Y:S01]  /*1b770*/  ISETP.LT.AND P5, PT, R5, UR4, !P0 ;  /* 0x0000000405007c0c */ /* 0x000fe2000c7a1270 */
[----:B------:R-:W-:Y:S01]  /*1b780*/  ULDC UR4, c[0x0][0x248] ;  /* 0x0000920000047ab9 */ /* 0x000fe20000000800 */
[----:B---3--:R-:W-:Y:S01]  /*1b790*/  PRMT R7, R53, 0x7632, R7 ;  /* 0x0000763235077816 */ /* 0x008fe20000000007 */
[----:B------:R-:W-:Y:S01]  /*1b7a0*/  VIADD R29, R29, UR4 ;  /* 0x000000041d1d7c36 */ /* 0x000fe20008000000 */
[C-C-:B------:R-:W-:Y:S01]  /*1b7b0*/  LOP3.LUT R5, R4.reuse, 0x41, R235.reuse, 0xfe, !PT ;  /* 0x0000004104057812 */ /* 0x140fe200078efeeb */
[----:B------:R-:W-:Y:S01]  /*1b7c0*/  ULDC UR4, c[0x0][0x22c] ;  /* 0x00008b0000047ab9 */ /* 0x000fe20000000800 */
[C-C-:B------:R-:W-:Y:S01]  /*1b7d0*/  LOP3.LUT R53, R4.reuse, 0xc7, R235.reuse, 0xfe, !PT ;  /* 0x000000c704357812 */ /* 0x140fe200078efeeb */
[----:B------:R3:W-:Y:S01]  /*1b7e0*/  @P6 STG.E.U16 desc[UR14][R24.64], R7 ;  /* 0x0000000718006986 */ /* 0x0007e2000c10150e */
[----:B------:R-:W-:Y:S01]  /*1b7f0*/  ISETP.LT.AND P6, PT, R5, UR4, !P0 ;  /* 0x0000000405007c0c */ /* 0x000fe2000c7c1270 */
[----:B------:R-:W-:Y:S01]  /*1b800*/  ULDC UR4, c[0x0][0x248] ;  /* 0x0000920000047ab9 */ /* 0x000fe20000000800 */
[----:B------:R-:W-:Y:S01]  /*1b810*/  LOP3.LUT R5, R4, 0x42, R235, 0xfe, !PT ;  /* 0x0000004204057812 */ /* 0x000fe200078efeeb */
[----:B------:R4:W-:Y:S01]  /*1b820*/  @P4 STG.E.U16 desc[UR14][R26.64], R54 ;  /* 0x000000361a004986 */ /* 0x0009e2000c10150e */
[----:B------:R-:W-:-:S02]  /*1b830*/  LEA R6, P4, R29, R2, 0x1 ;  /* 0x000000021d067211 */ /* 0x000fc400078808ff */
        /* <DEDUP_REMOVED lines=137> */
[----:B------:R-:W-:Y:S01]  /*1c0d0*/  LOP3.LUT R157, R4, 0x9b, R235, 0xfe, !PT ;  /* 0x0000009b049d7812 */ /* 0x000fe200078efeeb */
[----:B------:R3:W-:Y:S01]  /*1c0e0*/  @P5 STG.E.U16 desc[UR14][R6.64], R25 ;  /* 0x0000001906005986 */ /* 0x0007e2000c10150e */
[----:B------:R-:W-:-:S03]  /*1c0f0*/  LEA R24, P5, R29, R2, 0x1 ;  /* 0x000000021d187211 */ /* 0x000fc600078a08ff */
[----:B------:R4:W-:Y:S01]  /*1c100*/  @P6 STG.E.U16 desc[UR14][R26.64], R158 ;  /* 0x0000009e1a006986 */ /* 0x0009e2000c10150e */
[----:B------:R-:W-:Y:S01]  /*1c110*/  ISETP.LT.AND P6, PT, R5, UR4, !P0 ;  /* 0x0000000405007c0c */ /* 0x000fe2000c7c1270 */
[----:B------:R-:W-:Y:S01]  /*1c120*/  ULDC UR4, c[0x0][0x248] ;  /* 0x0000920000047ab9 */ /* 0x000fe20000000800 */
        /* <DEDUP_REMOVED lines=125> */
[----:B------:R-:W-:Y:S01]  /*1c900*/  ISETP.LT.AND P3, PT, R5, UR5, !P0 ;  /* 0x0000000505007c0c */ /* 0x000fe2000c761270 */
[----:B------:R-:W-:Y:S01]  /*1c910*/  ULDC UR4, c[0x0][0x22c] ;  /* 0x00008b0000047ab9 */ /* 0x000fe20000000800 */
[----:B------:R-:W-:Y:S01]  /*1c920*/  LEA.HI.X.SX32 R25, R28, R3, 0x1, P5 ;  /* 0x000000031c197211 */ /* 0x000fe200028f0eff */
[----:B------:R-:W-:Y:S01]  /*1c930*/  ULDC UR5, c[0x0][0x22c] ;  /* 0x00008b0000057ab9 */ /* 0x000fe20000000800 */
[----:B------:R-:W-:Y:S02]  /*1c940*/  LOP3.LUT R5, R4, 0x60, R235, 0xfe, !PT ;  /* 0x0000006004057812 */ /* 0x000fe400078efeeb */
[----:B---3--:R-:W-:Y:S02]  /*1c950*/  PRMT R7, R165, 0x7632, R7 ;  /* 0x00007632a5077816 */ /* 0x008fe40000000007 */
[----:B------:R-:W-:-:S02]  /*1c960*/  LEA R6, P5, R26, R2, 0x1 ;  /* 0x000000021a067211 */ /* 0x000fc400078a08ff */
[C-C-:B------:R-:W-:Y:S01]  /*1c970*/  LOP3.LUT R165, R4.reuse, 0x65, R235.reuse, 0xfe, !PT ;  /* 0x0000006504a57812 */ /* 0x140fe200078efeeb */
[----:B------:R3:W-:Y:S01]  /*1c980*/  @P6 STG.E.U16 desc[UR14][R24.64], R7 ;  /* 0x0000000718006986 */ /* 0x0007e2000c10150e */
[----:B------:R-:W-:Y:S01]  /*1c990*/  ISETP.LT.AND P6, PT, R5, UR4, !P0 ;  /* 0x0000000405007c0c */ /* 0x000fe2000c7c1270 */
[----:B------:R-:W-:Y:S01]  /*1c9a0*/  ULDC UR4, c[0x0][0x248] ;  /* 0x0000920000047ab9 */ /* 0x000fe20000000800 */
[----:B------:R-:W-:Y:S02]  /*1c9b0*/  LOP3.LUT R5, R4, 0x61, R235, 0xfe, !PT ;  /* 0x0000006104057812 */ /* 0x000fe400078efeeb */
[C---:B---3--:R-:W-:Y:S02]  /*1c9c0*/  LEA.HI.X.SX32 R7, R26.reuse, R3, 0x1, P5 ;  /* 0x000000031a077211 */ /* 0x048fe400028f0eff */
[----:B------:R-:W-:Y:S01]  /*1c9d0*/  ISETP.LT.AND P5, PT, R5, UR5, !P0 ;  /* 0x0000000505007c0c */ /* 0x000fe2000c7a1270 */
[----:B------:R-:W-:Y:S01]  /*1c9e0*/  VIADD R5, R26, UR4 ;  /* 0x000000041a057c36 */ /* 0x000fe20008000000 */
[----:B------:R-:W-:Y:S01]  /*1c9f0*/  ULDC UR4, c[0x0][0x248] ;  /* 0x0000920000047ab9 */ /* 0x000fe20000000800 */
[----:B------:R3:W-:Y:S01]  /*1ca00*/  @P4 STG.E.U16 desc[UR14][R6.64], R166 ;  /* 0x000000a606004986 */ /* 0x0007e2000c10150e */
[----:B------:R-:W-:Y:S01]  /*1ca10*/  ULDC UR5, c[0x0][0x22c] ;  /* 0x00008b0000057ab9 */ /* 0x000fe20000000800 */
[C---:B------:R-:W-:Y:S01]  /*1ca20*/  VIADD R25, R5.reuse, UR4 ;  /* 0x0000000405197c36 */ /* 0x040fe20008000000 */
[----:B------:R-:W-:Y:S01]  /*1ca30*/  LEA R26, P4, R5, R2, 0x1 ;  /* 0x00000002051a7211 */ /* 0x000fe200078808ff */
[----:B------:R-:W-:-:S02]  /*1ca40*/  ULDC UR4, c[0x0][0x248] ;  /* 0x0000920000047ab9 */ /* 0x000fc40000000800 */
[----:B------:R-:W-:Y:S01]  /*1ca50*/  VIADD R28, R25, UR4 ;  /* 0x00000004191c7c36 */ /* 0x000fe20008000000 */
[-C--:B------:R-:W-:Y:S01]  /*1ca60*/  LEA.HI.X.SX32 R27, R5, R3.reuse, 0x1, P4 ;  /* 0x00000003051b7211 */ /* 0x080fe200020f0eff */
[----:B------:R-:W-:Y:S01]  /*1ca70*/  ULDC UR4, c[0x0][0x248] ;  /* 0x0000920000047ab9 */ /* 0x000fe20000000800 */
[CC--:B------:R-:W-:Y:S02]  /*1ca80*/  LEA R24, P4, R25.reuse, R2.reuse, 0x1 ;  /* 0x0000000219187211 */ /* 0x0c0fe400078808ff */
[----:B------:R-:W-:Y:S02]  /*1ca90*/  LOP3.LUT R5, R4, 0x62, R235, 0xfe, !PT ;  /* 0x0000006204057812 */ /* 0x000fe400078efeeb */
[----:B---3--:R-:W-:Y:S02]  /*1caa0*/  PRMT R7, R166, 0x7632, R7 ;  /* 0x00007632a6077816 */ /* 0x008fe40000000007 */
[----:B------:R-:W-:Y:S02]  /*1cab0*/  LEA.HI.X.SX32 R25, R25, R3, 0x1, P4 ;  /* 0x0000000319197211 */ /* 0x000fe400020f0eff */
[----:B------:R-:W-:Y:S01]  /*1cac0*/  LEA R6, P4, R28, R2, 0x1 ;  /* 0x000000021c067211 */ /* 0x000fe200078808ff */
[----:B------:R3:W-:Y:S01]  /*1cad0*/  @P1 STG.E.U16 desc[UR14][R26.64], R7 ;  /* 0x000000071a001986 */ /* 0x0007e2000c10150e */
[----:B------:R-:W-:Y:S01]  /*1cae0*/  ISETP.LT.AND P1, PT, R5, UR5, !P0 ;  /* 0x0000000505007c0c */ /* 0x000fe2000c721270 */
[----:B------:R-:W-:Y:S01]  /*1caf0*/  ULDC UR5, c[0x0][0x22c] ;  /* 0x00008b0000057ab9 */ /* 0x000fe20000000800 */
[C-C-:B------:R-:W-:Y:S01]  /*1cb00*/  LOP3.LUT R5, R4.reuse, 0x63, R235.reuse, 0xfe, !PT ;  /* 0x0000006304057812 */ /* 0x140fe200078efeeb */
[----:B------:R4:W-:Y:S01]  /*1cb10*/  @P2 STG.E.U16 desc[UR14][R24.64], R167 ;  /* 0x000000a718002986 */ /* 0x0009e2000c10150e */
[----:B------:R-:W-:-:S02]  /*1cb20*/  LOP3.LUT R166, R4, 0x98, R235, 0xfe, !PT ;  /* 0x0000009804a67812 */ /* 0x000fc400078efeeb */
[----:B------:R-:W-:Y:S01]  /*1cb30*/  ISETP.LT.AND P2, PT, R5, UR5, !P0 ;  /* 0x0000000505007c0c */ /* 0x000fe2000c741270 */
[----:B------:R-:W-:Y:S01]  /*1cb40*/  ULDC UR5, c[0x0][0x248] ;  /* 0x0000920000057ab9 */ /* 0x000fe20000000800 */
[CC--:B---3--:R-:W-:Y:S01]  /*1cb50*/  LEA.HI.X.SX32 R7, R28.reuse, R3.reuse, 0x1, P4 ;  /* 0x000000031c077211 */ /* 0x0c8fe200020f0eff */
[----:B------:R-:W-:Y:S01]  /*1cb60*/  VIADD R28, R28, UR4 ;  /* 0x000000041c1c7c36 */ /* 0x000fe20008000000 */
[----:B------:R-:W-:Y:S01]  /*1cb70*/  PRMT R27, R167, 0x7632, R27 ;  /* 0x00007632a71b7816 */ /* 0x000fe2000000001b */
[----:B------:R-:W-:Y:S01]  /*1cb80*/  ULDC UR4, c[0x0][0x248] ;  /* 0x0000920000047ab9 */ /* 0x000fe20000000800 */
[----:B----4-:R-:W-:Y:S01]  /*1cb90*/  LOP3.LUT R167, R4, 0x95, R235, 0xfe, !PT ;  /* 0x0000009504a77812 */ /* 0x010fe200078efeeb */
[C---:B------:R-:W-:Y:S01]  /*1cba0*/  VIADD R5, R28.reuse, UR4 ;  /* 0x000000041c057c36 */ /* 0x040fe20008000000 */
[----:B------:R-:W-:Y:S01]  /*1cbb0*/  ULDC UR4, c[0x0][0x248] ;  /* 0x0000920000047ab9 */ /* 0x000fe20000000800 */
[----:B------:R3:W-:Y:S01]  /*1cbc0*/  @P3 STG.E.U16 desc[UR14][R6.64], R27 ;  /* 0x0000001b06003986 */ /* 0x0007e2000c10150e */
[CC--:B------:R-:W-:Y:S01]  /*1cbd0*/  LEA R24, P3, R28.reuse, R2.reuse, 0x1 ;  /* 0x000000021c187211 */ /* 0x0c0fe200078608ff */
[C---:B------:R-:W-:Y:S01]  /*1cbe0*/  VIADD R29, R5.reuse, UR4 ;  /* 0x00000004051d7c36 */ /* 0x040fe20008000000 */
[-C--:B------:R-:W-:Y:S01]  /*1cbf0*/  LEA R26, P4, R5, R2.reuse, 0x1 ;  /* 0x00000002051a7211 */ /* 0x080fe200078808ff */
[----:B------:R-:W-:Y:S01]  /*1cc00*/  ULDC UR4, c[0x0][0x22c] ;  /* 0x00008b0000047ab9 */ /* 0x000fe20000000800 */
[----:B------:R-:W-:Y:S01]  /*1cc10*/  LEA.HI.X.SX32 R25, R28, R3, 0x1, P3 ;  /* 0x000000031c197211 */ /* 0x000fe200018f0eff */
[C---:B------:R-:W-:Y:S01]  /*1cc20*/  VIADD R233, R29.reuse, UR5 ;  /* 0x000000051de97c36 */ /* 0x040fe20008000000 */
[----:B------:R-:W-:Y:S01]  /*1cc30*/  LEA R28, P3, R29, R2, 0x1 ;  /* 0x000000021d1c7211 */ /* 0x000fe200078608ff */
[----:B------:R-:W-:-:S02]  /*1cc40*/  ULDC UR5, c[0x0][0x22c] ;  /* 0x00008b0000057ab9 */ /* 0x000fc40000000800 */
[----:B------:R4:W-:Y:S01]  /*1cc50*/  @P6 STG.E.U16 desc[UR14][R24.64], R8 ;  /* 0x0000000818006986 */ /* 0x0009e2000c10150e */
[-C--:B------:R-:W-:Y:S02]  /*1cc60*/  LEA.HI.X.SX32 R29, R29, R3.reuse, 0x1, P3 ;  /* 0x000000031d1d7211 */ /* 0x080fe400018f0eff */
[----:B---3--:R-:W-:Y:S02]  /*1cc70*/  PRMT R7, R8, 0x7632, R7 ;  /* 0x0000763208077816 */ /* 0x008fe40000000007 */
[----:B------:R-:W-:Y:S02]  /*1cc80*/  LEA.HI.X.SX32 R27, R5, R3, 0x1, P4 ;  /* 0x00000003051b7211 */ /* 0x000fe400020f0eff */
[----:B------:R-:W-:Y:S02]  /*1cc90*/  LEA R6, P3, R233, R2, 0x1 ;  /* 0x00000002e9067211 */ /* 0x000fe400078608ff */
[----:B------:R-:W-:Y:S01]  /*1cca0*/  PRMT R5, R9, 0x7632, R5 ;  /* 0x0000763209057816 */ /* 0x000fe20000000005 */
[----:B------:R3:W-:Y:S01]  /*1ccb0*/  @P5 STG.E.U16 desc[UR14][R26.64], R7 ;  /* 0x000000071a005986 */ /* 0x0007e2000c10150e */
[----:B------:R-:W-:Y:S01]  /*1ccc0*/  ISETP.LT.AND P4, PT, R165, UR5, !P0 ;  /* 0x00000005a5007c0c */ /* 0x000fe2000c781270 */
[----:B------:R-:W-:Y:S01]  /*1ccd0*/  ULDC UR5, c[0x0][0x22c] ;  /* 0x00008b0000057ab9 */ /* 0x000fe20000000800 */
[C-C-:B----4-:R-:W-:Y:S01]  /*1cce0*/  LOP3.LUT R25, R4.reuse, 0xe3, R235.reuse, 0xfe, !PT ;  /* 0x000000e304197812 */ /* 0x150fe200078efeeb */
[----:B------:R4:W-:Y:S01]  /*1ccf0*/  @P1 STG.E.U16 desc[UR14][R28.64], R9 ;  /* 0x000000091c001986 */ /* 0x0009e2000c10150e */
[----:B------:R-:W-:Y:S01]  /*1cd00*/  ISETP.LT.AND P5, PT, R163, UR5, !P0 ;  /* 0x00000005a3007c0c */ /* 0x000fe2000c7a1270 */
[----:B------:R-:W-:Y:S01]  /*1cd10*/  ULDC UR5, c[0x0][0x22c] ;  /* 0x00008b0000057ab9 */ /* 0x000fe20000000800 */
[----:B------:R-:W-:-:S02]  /*1cd20*/  LOP3.LUT R24, R4, 0xe6, R235, 0xfe, !PT ;  /* 0x000000e604187812 */ /* 0x000fc400078efeeb */
[C-C-:B------:R-:W-:Y:S02]  /*1cd30*/  LOP3.LUT R8, R4.reuse, 0xe8, R235.reuse, 0xfe, !PT ;  /* 0x000000e804087812 */ /* 0x140fe400078efeeb */
[----:B---3--:R-:W-:Y:S02]  /*1cd40*/  LEA.HI.X.SX32 R7, R233, R3, 0x1, P3 ;  /* 0x00000003e9077211 */ /* 0x008fe400018f0eff */
[----:B------:R-:W-:Y:S01]  /*1cd50*/  ISETP.LT.AND P3, PT, R231, UR4, !P0 ;  /* 0x00000004e7007c0c */ /* 0x000fe2000c761270 */
[----:B------:R-:W-:Y:S01]  /*1cd60*/  ULDC UR4, c[0x0][0x248] ;  /* 0x0000920000047ab9 */ /* 0x000fe20000000800 */
[--C-:B------:R-:W-:Y:S01]  /*1cd70*/  LOP3.LUT R27, R4, 0xe1, R235.reuse, 0xfe, !PT ;  /* 0x000000e1041b7812 */ /* 0x100fe200078efeeb */
[----:B------:R-:W-:Y:S01]  /*1cd80*/  VIADD R233, R233, UR4 ;  /* 0x00000004e9e97c36 */ /* 0x000fe20008000000 */
[----:B------:R3:W-:Y:S01]  /*1cd90*/  @P2 STG.E.U16 desc[UR14][R6.64], R5 ;  /* 0x0000000506002986 */ /* 0x0007e2000c10150e */
[----:B------:R-:W-:Y:S01]  /*1cda0*/  ISETP.LT.AND P2, PT, R164, UR6, !P0 ;  /* 0x00000006a4007c0c */ /* 0x000fe2000c741270 */
[----:B------:R-:W-:Y:S01]  /*1cdb0*/  ULDC UR4, c[0x0][0x248] ;  /* 0x0000920000047ab9 */ /* 0x000fe20000000800 */
[----:B------:R-:W-:Y:S01]  /*1cdc0*/  ULDC UR6, c[0x0][0x22c] ;  /* 0x00008b0000067ab9 */ /* 0x000fe20000000800 */
[C---:B------:R-:W-:Y:S01]  /*1cdd0*/  LEA R164, P1, R233.reuse, R2, 0x1 ;  /* 0x00000002e9a47211 */ /* 0x040fe200078208ff */
[----:B------:R-:W-:Y:S01]  /*1cde0*/  VIADD R231, R233, UR4 ;  /* 0x00000004e9e77c36 */ /* 0x000fe20008000000 */
[----:B------:R-:W-:Y:S01]  /*1cdf0*/  ULDC UR4, c[0x0][0x248] ;  /* 0x0000920000047ab9 */ /* 0x000fe20000000800 */
[----:B----4-:R-:W-:-:S02]  /*1ce00*/  LOP3.LUT R29, R4, 0xdf, R235, 0xfe, !PT ;  /* 0x000000df041d7812 */ /* 0x010fc400078efeeb */
[-C--:B------:R-:W-:Y:S01]  /*1ce10*/  LEA.HI.X.SX32 R165, R233, R3.reuse, 0x1, P1 ;  /* 0x00000003e9a57211 */ /* 0x080fe200008f0eff */
[C---:B------:R-:W-:Y:S01]  /*1ce20*/  VIADD R233, R231.reuse, UR4 ;  /* 0x00000004e7e97c36 */ /* 0x040fe20008000000 */
[----:B------:R-:W-:Y:S01]  /*1ce30*/  ISETP.LT.AND P1, PT, R162, UR6, !P0 ;  /* 0x00000006a2007c0c */ /* 0x000fe2000c721270 */
[----:B------:R-:W-:Y:S01]  /*1ce40*/  ULDC UR4, c[0x0][0x22c] ;  /* 0x00008b0000047ab9 */ /* 0x000fe20000000800 */
[C---:B------:R-:W-:Y:S01]  /*1ce50*/  LEA R162, P6, R231.reuse, R2, 0x1 ;  /* 0x00000002e7a27211 */ /* 0x040fe200078c08ff */
[----:B------:R4:W-:Y:S01]  /*1ce60*/  @P3 STG.E.U16 desc[UR14][R164.64], R10 ;  /* 0x0000000aa4003986 */ /* 0x0009e2000c10150e */
[----:B------:R-:W-:Y:S01]  /*1ce70*/  ISETP.LT.AND P3, PT, R226, UR4, !P0 ;  /* 0x00000004e2007c0c */ /* 0x000fe2000c761270 */
[----:B------:R-:W-:Y:S01]  /*1ce80*/  ULDC UR4, c[0x0][0x248] ;  /* 0x0000920000047ab9 */ /* 0x000fe20000000800 */
[----:B------:R-:W-:Y:S01]  /*1ce90*/  LEA.HI.X.SX32 R163, R231, R3, 0x1, P6 ;  /* 0x00000003e7a37211 */ /* 0x000fe200030f0eff */
[----:B------:R-:W-:Y:S01]  /*1cea0*/  ULDC UR6, c[0x0][0x22c] ;  /* 0x00008b0000067ab9 */ /* 0x000fe20000000800 */
[----:B------:R-:W-:-:S02]  /*1ceb0*/  LOP3.LUT R28, R4, 0xe2, R235, 0xfe, !PT ;  /* 0x000000e2041c7812 */ /* 0x000fc400078efeeb */
[C-C-:B------:R-:W-:Y:S02]  /*1cec0*/  LOP3.LUT R9, R4.reuse, 0xe5, R235.reuse, 0xfe, !PT ;  /* 0x000000e504097812 */ /* 0x140fe400078efeeb */
[C-C-:B------:R-:W-:Y:S02]  /*1ced0*/  LOP3.LUT R26, R4.reuse, 0xe4, R235.reuse, 0xfe, !PT ;  /* 0x000000e4041a7812 */ /* 0x140fe400078efeeb */
[----:B---3--:R-:W-:Y:S02]  /*1cee0*/  LOP3.LUT R7, R4, 0xe7, R235, 0xfe, !PT ;  /* 0x000000e704077812 */ /* 0x008fe400078efeeb */
[----:B----4-:R-:W-:Y:S02]  /*1cef0*/  PRMT R165, R10, 0x7632, R165 ;  /* 0x000076320aa57816 */ /* 0x010fe400000000a5 */
[----:B------:R-:W-:Y:S02]  /*1cf00*/  LEA R164, P6, R233, R2, 0x1 ;  /* 0x00000002e9a47211 */ /* 0x000fe400078c08ff */
[C-C-:B------:R-:W-:Y:S01]  /*1cf10*/  LOP3.LUT R5, R4.reuse, 0xe9, R235.reuse, 0xfe, !PT ;  /* 0x000000e904057812 */ /* 0x140fe200078efeeb */
[----:B------:R3:W-:Y:S01]  /*1cf20*/  @P4 STG.E.U16 desc[UR14][R162.64], R165 ;  /* 0x000000a5a2004986 */ /* 0x0007e2000c10150e */
[----:B------:R-:W-:Y:S01]  /*1cf30*/  ISETP.LT.AND P4, PT, R225, UR5, !P0 ;  /* 0x00000005e1007c0c */ /* 0x000fe2000c781270 */
[----:B------:R-:W-:Y:S01]  /*1cf40*/  ULDC UR5, c[0x0][0x22c] ;  /* 0x00008b0000057ab9 */ /* 0x000fe20000000800 */
[----:B------:R-:W-:-:S02]  /*1cf50*/  LOP3.LUT R6, R4, 0xea, R235, 0xfe, !PT ;  /* 0x000000ea04067812 */ /* 0x000fc400078efeeb */
[----:B------:R-:W-:Y:S02]  /*1cf60*/  LOP3.LUT R4, R4, 0xfe, R235, 0xfe, !PT ;  /* 0x000000fe04047812 */ /* 0x000fe400078efeeb */
[C---:B---3--:R-:W-:Y:S01]  /*1cf70*/  LEA.HI.X.SX32 R165, R233.reuse, R3, 0x1, P6 ;  /* 0x00000003e9a57211 */ /* 0x048fe200030f0eff */
[----:B------:R-:W-:Y:S01]  /*1cf80*/  VIADD R233, R233, UR4 ;  /* 0x00000004e9e97c36 */ /* 0x000fe20008000000 */
[----:B------:R-:W-:-:S03]  /*1cf90*/  ULDC UR4, c[0x0][0x248] ;  /* 0x0000920000047ab9 */ /* 0x000fc60000000800 */
[C---:B------:R-:W-:Y:S01]  /*1cfa0*/  VIADD R163, R233.reuse, UR4 ;  /* 0x00000004e9a37c36 */ /* 0x040fe20008000000 */
[-C--:B------:R-:W-:Y:S01]  /*1cfb0*/  LEA R10, P6, R233, R2.reuse, 0x1 ;  /* 0x00000002e90a7211 */ /* 0x080fe200078c08ff */
[----:B------:R3:W-:Y:S01]  /*1cfc0*/  @P2 STG.E.U16 desc[UR14][R164.64], R11 ;  /* 0x0000000ba4002986 */ /* 0x0007e2000c10150e */
[----:B------:R-:W-:Y:S01]  /*1cfd0*/  ISETP.LT.AND P2, PT, R221, UR5, !P0 ;  /* 0x00000005dd007c0c */ /* 0x000fe2000c741270 */
[----:B------:R-:W-:Y:S01]  /*1cfe0*/  ULDC UR4, c[0x0][0x248] ;  /* 0x0000920000047ab9 */ /* 0x000fe20000000800 */
[----:B------:R-:W-:Y:S01]  /*1cff0*/  PRMT R221, R11, 0x7632, R221 ;  /* 0x000076320bdd7816 */ /* 0x000fe200000000dd */
[----:B------:R-:W-:Y:S01]  /*1d000*/  ULDC UR5, c[0x0][0x22c] ;  /* 0x00008b0000057ab9 */ /* 0x000fe20000000800 */
[----:B---3--:R-:W-:Y:S01]  /*1d010*/  LEA.HI.X.SX32 R11, R233, R3, 0x1, P6 ;  /* 0x00000003e90b7211 */ /* 0x008fe200030f0eff */
[C---:B------:R-:W-:Y:S01]  /*1d020*/  VIADD R164, R163.reuse, UR4 ;  /* 0x00000004a3a47c36 */ /* 0x040fe20008000000 */
[----:B------:R-:W-:Y:S01]  /*1d030*/  LEA R162, P6, R163, R2, 0x1 ;  /* 0x00000002a3a27211 */ /* 0x000fe200078c08ff */
[----:B------:R-:W-:-:S02]  /*1d040*/  ULDC UR4, c[0x0][0x248] ;  /* 0x0000920000047ab9 */ /* 0x000fc40000000800 */
[----:B------:R3:W-:Y:S01]  /*1d050*/  @P5 STG.E.U16 desc[UR14][R10.64], R221 ;  /* 0x000000dd0a005986 */ /* 0x0007e2000c10150e */
[----:B------:R-:W-:Y:S01]  /*1d060*/  LEA.HI.X.SX32 R163, R163, R3, 0x1, P6 ;  /* 0x00000003a3a37211 */ /* 0x000fe200030f0eff */
[C---:B------:R-:W-:Y:S01]  /*1d070*/  VIADD R165, R164.reuse, UR4 ;  /* 0x00000004a4a57c36 */ /* 0x040fe20008000000 */
[----:B------:R-:W-:Y:S01]  /*1d080*/  ULDC UR4, c[0x0][0x22c] ;  /* 0x00008b0000047ab9 */ /* 0x000fe20000000800 */
[----:B------:R-:W-:Y:S01]  /*1d090*/  ISETP.LT.AND P5, PT, R219, UR5, !P0 ;  /* 0x00000005db007c0c */ /* 0x000fe2000c7a1270 */
[----:B------:R-:W-:Y:S01]  /*1d0a0*/  ULDC UR5, c[0x0][0x22c] ;  /* 0x00008b0000057ab9 */ /* 0x000fe20000000800 */
[----:B------:R4:W-:Y:S01]  /*1d0b0*/  @P1 STG.E.U16 desc[UR14][R162.64], R16 ;  /* 0x00000010a2001986 */ /* 0x0009e2000c10150e */
[----:B------:R-:W-:Y:S01]  /*1d0c0*/  ISETP.LT.AND P1, PT, R217, UR4, !P0 ;  /* 0x00000004d9007c0c */ /* 0x000fe2000c721270 */
[----:B------:R-:W-:Y:S01]  /*1d0d0*/  ULDC UR4, c[0x0][0x248] ;  /* 0x0000920000047ab9 */ /* 0x000fe20000000800 */
[----:B------:R-:W-:Y:S02]  /*1d0e0*/  PRMT R217, R17, 0x7632, R217 ;  /* 0x0000763211d97816 */ /* 0x000fe400000000d9 */
[----:B---3--:R-:W-:-:S04]  /*1d0f0*/  LEA R10, P6, R164, R2, 0x1 ;  /* 0x00000002a40a7211 */ /* 0x008fc800078c08ff */
[----:B------:R-:W-:Y:S02]  /*1d100*/  LEA.HI.X.SX32 R11, R164, R3, 0x1, P6 ;  /* 0x00000003a40b7211 */ /* 0x000fe400030f0eff */
[----:B----4-:R-:W-:Y:S02]  /*1d110*/  PRMT R163, R16, 0x7632, R163 ;  /* 0x0000763210a37816 */ /* 0x010fe400000000a3 */
[----:B------:R-:W-:-:S03]  /*1d120*/  LEA R162, P6, R165, R2, 0x1 ;  /* 0x00000002a5a27211 */ /* 0x000fc600078c08ff */
[----:B------:R3:W-:Y:S01]  /*1d130*/  @P3 STG.E.U16 desc[UR14][R10.64], R163 ;  /* 0x000000a30a003986 */ /* 0x0007e2000c10150e */
[----:B------:R-:W-:Y:S01]  /*1d140*/  ISETP.LT.AND P3, PT, R218, UR5, !P0 ;  /* 0x00000005da007c0c */ /* 0x000fe2000c761270 */
[----:B------:R-:W-:Y:S01]  /*1d150*/  ULDC UR5, c[0x0][0x22c] ;  /* 0x00008b0000057ab9 */ /* 0x000fe20000000800 */
[C---:B---3--:R-:W-:Y:S01]  /*1d160*/  LEA.HI.X.SX32 R163, R165.reuse, R3, 0x1, P6 ;  /* 0x00000003a5a37211 */ /* 0x048fe200030f0eff */
[----:B------:R-:W-:Y:S01]  /*1d170*/  VIADD R165, R165, UR4 ;  /* 0x00000004a5a57c36 */ /* 0x000fe20008000000 */
[----:B------:R-:W-:-:S03]  /*1d180*/  ULDC UR4, c[0x0][0x248] ;  /* 0x0000920000047ab9 */ /* 0x000fc60000000800 */
[C---:B------:R-:W-:Y:S01]  /*1d190*/  VIADD R164, R165.reuse, UR4 ;  /* 0x00000004a5a47c36 */ /* 0x040fe20008000000 */
[CC--:B------:R-:W-:Y:S01]  /*1d1a0*/  LEA R10, P6, R165.reuse, R2.reuse, 0x1 ;  /* 0x00000002a50a7211 */ /* 0x0c0fe200078c08ff */
[----:B------:R-:W-:Y:S01]  /*1d1b0*/  ULDC UR4, c[0x0][0x248] ;  /* 0x0000920000047ab9 */ /* 0x000fe20000000800 */
[----:B------:R3:W-:Y:S01]  /*1d1c0*/  @P4 STG.E.U16 desc[UR14][R162.64], R17 ;  /* 0x00000011a2004986 */ /* 0x0007e2000c10150e */
[----:B------:R-:W-:Y:S01]  /*1d1d0*/  ISETP.LT.AND P4, PT, R234, UR5, !P0 ;  /* 0x00000005ea007c0c */ /* 0x000fe2000c781270 */
[----:B------:R-:W-:Y:S01]  /*1d1e0*/  ULDC UR5, c[0x0][0x22c] ;  /* 0x00008b0000057ab9 */ /* 0x000fe20000000800 */
[----:B------:R-:W-:Y:S02]  /*1d1f0*/  LEA.HI.X.SX32 R11, R165, R3, 0x1, P6 ;  /* 0x00000003a50b7211 */ /* 0x000fe400030f0eff */
[----:B------:R-:W-:-:S03]  /*1d200*/  LEA R16, P6, R164, R2, 0x1 ;  /* 0x00000002a4107211 */ /* 0x000fc600078c08ff */
[----:B------:R4:W-:Y:S01]  /*1d210*/  @P2 STG.E.U16 desc[UR14][R10.64], R217 ;  /* 0x000000d90a002986 */ /* 0x0009e2000c10150e */
[----:B------:R-:W-:Y:S01]  /*1d220*/  ISETP.LT.AND P2, PT, R232, UR5, !P0 ;  /* 0x00000005e8007c0c */ /* 0x000fe2000c741270 */
[----:B------:R-:W-:Y:S01]  /*1d230*/  ULDC UR5, c[0x0][0x22c] ;  /* 0x00008b0000057ab9 */ /* 0x000fe20000000800 */
[C---:B---3--:R-:W-:Y:S01]  /*1d240*/  VIADD R162, R164.reuse, UR4 ;  /* 0x00000004a4a27c36 */ /* 0x048fe20008000000 */
[----:B------:R-:W-:Y:S01]  /*1d250*/  LEA.HI.X.SX32 R17, R164, R3, 0x1, P6 ;  /* 0x00000003a4117211 */ /* 0x000fe200030f0eff */
[----:B------:R-:W-:Y:S02]  /*1d260*/  ULDC UR4, c[0x0][0x248] ;  /* 0x0000920000047ab9 */ /* 0x000fe40000000800 */
[C---:B------:R-:W-:Y:S01]  /*1d270*/  VIADD R163, R162.reuse, UR4 ;  /* 0x00000004a2a37c36 */ /* 0x040fe20008000000 */
[----:B------:R-:W-:Y:S01]  /*1d280*/  ULDC UR4, c[0x0][0x22c] ;  /* 0x00008b0000047ab9 */ /* 0x000fe20000000800 */
[----:B------:R3:W-:Y:S01]  /*1d290*/  @P5 STG.E.U16 desc[UR14][R16.64], R18 ;  /* 0x0000001210005986 */ /* 0x0007e2000c10150e */
[----:B------:R-:W-:Y:S01]  /*1d2a0*/  ISETP.LT.AND P5, PT, R229, UR4, !P0 ;  /* 0x00000004e5007c0c */ /* 0x000fe2000c7a1270 */
[----:B------:R-:W-:Y:S01]  /*1d2b0*/  ULDC UR4, c[0x0][0x248] ;  /* 0x0000920000047ab9 */ /* 0x000fe20000000800 */
[----:B----4-:R-:W-:-:S04]  /*1d2c0*/  LEA R10, P6, R162, R2, 0x1 ;  /* 0x00000002a20a7211 */ /* 0x010fc800078c08ff */
[----:B------:R-:W-:Y:S02]  /*1d2d0*/  LEA.HI.X.SX32 R11, R162, R3, 0x1, P6 ;  /* 0x00000003a20b7211 */ /* 0x000fe400030f0eff */
[----:B------:R-:W-:Y:S02]  /*1d2e0*/  PRMT R162, R19, 0x7632, R162 ;  /* 0x0000763213a27816 */ /* 0x000fe400000000a2 */
[----:B---3--:R-:W-:Y:S02]  /*1d2f0*/  PRMT R17, R18, 0x7632, R17 ;  /* 0x0000763212117816 */ /* 0x008fe40000000011 */
        /* <DEDUP_REMOVED lines=8> */
[C---:B------:R-:W-:Y:S01]  /*1d380*/  LEA R10, P6, R163.reuse, R2, 0x1 ;  /* 0x00000002a30a7211 */ /* 0x040fe200078c08ff */
[----:B------:R3:W-:Y:S01]  /*1d390*/  @P3 STG.E.U16 desc[UR14][R16.64], R19 ;  /* 0x0000001310003986 */ /* 0x0007e2000c10150e */
[----:B------:R-:W-:Y:S01]  /*1d3a0*/  ULDC UR4, c[0x0][0x248] ;  /* 0x0000920000047ab9 */ /* 0x000fe20000000800 */
[----:B------:R-:W-:Y:S01]  /*1d3b0*/  ISETP.LT.AND P3, PT, R228, UR5, !P0 ;  /* 0x00000005e4007c0c */ /* 0x000fe2000c761270 */
[----:B------:R-:W-:Y:S01]  /*1d3c0*/  ULDC UR5, c[0x0][0x22c] ;  /* 0x00008b0000057ab9 */ /* 0x000fe20000000800 */
[----:B------:R-:W-:-:S05]  /*1d3d0*/  LEA.HI.X.SX32 R11, R163, R3, 0x1, P6 ;  /* 0x00000003a30b7211 */ /* 0x000fca00030f0eff */
[----:B------:R4:W-:Y:S01]  /*1d3e0*/  @P4 STG.E.U16 desc[UR14][R10.64], R162 ;  /* 0x000000a20a004986 */ /* 0x0009e2000c10150e */
[----:B------:R-:W-:Y:S01]  /*1d3f0*/  ISETP.LT.AND P4, PT, R227, UR5, !P0 ;  /* 0x00000005e3007c0c */ /* 0x000fe2000c781270 */
[----:B------:R-:W-:Y:S01]  /*1d400*/  ULDC UR5, c[0x0][0x22c] ;  /* 0x00008b0000057ab9 */ /* 0x000fe20000000800 */
[CC--:B---3--:R-:W-:Y:S01]  /*1d410*/  LEA R16, P6, R18.reuse, R2.reuse, 0x1 ;  /* 0x0000000212107211 */ /* 0x0c8fe200078c08ff */
[C---:B------:R-:W-:Y:S01]  /*1d420*/  VIADD R19, R18.reuse, UR4 ;  /* 0x0000000412137c36 */ /* 0x040fe20008000000 */
[----:B------:R-:W-:Y:S02]  /*1d430*/  ULDC UR4, c[0x0][0x248] ;  /* 0x0000920000047ab9 */ /* 0x000fe40000000800 */
[----:B------:R-:W-:Y:S01]  /*1d440*/  LEA.HI.X.SX32 R17, R18, R3, 0x1, P6 ;  /* 0x0000000312117211 */ /* 0x000fe200030f0eff */
[C---:B------:R-:W-:Y:S01]  /*1d450*/  VIADD R18, R19.reuse, UR4 ;  /* 0x0000000413127c36 */ /* 0x040fe20008000000 */
[----:B------:R-:W-:Y:S01]  /*1d460*/  ULDC UR4, c[0x0][0x22c] ;  /* 0x00008b0000047ab9 */ /* 0x000fe20000000800 */
[----:B----4-:R-:W-:-:S02]  /*1d470*/  LEA R10, P6, R19, R2, 0x1 ;  /* 0x00000002130a7211 */ /* 0x010fc400078c08ff */
[----:B------:R3:W-:Y:S01]  /*1d480*/  @P2 STG.E.U16 desc[UR14][R16.64], R56 ;  /* 0x0000003810002986 */ /* 0x0007e2000c10150e */
[----:B------:R-:W-:Y:S01]  /*1d490*/  ISETP.LT.AND P2, PT, R223, UR4, !P0 ;  /* 0x00000004df007c0c */ /* 0x000fe2000c741270 */
[----:B------:R-:W-:Y:S01]  /*1d4a0*/  ULDC UR4, c[0x0][0x248] ;  /* 0x0000920000047ab9 */ /* 0x000fe20000000800 */
[-C--:B------:R-:W-:Y:S02]  /*1d4b0*/  LEA.HI.X.SX32 R11, R19, R3.reuse, 0x1, P6 ;  /* 0x00000003130b7211 */ /* 0x080fe400030f0eff */
[----:B---3--:R-:W-:Y:S02]  /*1d4c0*/  PRMT R17, R56, 0x7632, R17 ;  /* 0x0000763238117816 */ /* 0x008fe40000000011 */
[----:B------:R-:W-:Y:S02]  /*1d4d0*/  LEA R16, P6, R18, R2, 0x1 ;  /* 0x0000000212107211 */ /* 0x000fe400078c08ff */
[----:B------:R-:W-:Y:S01]  /*1d4e0*/  PRMT R56, R57, 0x7632, R56 ;  /* 0x0000763239387816 */ /* 0x000fe20000000038 */
[----:B------:R3:W-:Y:S01]  /*1d4f0*/  @P5 STG.E.U16 desc[UR14][R10.64], R17 ;  /* 0x000000110a005986 */ /* 0x0007e2000c10150e */
[----:B------:R-:W-:Y:S01]  /*1d500*/  ISETP.LT.AND P5, PT, R224, UR5, !P0 ;  /* 0x00000005e0007c0c */ /* 0x000fe2000c7a1270 */
[----:B------:R-:W-:Y:S01]  /*1d510*/  ULDC UR5, c[0x0][0x22c] ;  /* 0x00008b0000057ab9 */ /* 0x000fe20000000800 */
[C---:B---3--:R-:W-:Y:S01]  /*1d520*/  LEA.HI.X.SX32 R17, R18.reuse, R3, 0x1, P6 ;  /* 0x0000000312117211 */ /* 0x048fe200030f0eff */
[----:B------:R-:W-:Y:S01]  /*1d530*/  VIADD R18, R18, UR4 ;  /* 0x0000000412127c36 */ /* 0x000fe20008000000 */
[----:B------:R-:W-:-:S03]  /*1d540*/  ULDC UR4, c[0x0][0x248] ;  /* 0x0000920000047ab9 */ /* 0x000fc60000000800 */
[C---:B------:R-:W-:Y:S01]  /*1d550*/  VIADD R19, R18.reuse, UR4 ;  /* 0x0000000412137c36 */ /* 0x040fe20008000000 */
[----:B------:R-:W-:Y:S01]  /*1d560*/  LEA R10, P6, R18, R2, 0x1 ;  /* 0x00000002120a7211 */ /* 0x000fe200078c08ff */
[----:B------:R3:W-:Y:S01]  /*1d570*/  @P1 STG.E.U16 desc[UR14][R16.64], R57 ;  /* 0x0000003910001986 */ /* 0x0007e2000c10150e */
[----:B------:R-:W-:Y:S01]  /*1d580*/  ULDC UR4, c[0x0][0x248] ;  /* 0x0000920000047ab9 */ /* 0x000fe20000000800 */
[----:B------:R-:W-:Y:S01]  /*1d590*/  ISETP.LT.AND P1, PT, R222, UR5, !P0 ;  /* 0x00000005de007c0c */ /* 0x000fe2000c721270 */
[----:B------:R-:W-:Y:S01]  /*1d5a0*/  ULDC UR5, c[0x0][0x22c] ;  /* 0x00008b0000057ab9 */ /* 0x000fe20000000800 */
[----:B------:R-:W-:Y:S01]  /*1d5b0*/  LEA.HI.X.SX32 R11, R18, R3, 0x1, P6 ;  /* 0x00000003120b7211 */ /* 0x000fe200030f0eff */
[----:B------:R-:W-:Y:S01]  /*1d5c0*/  VIADD R18, R19, UR4 ;  /* 0x0000000413127c36 */ /* 0x000fe20008000000 */
[----:B------:R-:W-:-:S03]  /*1d5d0*/  ULDC UR4, c[0x0][0x248] ;  /* 0x0000920000047ab9 */ /* 0x000fc60000000800 */
[----:B------:R4:W-:Y:S01]  /*1d5e0*/  @P3 STG.E.U16 desc[UR14][R10.64], R56 ;  /* 0x000000380a003986 */ /* 0x0009e2000c10150e */
[----:B------:R-:W-:Y:S01]  /*1d5f0*/  ISETP.LT.AND P3, PT, R220, UR5, !P0 ;  /* 0x00000005dc007c0c */ /* 0x000fe2000c761270 */
[----:B------:R-:W-:Y:S01]  /*1d600*/  ULDC UR5, c[0x0][0x22c] ;  /* 0x00008b0000057ab9 */ /* 0x000fe20000000800 */
[----:B---3--:R-:W-:-:S04]  /*1d610*/  LEA R16, P6, R19, R2, 0x1 ;  /* 0x0000000213107211 */ /* 0x008fc800078c08ff */
[-C--:B------:R-:W-:Y:S01]  /*1d620*/  LEA.HI.X.SX32 R17, R19, R3.reuse, 0x1, P6 ;  /* 0x0000000313117211 */ /* 0x080fe200030f0eff */
[C---:B------:R-:W-:Y:S01]  /*1d630*/  VIADD R19, R18.reuse, UR4 ;  /* 0x0000000412137c36 */ /* 0x040fe20008000000 */
[----:B------:R-:W-:Y:S01]  /*1d640*/  ULDC UR4, c[0x0][0x22c] ;  /* 0x00008b0000047ab9 */ /* 0x000fe20000000800 */
[C---:B----4-:R-:W-:Y:S02]  /*1d650*/  LEA R10, P6, R18.reuse, R2, 0x1 ;  /* 0x00000002120a7211 */ /* 0x050fe400078c08ff */
[----:B------:R3:W-:Y:S01]  /*1d660*/  @P4 STG.E.U16 desc[UR14][R16.64], R58 ;  /* 0x0000003a10004986 */ /* 0x0007e2000c10150e */
[----:B------:R-:W-:Y:S01]  /*1d670*/  ISETP.LT.AND P4, PT, R215, UR4, !P0 ;  /* 0x00000004d7007c0c */ /* 0x000fe2000c781270 */
[----:B------:R-:W-:Y:S01]  /*1d680*/  ULDC UR4, c[0x0][0x248] ;  /* 0x0000920000047ab9 */ /* 0x000fe20000000800 */
[----:B------:R-:W-:Y:S02]  /*1d690*/  LEA.HI.X.SX32 R11, R18, R3, 0x1, P6 ;  /* 0x00000003120b7211 */ /* 0x000fe400030f0eff */
[----:B------:R-:W-:-:S02]  /*1d6a0*/  PRMT R56, R59, 0x7632, R56 ;  /* 0x000076323b387816 */ /* 0x000fc40000000038 */
        /* <DEDUP_REMOVED lines=24> */
[----:B----4-:R-:W-:Y:S02]  /*1d830*/  LEA R10, P6, R19, R2, 0x1 ;  /* 0x00000002130a7211 */ /* 0x010fe400078c08ff */
        /* <DEDUP_REMOVED lines=124> */
[----:B---3--:R-:W-:-:S02]  /*1e000*/  PRMT R17, R20, 0x7632, R17 ;  /* 0x0000763214117816 */ /* 0x008fc40000000011 */
        /* <DEDUP_REMOVED lines=114> */
[-C--:B----4-:R-:W-:Y:S02]  /*1e730*/  LEA R10, P6, R19, R2.reuse, 0x1 ;  /* 0x00000002130a7211 */ /* 0x090fe400078c08ff */
[----:B------:R3:W-:Y:S01]  /*1e740*/  @P2 STG.E.U16 desc[UR14][R16.64], R12 ;  /* 0x0000000c10002986 */ /* 0x0007e2000c10150e */
[----:B------:R-:W-:Y:S01]  /*1e750*/  ISETP.LT.AND P2, PT, R155, UR4, !P0 ;  /* 0x000000049b007c0c */ /* 0x000fe2000c741270 */
[----:B------:R-:W-:Y:S01]  /*1e760*/  ULDC UR4, c[0x0][0x248] ;  /* 0x0000920000047ab9 */ /* 0x000fe20000000800 */
[----:B------:R-:W-:Y:S02]  /*1e770*/  LEA.HI.X.SX32 R11, R19, R3, 0x1, P6 ;  /* 0x00000003130b7211 */ /* 0x000fe400030f0eff */
[----:B---3--:R-:W-:Y:S01]  /*1e780*/  PRMT R17, R12, 0x7632, R17 ;  /* 0x000076320c117816 */ /* 0x008fe20000000011 */
[C---:B------:R-:W-:Y:S01]  /*1e790*/  VIADD R12, R18.reuse, UR4 ;  /* 0x00000004120c7c36 */ /* 0x040fe20008000000 */
[----:B------:R-:W-:Y:S01]  /*1e7a0*/  LEA R16, P6, R18, R2, 0x1 ;  /* 0x0000000212107211 */ /* 0x000fe200078c08ff */
[----:B------:R-:W-:-:S02]  /*1e7b0*/  ULDC UR4, c[0x0][0x248] ;  /* 0x0000920000047ab9 */ /* 0x000fc40000000800 */
[----:B------:R3:W-:Y:S01]  /*1e7c0*/  @P5 STG.E.U16 desc[UR14][R10.64], R17 ;  /* 0x000000110a005986 */ /* 0x0007e2000c10150e */
[----:B------:R-:W-:Y:S01]  /*1e7d0*/  ISETP.LT.AND P5, PT, R156, UR5, !P0 ;  /* 0x000000059c007c0c */ /* 0x000fe2000c7a1270 */
[----:B------:R-:W-:Y:S01]  /*1e7e0*/  ULDC UR5, c[0x0][0x22c] ;  /* 0x00008b0000057ab9 */ /* 0x000fe20000000800 */
[-C--:B---3--:R-:W-:Y:S01]  /*1e7f0*/  LEA.HI.X.SX32 R17, R18, R3.reuse, 0x1, P6 ;  /* 0x0000000312117211 */ /* 0x088fe200030f0eff */
[C---:B------:R-:W-:Y:S01]  /*1e800*/  VIADD R11, R12.reuse, UR4 ;  /* 0x000000040c0b7c36 */ /* 0x040fe20008000000 */
[CC--:B------:R-:W-:Y:S01]  /*1e810*/  LEA R18, P6, R12.reuse, R2.reuse, 0x1 ;  /* 0x000000020c127211 */ /* 0x0c0fe200078c08ff */
[----:B------:R-:W-:Y:S02]  /*1e820*/  ULDC UR4, c[0x0][0x248] ;  /* 0x0000920000047ab9 */ /* 0x000fe40000000800 */
[----:B------:R3:W-:Y:S01]  /*1e830*/  @P1 STG.E.U16 desc[UR14][R16.64], R13 ;  /* 0x0000000d10001986 */ /* 0x0007e2000c10150e */
[----:B------:R-:W-:Y:S02]  /*1e840*/  LEA.HI.X.SX32 R19, R12, R3, 0x1, P6 ;  /* 0x000000030c137211 */ /* 0x000fe400030f0eff */
[----:B------:R-:W-:-:S02]  /*1e850*/  LEA R10, P6, R11, R2, 0x1 ;  /* 0x000000020b0a7211 */ /* 0x000fc400078c08ff */
[----:B------:R-:W-:Y:S01]  /*1e860*/  ISETP.LT.AND P1, PT, R153, UR5, !P0 ;  /* 0x0000000599007c0c */ /* 0x000fe2000c721270 */
[----:B------:R-:W-:Y:S01]  /*1e870*/  ULDC UR5, c[0x0][0x22c] ;  /* 0x00008b0000057ab9 */ /* 0x000fe20000000800 */
[----:B---3--:R-:W-:Y:S01]  /*1e880*/  PRMT R17, R13, 0x7632, R17 ;  /* 0x000076320d117816 */ /* 0x008fe20000000011 */
[C---:B------:R-:W-:Y:S01]  /*1e890*/  VIADD R13, R11.reuse, UR4 ;  /* 0x000000040b0d7c36 */ /* 0x040fe20008000000 */
[----:B------:R-:W-:Y:S01]  /*1e8a0*/  ULDC UR4, c[0x0][0x248] ;  /* 0x0000920000047ab9 */ /* 0x000fe20000000800 */
[-C--:B------:R-:W-:Y:S02]  /*1e8b0*/  LEA.HI.X.SX32 R11, R11, R3.reuse, 0x1, P6 ;  /* 0x000000030b0b7211 */ /* 0x080fe400030f0eff */
[C---:B------:R-:W-:Y:S01]  /*1e8c0*/  VIADD R20, R13.reuse, UR4 ;  /* 0x000000040d147c36 */ /* 0x040fe20008000000 */
[CC--:B------:R-:W-:Y:S01]  /*1e8d0*/  LEA R12, P6, R13.reuse, R2.reuse, 0x1 ;  /* 0x000000020d0c7211 */ /* 0x0c0fe200078c08ff */
[----:B------:R3:W-:Y:S01]  /*1e8e0*/  @P3 STG.E.U16 desc[UR14][R18.64], R17 ;  /* 0x0000001112003986 */ /* 0x0007e2000c10150e */
[----:B------:R-:W-:Y:S01]  /*1e8f0*/  ULDC UR4, c[0x0][0x22c] ;  /* 0x00008b0000047ab9 */ /* 0x000fe20000000800 */
[----:B------:R-:W-:Y:S01]  /*1e900*/  ISETP.LT.AND P3, PT, R154, UR5, !P0 ;  /* 0x000000059a007c0c */ /* 0x000fe2000c761270 */
[----:B------:R-:W-:Y:S01]  /*1e910*/  ULDC UR5, c[0x0][0x22c] ;  /* 0x00008b0000057ab9 */ /* 0x000fe20000000800 */
[----:B------:R-:W-:Y:S01]  /*1e920*/  LEA.HI.X.SX32 R13, R13, R3, 0x1, P6 ;  /* 0x000000030d0d7211 */ /* 0x000fe200030f0eff */
[----:B------:R4:W-:Y:S01]  /*1e930*/  @P4 STG.E.U16 desc[UR14][R10.64], R14 ;  /* 0x0000000e0a004986 */ /* 0x0009e2000c10150e */
[----:B------:R-:W-:-:S02]  /*1e940*/  LEA R16, P6, R20, R2, 0x1 ;  /* 0x0000000214107211 */ /* 0x000fc400078c08ff */
[----:B------:R-:W-:Y:S01]  /*1e950*/  ISETP.LT.AND P4, PT, R151, UR4, !P0 ;  /* 0x0000000497007c0c */ /* 0x000fe2000c781270 */
[----:B------:R-:W-:Y:S01]  /*1e960*/  ULDC UR4, c[0x0][0x248] ;  /* 0x0000920000047ab9 */ /* 0x000fe20000000800 */
[C---:B---3--:R-:W-:Y:S01]  /*1e970*/  LEA.HI.X.SX32 R17, R20.reuse, R3, 0x1, P6 ;  /* 0x0000000314117211 */ /* 0x048fe200030f0eff */
[----:B------:R-:W-:Y:S01]  /*1e980*/  VIADD R20, R20, UR4 ;  /* 0x0000000414147c36 */ /* 0x000fe20008000000 */
[----:B------:R-:W-:Y:S01]  /*1e990*/  ULDC UR4, c[0x0][0x248] ;  /* 0x0000920000047ab9 */ /* 0x000fe20000000800 */
[----:B----4-:R-:W-:-:S03]  /*1e9a0*/  PRMT R11, R14, 0x7632, R11 ;  /* 0x000076320e0b7816 */ /* 0x010fc6000000000b */
[----:B------:R-:W-:Y:S02]  /*1e9b0*/  LEA R10, P6, R20, R2, 0x1 ;  /* 0x00000002140a7211 */ /* 0x000fe400078c08ff */
[----:B------:R3:W-:Y:S01]  /*1e9c0*/  @P2 STG.E.U16 desc[UR14][R12.64], R11 ;  /* 0x0000000b0c002986 */ /* 0x0007e2000c10150e */
[----:B------:R-:W-:Y:S01]  /*1e9d0*/  ISETP.LT.AND P2, PT, R152, UR5, !P0 ;  /* 0x0000000598007c0c */ /* 0x000fe2000c741270 */
[----:B------:R-:W-:Y:S02]  /*1e9e0*/  ULDC UR5, c[0x0][0x22c] ;  /* 0x00008b0000057ab9 */ /* 0x000fe40000000800 */
[----:B------:R4:W-:Y:S01]  /*1e9f0*/  @P5 STG.E.U16 desc[UR14][R16.64], R15 ;  /* 0x0000000f10005986 */ /* 0x0009e2000c10150e */
[----:B------:R-:W-:Y:S01]  /*1ea00*/  ISETP.LT.AND P5, PT, R149, UR5, !P0 ;  /* 0x0000000595007c0c */ /* 0x000fe2000c7a1270 */
[----:B------:R-:W-:Y:S01]  /*1ea10*/  ULDC UR5, c[0x0][0x22c] ;  /* 0x00008b0000057ab9 */ /* 0x000fe20000000800 */
[C---:B---3--:R-:W-:Y:S01]  /*1ea20*/  VIADD R13, R20.reuse, UR4 ;  /* 0x00000004140d7c36 */ /* 0x048fe20008000000 */
[----:B------:R-:W-:Y:S01]  /*1ea30*/  ULDC UR4, c[0x0][0x248] ;  /* 0x0000920000047ab9 */ /* 0x000fe20000000800 */
[----:B------:R-:W-:-:S02]  /*1ea40*/  LEA.HI.X.SX32 R11, R20, R3, 0x1, P6 ;  /* 0x00000003140b7211 */ /* 0x000fc400030f0eff */
[----:B----4-:R-:W-:Y:S01]  /*1ea50*/  PRMT R17, R15, 0x7632, R17 ;  /* 0x000076320f117816 */ /* 0x010fe20000000011 */
[C---:B------:R-:W-:Y:S01]  /*1ea60*/  VIADD R15, R13.reuse, UR4 ;  /* 0x000000040d0f7c36 */ /* 0x040fe20008000000 */
[-C--:B------:R-:W-:Y:S01]  /*1ea70*/  LEA R12, P6, R13, R2.reuse, 0x1 ;  /* 0x000000020d0c7211 */ /* 0x080fe200078c08ff */
[----:B------:R-:W-:Y:S02]  /*1ea80*/  ULDC UR4, c[0x0][0x248] ;  /* 0x0000920000047ab9 */ /* 0x000fe40000000800 */
[----:B------:R-:W-:Y:S01]  /*1ea90*/  VIADD R18, R15, UR4 ;  /* 0x000000040f127c36 */ /* 0x000fe20008000000 */
[-C--:B------:R-:W-:Y:S01]  /*1eaa0*/  LEA.HI.X.SX32 R13, R13, R3.reuse, 0x1, P6 ;  /* 0x000000030d0d7211 */ /* 0x080fe200030f0eff */
[----:B------:R3:W-:Y:S01]  /*1eab0*/  @P1 STG.E.U16 desc[UR14][R10.64], R17 ;  /* 0x000000110a001986 */ /* 0x0007e2000c10150e */
[CC--:B------:R-:W-:Y:S01]  /*1eac0*/  LEA R14, P6, R15.reuse, R2.reuse, 0x1 ;  /* 0x000000020f0e7211 */ /* 0x0c0fe200078c08ff */
[----:B------:R-:W-:Y:S01]  /*1ead0*/  ULDC UR4, c[0x0][0x22c] ;  /* 0x00008b0000047ab9 */ /* 0x000fe20000000800 */
[----:B------:R-:W-:Y:S01]  /*1eae0*/  ISETP.LT.AND P1, PT, R150, UR5, !P0 ;  /* 0x0000000596007c0c */ /* 0x000fe2000c721270 */
[----:B------:R4:W-:Y:S01]  /*1eaf0*/  @P3 STG.E.U16 desc[UR14][R12.64], R72 ;  /* 0x000000480c003986 */ /* 0x0009e2000c10150e */
[----:B------:R-:W-:Y:S01]  /*1eb00*/  LEA.HI.X.SX32 R15, R15, R3, 0x1, P6 ;  /* 0x000000030f0f7211 */ /* 0x000fe200030f0eff */
[----:B------:R-:W-:Y:S01]  /*1eb10*/  ULDC UR5, c[0x0][0x22c] ;  /* 0x00008b0000057ab9 */ /* 0x000fe20000000800 */
[----:B------:R-:W-:-:S02]  /*1eb20*/  LEA R16, P6, R18, R2, 0x1 ;  /* 0x0000000212107211 */ /* 0x000fc400078c08ff */
[----:B------:R-:W-:Y:S01]  /*1eb30*/  ISETP.LT.AND P3, PT, R147, UR4, !P0 ;  /* 0x0000000493007c0c */ /* 0x000fe2000c761270 */
[----:B------:R-:W-:Y:S01]  /*1eb40*/  ULDC UR4, c[0x0][0x248] ;  /* 0x0000920000047ab9 */ /* 0x000fe20000000800 */
[CC--:B---3--:R-:W-:Y:S01]  /*1eb50*/  LEA.HI.X.SX32 R17, R18.reuse, R3.reuse, 0x1, P6 ;  /* 0x0000000312117211 */ /* 0x0c8fe200030f0eff */
[----:B------:R-:W-:Y:S01]  /*1eb60*/  VIADD R18, R18, UR4 ;  /* 0x0000000412127c36 */ /* 0x000fe20008000000 */
[----:B------:R-:W-:Y:S01]  /*1eb70*/  PRMT R11, R72, 0x7632, R11 ;  /* 0x00007632480b7816 */ /* 0x000fe2000000000b */
[----:B------:R-:W-:Y:S02]  /*1eb80*/  ULDC UR4, c[0x0][0x248] ;  /* 0x0000920000047ab9 */ /* 0x000fe40000000800 */
[C---:B----4-:R-:W-:Y:S01]  /*1eb90*/  VIADD R13, R18.reuse, UR4 ;  /* 0x00000004120d7c36 */ /* 0x050fe20008000000 */
[-C--:B------:R-:W-:Y:S01]  /*1eba0*/  LEA R10, P6, R18, R2.reuse, 0x1 ;  /* 0x00000002120a7211 */ /* 0x080fe200078c08ff */
[----:B------:R3:W-:Y:S01]  /*1ebb0*/  @P4 STG.E.U16 desc[UR14][R14.64], R11 ;  /* 0x0000000b0e004986 */ /* 0x0007e2000c10150e */
[----:B------:R-:W-:Y:S01]  /*1ebc0*/  ULDC UR4, c[0x0][0x248] ;  /* 0x0000920000047ab9 */ /* 0x000fe20000000800 */
[----:B------:R-:W-:Y:S01]  /*1ebd0*/  ISETP.LT.AND P4, PT, R148, UR5, !P0 ;  /* 0x0000000594007c0c */ /* 0x000fe2000c781270 */
[----:B------:R-:W-:Y:S01]  /*1ebe0*/  ULDC UR5, c[0x0][0x22c] ;  /* 0x00008b0000057ab9 */ /* 0x000fe20000000800 */
[----:B------:R4:W-:Y:S01]  /*1ebf0*/  @P2 STG.E.U16 desc[UR14][R16.64], R73 ;  /* 0x0000004910002986 */ /* 0x0009e2000c10150e */
[----:B------:R-:W-:Y:S01]  /*1ec00*/  ISETP.LT.AND P2, PT, R145, UR5, !P0 ;  /* 0x0000000591007c0c */ /* 0x000fe2000c741270 */
[----:B------:R-:W-:Y:S01]  /*1ec10*/  ULDC UR5, c[0x0][0x22c] ;  /* 0x00008b0000057ab9 */ /* 0x000fe20000000800 */
[-C--:B---3--:R-:W-:Y:S01]  /*1ec20*/  LEA.HI.X.SX32 R11, R18, R3.reuse, 0x1, P6 ;  /* 0x00000003120b7211 */ /* 0x088fe200030f0eff */
[C---:B------:R-:W-:Y:S01]  /*1ec30*/  VIADD R15, R13.reuse, UR4 ;  /* 0x000000040d0f7c36 */ /* 0x040fe20008000000 */
[-C--:B------:R-:W-:Y:S01]  /*1ec40*/  LEA R12, P6, R13, R2.reuse, 0x1 ;  /* 0x000000020d0c7211 */ /* 0x080fe200078c08ff */
[----:B------:R-:W-:Y:S01]  /*1ec50*/  ULDC UR4, c[0x0][0x248] ;  /* 0x0000920000047ab9 */ /* 0x000fe20000000800 */
[----:B----4-:R-:W-:Y:S01]  /*1ec60*/  PRMT R17, R73, 0x7632, R17 ;  /* 0x0000763249117816 */ /* 0x010fe20000000011 */
[----:B------:R-:W-:Y:S01]  /*1ec70*/  VIADD R18, R15, UR4 ;  /* 0x000000040f127c36 */ /* 0x000fe20008000000 */
[-C--:B------:R-:W-:Y:S01]  /*1ec80*/  LEA.HI.X.SX32 R13, R13, R3.reuse, 0x1, P6 ;  /* 0x000000030d0d7211 */ /* 0x080fe200030f0eff */
[----:B------:R-:W-:Y:S01]  /*1ec90*/  ULDC UR4, c[0x0][0x22c] ;  /* 0x00008b0000047ab9 */ /* 0x000fe20000000800 */
[CC--:B------:R-:W-:Y:S01]  /*1eca0*/  LEA R14, P6, R15.reuse, R2.reuse, 0x1 ;  /* 0x000000020f0e7211 */ /* 0x0c0fe200078c08ff */
[----:B------:R3:W-:Y:S01]  /*1ecb0*/  @P5 STG.E.U16 desc[UR14][R10.64], R17 ;  /* 0x000000110a005986 */ /* 0x0007e2000c10150e */
[----:B------:R-:W-:Y:S01]  /*1ecc0*/  ISETP.LT.AND P5, PT, R146, UR5, !P0 ;  /* 0x0000000592007c0c */ /* 0x000fe2000c7a1270 */
[----:B------:R-:W-:Y:S01]  /*1ecd0*/  ULDC UR5, c[0x0][0x22c] ;  /* 0x00008b0000057ab9 */ /* 0x000fe20000000800 */
[----:B------:R-:W-:Y:S01]  /*1ece0*/  LEA.HI.X.SX32 R15, R15, R3, 0x1, P6 ;  /* 0x000000030f0f7211 */ /* 0x000fe200030f0eff */
[----:B------:R4:W-:Y:S01]  /*1ecf0*/  @P1 STG.E.U16 desc[UR14][R12.64], R74 ;  /* 0x0000004a0c001986 */ /* 0x0009e2000c10150e */
        /* <DEDUP_REMOVED lines=449> */
[----:B0-----:R-:W-:Y:S01]  /*20910*/  @P1 STG.E.U16 desc[UR14][R12.64], R104 ;  /* 0x000000680c001986 */ /* 0x001fe2000c10150e */
[----:B------:R-:W-:-:S02]  /*20920*/  LEA R16, P6, R18, R2, 0x1 ;  /* 0x0000000212107211 */ /* 0x000fc400078c08ff */
[----:B------:R-:W-:Y:S01]  /*20930*/  ISETP.LT.AND P1, PT, R9, UR4, !P0 ;  /* 0x0000000409007c0c */ /* 0x000fe2000c721270 */
[----:B------:R-:W-:Y:S01]  /*20940*/  ULDC UR4, c[0x0][0x248] ;  /* 0x0000920000047ab9 */ /* 0x000fe20000000800 */
[----:B---3--:R-:W-:Y:S02]  /*20950*/  PRMT R11, R104, 0x7632, R11 ;  /* 0x00007632680b7816 */ /* 0x008fe4000000000b */
[C---:B------:R-:W-:Y:S01]  /*20960*/  LEA.HI.X.SX32 R17, R18.reuse, R3, 0x1, P6 ;  /* 0x0000000312117211 */ /* 0x040fe200030f0eff */
[----:B------:R-:W-:Y:S01]  /*20970*/  VIADD R18, R18, UR4 ;  /* 0x0000000412127c36 */ /* 0x000fe20008000000 */
[----:B------:R-:W-:Y:S01]  /*20980*/  ULDC UR4, c[0x0][0x248] ;  /* 0x0000920000047ab9 */ /* 0x000fe20000000800 */
[----:B------:R0:W-:Y:S01]  /*20990*/  @P3 STG.E.U16 desc[UR14][R14.64], R11 ;  /* 0x0000000b0e003986 */ /* 0x0001e2000c10150e */
[----:B------:R-:W-:Y:S01]  /*209a0*/  ISETP.LT.AND P3, PT, R24, UR5, !P0 ;  /* 0x0000000518007c0c */ /* 0x000fe2000c761270 */
[----:B------:R-:W-:Y:S01]  /*209b0*/  ULDC UR5, c[0x0][0x22c] ;  /* 0x00008b0000057ab9 */ /* 0x000fe20000000800 */
[C---:B------:R-:W-:Y:S01]  /*209c0*/  LEA R10, P6, R18.reuse, R2, 0x1 ;  /* 0x00000002120a7211 */ /* 0x040fe200078c08ff */
[----:B------:R-:W-:Y:S01]  /*209d0*/  @P4 STG.E.U16 desc[UR14][R16.64], R105 ;  /* 0x0000006910004986 */ /* 0x000fe2000c10150e */
[----:B------:R-:W-:Y:S01]  /*209e0*/  ISETP.LT.AND P4, PT, R7, UR5, !P0 ;  /* 0x0000000507007c0c */ /* 0x000fe2000c781270 */
[----:B------:R-:W-:Y:S01]  /*209f0*/  VIADD R7, R18, UR4 ;  /* 0x0000000412077c36 */ /* 0x000fe20008000000 */
[----:B------:R-:W-:Y:S01]  /*20a00*/  ULDC UR4, c[0x0][0x248] ;  /* 0x0000920000047ab9 */ /* 0x000fe20000000800 */
[----:B------:R-:W-:-:S02]  /*20a10*/  ULDC UR5, c[0x0][0x22c] ;  /* 0x00008b0000057ab9 */ /* 0x000fc40000000800 */
[----:B------:R-:W-:Y:S01]  /*20a20*/  VIADD R9, R7, UR4 ;  /* 0x0000000407097c36 */ /* 0x000fe20008000000 */
[----:B------:R-:W-:Y:S01]  /*20a30*/  ULDC UR4, c[0x0][0x248] ;  /* 0x0000920000047ab9 */ /* 0x000fe20000000800 */
[----:B0-----:R-:W-:Y:S02]  /*20a40*/  PRMT R15, R105, 0x7632, R15 ;  /* 0x00007632690f7816 */ /* 0x001fe4000000000f */
[-C--:B------:R-:W-:Y:S02]  /*20a50*/  LEA.HI.X.SX32 R11, R18, R3.reuse, 0x1, P6 ;  /* 0x00000003120b7211 */ /* 0x080fe400030f0eff */
[CC--:B------:R-:W-:Y:S01]  /*20a60*/  LEA R12, P6, R7.reuse, R2.reuse, 0x1 ;  /* 0x00000002070c7211 */ /* 0x0c0fe200078c08ff */
[----:B------:R-:W0:Y:S03]  /*20a70*/  LDS.128 R16, [R0] ;  /* 0x0000000000107984 */ /* 0x000e260000000c00 */
[-C--:B------:R-:W-:Y:S01]  /*20a80*/  LEA.HI.X.SX32 R13, R7, R3.reuse, 0x1, P6 ;  /* 0x00000003070d7211 */ /* 0x080fe200030f0eff */
[----:B------:R3:W-:Y:S01]  /*20a90*/  @P2 STG.E.U16 desc[UR14][R10.64], R15 ;  /* 0x0000000f0a002986 */ /* 0x0007e2000c10150e */
[----:B------:R-:W-:Y:S01]  /*20aa0*/  ISETP.LT.AND P2, PT, R8, UR5, !P0 ;  /* 0x0000000508007c0c */ /* 0x000fe2000c741270 */
[C---:B------:R-:W-:Y:S01]  /*20ab0*/  VIADD R7, R9.reuse, UR4 ;  /* 0x0000000409077c36 */ /* 0x040fe20008000000 */
[-C--:B------:R-:W-:Y:S01]  /*20ac0*/  LEA R8, P6, R9, R2.reuse, 0x1 ;  /* 0x0000000209087211 */ /* 0x080fe200078c08ff */
[----:B------:R-:W-:Y:S01]  /*20ad0*/  ULDC UR4, c[0x0][0x22c] ;  /* 0x00008b0000047ab9 */ /* 0x000fe20000000800 */
[----:B------:R4:W-:Y:S01]  /*20ae0*/  @P5 STG.E.U16 desc[UR14][R12.64], R106 ;  /* 0x0000006a0c005986 */ /* 0x0009e2000c10150e */
[----:B------:R-:W-:Y:S01]  /*20af0*/  ISETP.LT.AND P5, PT, R5, UR4, !P0 ;  /* 0x0000000405007c0c */ /* 0x000fe2000c7a1270 */
[----:B------:R-:W-:Y:S01]  /*20b00*/  ULDC UR4, c[0x0][0x248] ;  /* 0x0000920000047ab9 */ /* 0x000fe20000000800 */
[----:B------:R-:W-:Y:S01]  /*20b10*/  LEA.HI.X.SX32 R9, R9, R3, 0x1, P6 ;  /* 0x0000000309097211 */ /* 0x000fe200030f0eff */
[----:B------:R-:W-:Y:S01]  /*20b20*/  ULDC UR5, c[0x0][0x22c] ;  /* 0x00008b0000057ab9 */ /* 0x000fe20000000800 */
[----:B------:R-:W-:-:S02]  /*20b30*/  LEA R14, P6, R7, R2, 0x1 ;  /* 0x00000002070e7211 */ /* 0x000fc400078c08ff */
[----:B---3--:R-:W-:Y:S02]  /*20b40*/  PRMT R11, R106, 0x7632, R11 ;  /* 0x000076326a0b7816 */ /* 0x008fe4000000000b */
[CC--:B------:R-:W-:Y:S01]  /*20b50*/  LEA.HI.X.SX32 R15, R7.reuse, R3.reuse, 0x1, P6 ;  /* 0x00000003070f7211 */ /* 0x0c0fe200030f0eff */
[----:B------:R-:W-:Y:S01]  /*20b60*/  VIADD R7, R7, UR4 ;  /* 0x0000000407077c36 */ /* 0x000fe20008000000 */
[----:B------:R-:W-:Y:S01]  /*20b70*/  ULDC UR4, c[0x0][0x248] ;  /* 0x0000920000047ab9 */ /* 0x000fe20000000800 */
[----:B------:R3:W-:Y:S01]  /*20b80*/  @P1 STG.E.U16 desc[UR14][R8.64], R11 ;  /* 0x0000000b08001986 */ /* 0x0007e2000c10150e */
[----:B------:R-:W-:Y:S01]  /*20b90*/  ISETP.LT.AND P1, PT, R6, UR5, !P0 ;  /* 0x0000000506007c0c */ /* 0x000fe2000c721270 */
[C---:B------:R-:W-:Y:S01]  /*20ba0*/  VIADD R5, R7.reuse, UR4 ;  /* 0x0000000407057c36 */ /* 0x040fe20008000000 */
[----:B------:R-:W-:Y:S01]  /*20bb0*/  LEA R6, P6, R7, R2, 0x1 ;  /* 0x0000000207067211 */ /* 0x000fe200078c08ff */
[----:B------:R-:W-:Y:S01]  /*20bc0*/  ULDC UR4, c[0x0][0x248] ;  /* 0x0000920000047ab9 */ /* 0x000fe20000000800 */
[----:B----4-:R-:W-:Y:S01]  /*20bd0*/  PRMT R13, R107, 0x7632, R13 ;  /* 0x000076326b0d7816 */ /* 0x010fe2000000000d */
[----:B------:R-:W-:Y:S01]  /*20be0*/  @P3 STG.E.U16 desc[UR14][R14.64], R107 ;  /* 0x0000006b0e003986 */ /* 0x000fe2000c10150e */
[----:B------:R-:W-:Y:S01]  /*20bf0*/  LEA.HI.X.SX32 R7, R7, R3, 0x1, P6 ;  /* 0x0000000307077211 */ /* 0x000fe200030f0eff */
[----:B------:R-:W-:-:S02]  /*20c00*/  ULDC UR5, c[0x0][0x22c] ;  /* 0x00008b0000057ab9 */ /* 0x000fc40000000800 */
[----:B------:R-:W-:Y:S01]  /*20c10*/  ISETP.LT.AND P3, PT, R177, UR5, !P0 ;  /* 0x00000005b1007c0c */ /* 0x000fe2000c761270 */
[----:B------:R-:W-:Y:S01]  /*20c20*/  ULDC UR5, c[0x0][0x22c] ;  /* 0x00008b0000057ab9 */ /* 0x000fe20000000800 */
[CC--:B---3--:R-:W-:Y:S01]  /*20c30*/  LEA R8, P6, R5.reuse, R2.reuse, 0x1 ;  /* 0x0000000205087211 */ /* 0x0c8fe200078c08ff */
[C---:B------:R-:W-:Y:S01]  /*20c40*/  VIADD R11, R5.reuse, UR4 ;  /* 0x00000004050b7c36 */ /* 0x040fe20008000000 */
[----:B------:R-:W-:Y:S01]  /*20c50*/  ULDC UR4, c[0x0][0x248] ;  /* 0x0000920000047ab9 */ /* 0x000fe20000000800 */
[----:B------:R3:W-:Y:S01]  /*20c60*/  @P4 STG.E.U16 desc[UR14][R6.64], R13 ;  /* 0x0000000d06004986 */ /* 0x0007e2000c10150e */
[-C--:B------:R-:W-:Y:S01]  /*20c70*/  LEA.HI.X.SX32 R9, R5, R3.reuse, 0x1, P6 ;  /* 0x0000000305097211 */ /* 0x080fe200030f0eff */
[C---:B------:R-:W-:Y:S01]  /*20c80*/  VIADD R5, R11.reuse, UR4 ;  /* 0x000000040b057c36 */ /* 0x040fe20008000000 */
[CC--:B------:R-:W-:Y:S01]  /*20c90*/  LEA R10, P6, R11.reuse, R2.reuse, 0x1 ;  /* 0x000000020b0a7211 */ /* 0x0c0fe200078c08ff */
[----:B------:R-:W-:Y:S01]  /*20ca0*/  ULDC UR4, c[0x0][0x22c] ;  /* 0x00008b0000047ab9 */ /* 0x000fe20000000800 */
[----:B------:R-:W-:Y:S01]  /*20cb0*/  ISETP.LT.AND P4, PT, R178, UR5, !P0 ;  /* 0x00000005b2007c0c */ /* 0x000fe2000c781270 */
[----:B-1----:R1:W-:Y:S01]  /*20cc0*/  @P2 STG.E.U16 desc[UR14][R8.64], R108 ;  /* 0x0000006c08002986 */ /* 0x0023e2000c10150e */
        /* <DEDUP_REMOVED lines=9> */
[C---:B-1----:R-:W-:Y:S01]  /*20d60*/  VIADD R9, R5.reuse, UR4 ;  /* 0x0000000405097c36 */ /* 0x042fe20008000000 */
[-C--:B------:R-:W-:Y:S01]  /*20d70*/  LEA R6, P6, R5, R2.reuse, 0x1 ;  /* 0x0000000205067211 */ /* 0x080fe200078c08ff */
[----:B------:R1:W-:Y:S01]  /*20d80*/  @P5 STG.E.U16 desc[UR14][R10.64], R7 ;  /* 0x000000070a005986 */ /* 0x0003e2000c10150e */
[----:B------:R-:W-:Y:S01]  /*20d90*/  ULDC UR4, c[0x0][0x248] ;  /* 0x0000920000047ab9 */ /* 0x000fe20000000800 */
[----:B------:R-:W-:Y:S01]  /*20da0*/  ISETP.LT.AND P5, PT, R181, UR5, !P0 ;  /* 0x00000005b5007c0c */ /* 0x000fe2000c7a1270 */
[----:B------:R-:W-:Y:S01]  /*20db0*/  ULDC UR5, c[0x0][0x22c] ;  /* 0x00008b0000057ab9 */ /* 0x000fe20000000800 */
[----:B------:R-:W-:Y:S01]  /*20dc0*/  @P1 STG.E.U16 desc[UR14][R12.64], R109 ;  /* 0x0000006d0c001986 */ /* 0x000fe2000c10150e */
[----:B------:R-:W-:Y:S01]  /*20dd0*/  ISETP.LT.AND P1, PT, R185, UR5, !P0 ;  /* 0x00000005b9007c0c */ /* 0x000fe2000c721270 */
[----:B------:R-:W-:Y:S01]  /*20de0*/  ULDC UR5, c[0x0][0x22c] ;  /* 0x00008b0000057ab9 */ /* 0x000fe20000000800 */
[----:B-1----:R-:W-:Y:S01]  /*20df0*/  LEA.HI.X.SX32 R7, R5, R3, 0x1, P6 ;  /* 0x0000000305077211 */ /* 0x002fe200030f0eff */
[C---:B------:R-:W-:Y:S01]  /*20e00*/  VIADD R5, R9.reuse, UR4 ;  /* 0x0000000409057c36 */ /* 0x040fe20008000000 */
[----:B------:R-:W-:Y:S01]  /*20e10*/  LEA R8, P6, R9, R2, 0x1 ;  /* 0x0000000209087211 */ /* 0x000fe200078c08ff */
[----:B------:R-:W-:Y:S01]  /*20e20*/  ULDC UR4, c[0x0][0x248] ;  /* 0x0000920000047ab9 */ /* 0x000fe20000000800 */
[----:B------:R-:W-:-:S02]  /*20e30*/  PRMT R11, R109, 0x7632, R11 ;  /* 0x000076326d0b7816 */ /* 0x000fc4000000000b */
[-C--:B------:R-:W-:Y:S02]  /*20e40*/  LEA.HI.X.SX32 R9, R9, R3.reuse, 0x1, P6 ;  /* 0x0000000309097211 */ /* 0x080fe400030f0eff */
[----:B------:R-:W-:Y:S01]  /*20e50*/  LEA R10, P6, R5, R2, 0x1 ;  /* 0x00000002050a7211 */ /* 0x000fe200078c08ff */
[----:B------:R1:W-:Y:S01]  /*20e60*/  @P3 STG.E.U16 desc[UR14][R6.64], R11 ;  /* 0x0000000b06003986 */ /* 0x0003e2000c10150e */
[----:B------:R-:W-:Y:S01]  /*20e70*/  ISETP.LT.AND P3, PT, R186, UR5, !P0 ;  /* 0x00000005ba007c0c */ /* 0x000fe2000c761270 */
[----:B------:R-:W-:Y:S02]  /*20e80*/  ULDC UR5, c[0x0][0x22c] ;  /* 0x00008b0000057ab9 */ /* 0x000fe40000000800 */
[----:B------:R3:W-:Y:S01]  /*20e90*/  @P4 STG.E.U16 desc[UR14][R8.64], R110 ;  /* 0x0000006e08004986 */ /* 0x0007e2000c10150e */
[----:B------:R-:W-:Y:S01]  /*20ea0*/  ISETP.LT.AND P4, PT, R187, UR5, !P0 ;  /* 0x00000005bb007c0c */ /* 0x000fe2000c781270 */
[----:B------:R-:W-:Y:S01]  /*20eb0*/  ULDC UR5, c[0x0][0x22c] ;  /* 0x00008b0000057ab9 */ /* 0x000fe20000000800 */
[C---:B-1----:R-:W-:Y:S01]  /*20ec0*/  LEA.HI.X.SX32 R11, R5.reuse, R3, 0x1, P6 ;  /* 0x00000003050b7211 */ /* 0x042fe200030f0eff */
[----:B------:R-:W-:Y:S01]  /*20ed0*/  VIADD R5, R5, UR4 ;  /* 0x0000000405057c36 */ /* 0x000fe20008000000 */
[----:B------:R-:W-:Y:S01]  /*20ee0*/  PRMT R7, R110, 0x7632, R7 ;  /* 0x000076326e077816 */ /* 0x000fe20000000007 */
[----:B------:R-:W-:-:S02]  /*20ef0*/  ULDC UR4, c[0x0][0x248] ;  /* 0x0000920000047ab9 */ /* 0x000fc40000000800 */
[C---:B---3--:R-:W-:Y:S01]  /*20f00*/  VIADD R9, R5.reuse, UR4 ;  /* 0x0000000405097c36 */ /* 0x048fe20008000000 */
[-C--:B------:R-:W-:Y:S01]  /*20f10*/  LEA R6, P6, R5, R2.reuse, 0x1 ;  /* 0x0000000205067211 */ /* 0x080fe200078c08ff */
[----:B------:R1:W-:Y:S01]  /*20f20*/  @P2 STG.E.U16 desc[UR14][R10.64], R7 ;  /* 0x000000070a002986 */ /* 0x0003e2000c10150e */
[----:B------:R-:W-:Y:S01]  /*20f30*/  ULDC UR4, c[0x0][0x248] ;  /* 0x0000920000047ab9 */ /* 0x000fe20000000800 */
[----:B------:R-:W-:Y:S01]  /*20f40*/  ISETP.LT.AND P2, PT, R189, UR5, !P0 ;  /* 0x00000005bd007c0c */ /* 0x000fe2000c741270 */
[----:B------:R-:W-:Y:S01]  /*20f50*/  ULDC UR5, c[0x0][0x22c] ;  /* 0x00008b0000057ab9 */ /* 0x000fe20000000800 */
[-C--:B-1----:R-:W-:Y:S01]  /*20f60*/  LEA.HI.X.SX32 R7, R5, R3.reuse, 0x1, P6 ;  /* 0x0000000305077211 */ /* 0x082fe200030f0eff */
[C---:B------:R-:W-:Y:S01]  /*20f70*/  VIADD R5, R9.reuse, UR4 ;  /* 0x0000000409057c36 */ /* 0x040fe20008000000 */
[----:B------:R-:W-:Y:S01]  /*20f80*/  LEA R8, P6, R9, R2, 0x1 ;  /* 0x0000000209087211 */ /* 0x000fe200078c08ff */
[----:B------:R-:W-:Y:S01]  /*20f90*/  ULDC UR4, c[0x0][0x22c] ;  /* 0x00008b0000047ab9 */ /* 0x000fe20000000800 */
[----:B------:R-:W-:Y:S01]  /*20fa0*/  PRMT R11, R111, 0x7632, R11 ;  /* 0x000076326f0b7816 */ /* 0x000fe2000000000b */
[----:B------:R-:W-:Y:S01]  /*20fb0*/  @P5 STG.E.U16 desc[UR14][R6.64], R111 ;  /* 0x0000006f06005986 */ /* 0x000fe2000c10150e */
[----:B------:R-:W-:-:S02]  /*20fc0*/  LEA.HI.X.SX32 R9, R9, R3, 0x1, P6 ;  /* 0x0000000309097211 */ /* 0x000fc400030f0eff */
[-C--:B------:R-:W-:Y:S02]  /*20fd0*/  LEA R10, P5, R5, R2.reuse, 0x1 ;  /* 0x00000002050a7211 */ /* 0x080fe400078a08ff */
[----:B------:R-:W-:Y:S01]  /*20fe0*/  ISETP.LT.AND P6, PT, R193, UR4, !P0 ;  /* 0x00000004c1007c0c */ /* 0x000fe2000c7c1270 */
[----:B------:R1:W-:Y:S01]  /*20ff0*/  @P1 STG.E.U16 desc[UR14][R8.64], R11 ;  /* 0x0000000b08001986 */ /* 0x0003e2000c10150e */
[----:B------:R-:W-:Y:S01]  /*21000*/  ULDC UR4, c[0x0][0x248] ;  /* 0x0000920000047ab9 */ /* 0x000fe20000000800 */
[----:B------:R-:W-:Y:S01]  /*21010*/  ISETP.LT.AND P1, PT, R194, UR5, !P0 ;  /* 0x00000005c2007c0c */ /* 0x000fe2000c721270 */
[----:B------:R-:W-:Y:S01]  /*21020*/  ULDC UR5, c[0x0][0x22c] ;  /* 0x00008b0000057ab9 */ /* 0x000fe20000000800 */
[C---:B-1----:R-:W-:Y:S01]  /*21030*/  LEA.HI.X.SX32 R11, R5.reuse, R3, 0x1, P5 ;  /* 0x00000003050b7211 */ /* 0x042fe200028f0eff */
[----:B------:R-:W-:Y:S01]  /*21040*/  VIADD R5, R5, UR4 ;  /* 0x0000000405057c36 */ /* 0x000fe20008000000 */
[----:B------:R-:W-:Y:S01]  /*21050*/  ULDC UR4, c[0x0][0x248] ;  /* 0x0000920000047ab9 */ /* 0x000fe20000000800 */
[----:B------:R-:W-:Y:S01]  /*21060*/  ISETP.LT.AND P5, PT, R195, UR5, !P0 ;  /* 0x00000005c3007c0c */ /* 0x000fe2000c7a1270 */
[----:B------:R-:W-:Y:S01]  /*21070*/  ULDC UR5, c[0x0][0x22c] ;  /* 0x00008b0000057ab9 */ /* 0x000fe20000000800 */
[----:B--2---:R1:W-:Y:S01]  /*21080*/  @P3 STG.E.U16 desc[UR14][R10.64], R112 ;  /* 0x000000700a003986 */ /* 0x0043e2000c10150e */
[C---:B------:R-:W-:Y:S01]  /*21090*/  LEA R6, P3, R5.reuse, R2, 0x1 ;  /* 0x0000000205067211 */ /* 0x040fe200078608ff */
[----:B------:R-:W-:Y:S01]  /*210a0*/  VIADD R12, R5, UR4 ;  /* 0x00000004050c7c36 */ /* 0x000fe20008000000 */
[----:B------:R-:W-:-:S02]  /*210b0*/  ULDC UR4, c[0x0][0x22c] ;  /* 0x00008b0000047ab9 */ /* 0x000fc40000000800 */
[----:B------:R-:W-:Y:S02]  /*210c0*/  LEA.HI.X.SX32 R7, R5, R3, 0x1, P3 ;  /* 0x0000000305077211 */ /* 0x000fe400018f0eff */
[----:B------:R-:W-:Y:S02]  /*210d0*/  PRMT R5, R112, 0x7632, R5 ;  /* 0x0000763270057816 */ /* 0x000fe40000000005 */
[----:B------:R-:W-:-:S03]  /*210e0*/  LEA R8, P3, R12, R2, 0x1 ;  /* 0x000000020c087211 */ /* 0x000fc600078608ff */
[----:B------:R2:W-:Y:S01]  /*210f0*/  @P4 STG.E.U16 desc[UR14][R6.64], R5 ;  /* 0x0000000506004986 */ /* 0x0005e2000c10150e */
[----:B------:R-:W-:Y:S01]  /*21100*/  ISETP.LT.AND P4, PT, R197, UR4, !P0 ;  /* 0x00000004c5007c0c */ /* 0x000fe2000c781270 */
[----:B------:R-:W-:Y:S01]  /*21110*/  ULDC UR4, c[0x0][0x248] ;  /* 0x0000920000047ab9 */ /* 0x000fe20000000800 */
[C---:B------:R-:W-:Y:S01]  /*21120*/  LEA.HI.X.SX32 R9, R12.reuse, R3, 0x1, P3 ;  /* 0x000000030c097211 */ /* 0x040fe200018f0eff */
[----:B------:R-:W-:Y:S01]  /*21130*/  VIADD R12, R12, UR4 ;  /* 0x000000040c0c7c36 */ /* 0x000fe20008000000 */
[----:B------:R-:W-:Y:S01]  /*21140*/  ULDC UR4, c[0x0][0x248] ;  /* 0x0000920000047ab9 */ /* 0x000fe20000000800 */
[----:B------:R-:W-:Y:S01]  /*21150*/  ISETP.LT.AND P3, PT, R201, UR5, !P0 ;  /* 0x00000005c9007c0c */ /* 0x000fe2000c761270 */
[----:B------:R-:W-:Y:S01]  /*21160*/  ULDC UR5, c[0x0][0x22c] ;  /* 0x00008b0000057ab9 */ /* 0x000fe20000000800 */
[----:B------:R3:W-:Y:S01]  /*21170*/  @P2 STG.E.U16 desc[UR14][R8.64], R113 ;  /* 0x0000007108002986 */ /* 0x0007e2000c10150e */
[C---:B-1----:R-:W-:Y:S01]  /*21180*/  LEA R10, P2, R12.reuse, R2, 0x1 ;  /* 0x000000020c0a7211 */ /* 0x042fe200078408ff */
[----:B--2---:R-:W-:Y:S01]  /*21190*/  VIADD R5, R12, UR4 ;  /* 0x000000040c057c36 */ /* 0x004fe20008000000 */
[----:B------:R-:W-:-:S02]  /*211a0*/  ULDC UR4, c[0x0][0x248] ;  /* 0x0000920000047ab9 */ /* 0x000fc40000000800 */
[-C--:B------:R-:W-:Y:S01]  /*211b0*/  LEA.HI.X.SX32 R11, R12, R3.reuse, 0x1, P2 ;  /* 0x000000030c0b7211 */ /* 0x080fe200010f0eff */
[C---:B------:R-:W-:Y:S01]  /*211c0*/  VIADD R12, R5.reuse, UR4 ;  /* 0x00000004050c7c36 */ /* 0x040fe20008000000 */
[-C--:B------:R-:W-:Y:S01]  /*211d0*/  LEA R6, P2, R5, R2.reuse, 0x1 ;  /* 0x0000000205067211 */ /* 0x080fe200078408ff */
[----:B------:R-:W-:Y:S01]  /*211e0*/  ULDC UR4, c[0x0][0x248] ;  /* 0x0000920000047ab9 */ /* 0x000fe20000000800 */
[----:B---3--:R-:W-:Y:S02]  /*211f0*/  PRMT R9, R113, 0x7632, R9 ;  /* 0x0000763271097816 */ /* 0x008fe40000000009 */
[----:B------:R-:W-:Y:S01]  /*21200*/  LEA.HI.X.SX32 R7, R5, R3, 0x1, P2 ;  /* 0x0000000305077211 */ /* 0x000fe200010f0eff */
[C---:B------:R-:W-:Y:S01]  /*21210*/  VIADD R5, R12.reuse, UR4 ;  /* 0x000000040c057c36 */ /* 0x040fe20008000000 */
[----:B------:R-:W-:Y:S01]  /*21220*/  ULDC UR4, c[0x0][0x22c] ;  /* 0x00008b0000047ab9 */ /* 0x000fe20000000800 */
[----:B------:R1:W-:Y:S01]  /*21230*/  @P6 STG.E.U16 desc[UR14][R10.64], R9 ;  /* 0x000000090a006986 */ /* 0x0003e2000c10150e */
[----:B------:R-:W-:-:S02]  /*21240*/  LEA R8, P6, R12, R2, 0x1 ;  /* 0x000000020c087211 */ /* 0x000fc400078c08ff */
[----:B------:R-:W-:Y:S01]  /*21250*/  ISETP.LT.AND P2, PT, R202, UR5, !P0 ;  /* 0x00000005ca007c0c */ /* 0x000fe2000c741270 */
[----:B------:R2:W-:Y:S01]  /*21260*/  @P1 STG.E.U16 desc[UR14][R6.64], R114 ;  /* 0x0000007206001986 */ /* 0x0005e2000c10150e */
[----:B------:R-:W-:Y:S01]  /*21270*/  ISETP.LT.AND P1, PT, R203, UR4, !P0 ;  /* 0x00000004cb007c0c */ /* 0x000fe2000c721270 */
[----:B------:R-:W-:Y:S01]  /*21280*/  ULDC UR4, c[0x0][0x248] ;  /* 0x0000920000047ab9 */ /* 0x000fe20000000800 */
[----:B------:R-:W-:Y:S01]  /*21290*/  ULDC UR5, c[0x0][0x22c] ;  /* 0x00008b0000057ab9 */ /* 0x000fe20000000800 */
[-C--:B-1----:R-:W-:Y:S02]  /*212a0*/  LEA.HI.X.SX32 R9, R12, R3.reuse, 0x1, P6 ;  /* 0x000000030c097211 */ /* 0x082fe400030f0eff */
[CC--:B------:R-:W-:Y:S02]  /*212b0*/  LEA R12, P6, R5.reuse, R2.reuse, 0x1 ;  /* 0x00000002050c7211 */ /* 0x0c0fe400078c08ff */
[----:B--2---:R-:W-:Y:S02]  /*212c0*/  PRMT R7, R114, 0x7632, R7 ;  /* 0x0000763272077816 */ /* 0x004fe40000000007 */
[C---:B------:R-:W-:Y:S01]  /*212d0*/  LEA.HI.X.SX32 R13, R5.reuse, R3, 0x1, P6 ;  /* 0x00000003050d7211 */ /* 0x040fe200030f0eff */
[----:B------:R-:W-:Y:S01]  /*212e0*/  VIADD R5, R5, UR4 ;  /* 0x0000000405057c36 */ /* 0x000fe20008000000 */
[----:B------:R-:W-:Y:S01]  /*212f0*/  ULDC UR4, c[0x0][0x248] ;  /* 0x0000920000047ab9 */ /* 0x000fe20000000800 */
[----:B------:R1:W-:Y:S01]  /*21300*/  @P5 STG.E.U16 desc[UR14][R8.64], R7 ;  /* 0x0000000708005986 */ /* 0x0003e2000c10150e */
[----:B------:R-:W-:Y:S01]  /*21310*/  PRMT R11, R115, 0x7632, R11 ;  /* 0x00007632730b7816 */ /* 0x000fe2000000000b */
[C---:B------:R-:W-:Y:S01]  /*21320*/  VIADD R0, R5.reuse, UR4 ;  /* 0x0000000405007c36 */ /* 0x040fe20008000000 */
[----:B------:R-:W-:Y:S01]  /*21330*/  LEA R6, P6, R5, R2, 0x1 ;  /* 0x0000000205067211 */ /* 0x000fe200078c08ff */
[----:B------:R-:W-:Y:S01]  /*21340*/  ULDC UR4, c[0x0][0x248] ;  /* 0x0000920000047ab9 */ /* 0x000fe20000000800 */
[----:B------:R-:W-:Y:S01]  /*21350*/  @P4 STG.E.U16 desc[UR14][R12.64], R115 ;  /* 0x000000730c004986 */ /* 0x000fe2000c10150e */
[----:B------:R-:W-:Y:S01]  /*21360*/  ISETP.LT.AND P5, PT, R205, UR5, !P0 ;  /* 0x00000005cd007c0c */ /* 0x000fe2000c7a1270 */
[----:B------:R-:W-:-:S02]  /*21370*/  ULDC UR5, c[0x0][0x22c] ;  /* 0x00008b0000057ab9 */ /* 0x000fc40000000800 */
[----:B------:R-:W-:Y:S01]  /*21380*/  ISETP.LT.AND P4, PT, R209, UR5, !P0 ;  /* 0x00000005d1007c0c */ /* 0x000fe2000c781270 */
[----:B------:R-:W-:Y:S01]  /*21390*/  ULDC UR5, c[0x0][0x22c] ;  /* 0x00008b0000057ab9 */ /* 0x000fe20000000800 */
[-C--:B-1----:R-:W-:Y:S01]  /*213a0*/  LEA.HI.X.SX32 R7, R5, R3.reuse, 0x1, P6 ;  /* 0x0000000305077211 */ /* 0x082fe200030f0eff */
[C---:B------:R-:W-:Y:S01]  /*213b0*/  VIADD R5, R0.reuse, UR4 ;  /* 0x0000000400057c36 */ /* 0x040fe20008000000 */
[CC--:B------:R-:W-:Y:S01]  /*213c0*/  LEA R8, P6, R0.reuse, R2.reuse, 0x1 ;  /* 0x0000000200087211 */ /* 0x0c0fe200078c08ff */
[----:B------:R-:W-:Y:S02]  /*213d0*/  ULDC UR4, c[0x0][0x248] ;  /* 0x0000920000047ab9 */ /* 0x000fe40000000800 */
[----:B------:R1:W-:Y:S01]  /*213e0*/  @P3 STG.E.U16 desc[UR14][R6.64], R11 ;  /* 0x0000000b06003986 */ /* 0x0003e2000c10150e */
[----:B------:R-:W-:Y:S02]  /*213f0*/  LEA.HI.X.SX32 R9, R0, R3, 0x1, P6 ;  /* 0x0000000300097211 */ /* 0x000fe400030f0eff */
[----:B------:R-:W-:-:S02]  /*21400*/  LEA R10, P6, R5, R2, 0x1 ;  /* 0x00000002050a7211 */ /* 0x000fc400078c08ff */
[----:B------:R-:W-:Y:S01]  /*21410*/  ISETP.LT.AND P3, PT, R210, UR5, !P0 ;  /* 0x00000005d2007c0c */ /* 0x000fe2000c761270 */
[----:B0-----:R-:W-:Y:S01]  /*21420*/  @P2 STG.E.U16 desc[UR14][R8.64], R16 ;  /* 0x0000001008002986 */ /* 0x001fe2000c10150e */
[----:B------:R-:W-:Y:S02]  /*21430*/  ULDC UR5, c[0x0][0x22c] ;  /* 0x00008b0000057ab9 */ /* 0x000fe40000000800 */
[----:B------:R-:W-:Y:S01]  /*21440*/  ISETP.LT.AND P2, PT, R211, UR5, !P0 ;  /* 0x00000005d3007c0c */ /* 0x000fe2000c741270 */
[----:B------:R-:W-:Y:S01]  /*21450*/  ULDC UR5, c[0x0][0x248] ;  /* 0x0000920000057ab9 */ /* 0x000fe20000000800 */
[C---:B-1----:R-:W-:Y:S01]  /*21460*/  LEA.HI.X.SX32 R11, R5.reuse, R3, 0x1, P6 ;  /* 0x00000003050b7211 */ /* 0x042fe200030f0eff */
[----:B------:R-:W-:Y:S01]  /*21470*/  VIADD R5, R5, UR4 ;  /* 0x0000000405057c36 */ /* 0x000fe20008000000 */
[----:B------:R-:W-:Y:S01]  /*21480*/  PRMT R7, R16, 0x7632, R7 ;  /* 0x0000763210077816 */ /* 0x000fe20000000007 */
[----:B------:R-:W-:Y:S02]  /*21490*/  ULDC UR4, c[0x0][0x248] ;  /* 0x0000920000047ab9 */ /* 0x000fe40000000800 */
[C---:B------:R-:W-:Y:S01]  /*214a0*/  VIADD R0, R5.reuse, UR4 ;  /* 0x0000000405007c36 */ /* 0x040fe20008000000 */
[----:B------:R-:W-:Y:S01]  /*214b0*/  ULDC UR4, c[0x0][0x248] ;  /* 0x0000920000047ab9 */ /* 0x000fe20000000800 */
[----:B------:R0:W-:Y:S01]  /*214c0*/  @P1 STG.E.U16 desc[UR14][R10.64], R7 ;  /* 0x000000070a001986 */ /* 0x0001e2000c10150e */
[----:B------:R-:W-:Y:S01]  /*214d0*/  LEA R6, P1, R5, R2, 0x1 ;  /* 0x0000000205067211 */ /* 0x000fe200078208ff */
[----:B------:R-:W-:Y:S01]  /*214e0*/  VIADD R12, R0, UR4 ;  /* 0x00000004000c7c36 */ /* 0x000fe20008000000 */
[----:B------:R-:W-:-:S02]  /*214f0*/  ULDC UR4, c[0x0][0x248] ;  /* 0x0000920000047ab9 */ /* 0x000fc40000000800 */
[-C--:B0-----:R-:W-:Y:S01]  /*21500*/  LEA.HI.X.SX32 R7, R5, R3.reuse, 0x1, P1 ;  /* 0x0000000305077211 */ /* 0x081fe200008f0eff */
[----:B------:R-:W-:Y:S01]  /*21510*/  VIADD R5, R12, UR4 ;  /* 0x000000040c057c36 */ /* 0x000fe20008000000 */
[-C--:B------:R-:W-:Y:S01]  /*21520*/  LEA R8, P1, R0, R2.reuse, 0x1 ;  /* 0x0000000200087211 */ /* 0x080fe200078208ff */
[----:B------:R-:W-:Y:S01]  /*21530*/  ULDC UR4, c[0x0][0x248] ;  /* 0x0000920000047ab9 */ /* 0x000fe20000000800 */
[-C--:B------:R-:W-:Y:S01]  /*21540*/  LEA R10, P6, R12, R2.reuse, 0x1 ;  /* 0x000000020c0a7211 */ /* 0x080fe200078c08ff */
[----:B------:R-:W-:Y:S01]  /*21550*/  VIADD R15, R5, UR5 ;  /* 0x00000005050f7c36 */ /* 0x000fe20008000000 */
[-C--:B------:R-:W-:Y:S01]  /*21560*/  LEA.HI.X.SX32 R9, R0, R3.reuse, 0x1, P1 ;  /* 0x0000000300097211 */ /* 0x080fe200008f0eff */
[----:B------:R0:W-:Y:S01]  /*21570*/  @P5 STG.E.U16 desc[UR14][R6.64], R17 ;  /* 0x0000001106005986 */ /* 0x0001e2000c10150e */
[----:B------:R-:W-:Y:S01]  /*21580*/  LEA.HI.X.SX32 R11, R12, R3, 0x1, P6 ;  /* 0x000000030c0b7211 */ /* 0x000fe200030f0eff */
[C---:B------:R-:W-:Y:S01]  /*21590*/  VIADD R0, R15.reuse, UR4 ;  /* 0x000000040f007c36 */ /* 0x040fe20008000000 */
[-C--:B------:R-:W-:Y:S01]  /*215a0*/  LEA R14, P1, R15, R2.reuse, 0x1 ;  /* 0x000000020f0e7211 */ /* 0x080fe200078208ff */
[----:B------:R-:W-:Y:S01]  /*215b0*/  ULDC UR4, c[0x0][0x22c] ;  /* 0x00008b0000047ab9 */ /* 0x000fe20000000800 */
[----:B------:R-:W-:-:S02]  /*215c0*/  LEA R12, P6, R5, R2, 0x1 ;  /* 0x00000002050c7211 */ /* 0x000fc400078c08ff */
[-C--:B------:R-:W-:Y:S02]  /*215d0*/  LEA.HI.X.SX32 R15, R15, R3.reuse, 0x1, P1 ;  /* 0x000000030f0f7211 */ /* 0x080fe400008f0eff */
[----:B------:R-:W-:Y:S02]  /*215e0*/  ISETP.LT.AND P1, PT, R4, UR4, !P0 ;  /* 0x0000000404007c0c */ /* 0x000fe4000c721270 */
[----:B------:R-:W-:Y:S02]  /*215f0*/  LEA.HI.X.SX32 R13, R5, R3, 0x1, P6 ;  /* 0x00000003050d7211 */ /* 0x000fe400030f0eff */
[----:B------:R-:W-:Y:S02]  /*21600*/  ISETP.LT.AND P0, PT, R213, UR6, !P0 ;  /* 0x00000006d5007c0c */ /* 0x000fe4000c701270 */
[----:B------:R-:W-:Y:S02]  /*21610*/  LEA R2, P6, R0, R2, 0x1 ;  /* 0x0000000200027211 */ /* 0x000fe400078c08ff */
[----:B------:R-:W-:-:S02]  /*21620*/  PRMT R4, R17, 0x7632, R4 ;  /* 0x0000763211047816 */ /* 0x000fc40000000004 */
[----:B------:R-:W-:Y:S02]  /*21630*/  LEA.HI.X.SX32 R3, R0, R3, 0x1, P6 ;  /* 0x0000000300037211 */ /* 0x000fe400030f0eff */
[----:B------:R-:W-:Y:S01]  /*21640*/  PRMT R0, R18, 0x7632, R0 ;  /* 0x0000763212007816 */ /* 0x000fe20000000000 */
[----:B------:R0:W-:Y:S04]  /*21650*/  @P4 STG.E.U16 desc[UR14][R8.64], R4 ;  /* 0x0000000408004986 */ /* 0x0001e8000c10150e */
[----:B------:R0:W-:Y:S04]  /*21660*/  @P3 STG.E.U16 desc[UR14][R10.64], R18 ;  /* 0x000000120a003986 */ /* 0x0001e8000c10150e */
[----:B------:R0:W-:Y:S04]  /*21670*/  @P2 STG.E.U16 desc[UR14][R12.64], R0 ;  /* 0x000000000c002986 */ /* 0x0001e8000c10150e */
[----:B------:R0:W-:Y:S01]  /*21680*/  @P1 STG.E.U16 desc[UR14][R14.64], R19 ;  /* 0x000000130e001986 */ /* 0x0001e2000c10150e */
[----:B------:R-:W-:Y:S05]  /*21690*/  @!P0 EXIT ;  /* 0x000000000000894d */ /* 0x000fea0003800000 */
[----:B0-----:R-:W-:-:S05]  /*216a0*/  PRMT R19, R19, 0x7632, R19 ;  /* 0x0000763213137816 */ /* 0x001fca0000000013 */
[----:B------:R-:W-:Y:S01]  /*216b0*/  STG.E.U16 desc[UR14][R2.64], R19 ;  /* 0x0000001302007986 */ /* 0x000fe2000c10150e */
[----:B------:R-:W-:Y:S05]  /*216c0*/  EXIT ;  /* 0x000000000000794d */ /* 0x000fea0003800000 */
.L_x_2:
[----:B------:R-:W-:-:S00]  /*216d0*/  BRA `(.L_x_2) ;  /* 0xfffffffc00fc7947 */ /* 0x000fc0000383ffff */
[----:B------:R-:W-:-:S00]  /*216e0*/  NOP ;  /* 0x0000000000007918 */ /* 0x000fc00000000000 */
        /* <DEDUP_REMOVED lines=9> */
.L_x_3:


//--------------------- .nv.shared.matmul_kernel  --------------------------
	.section	.nv.shared.matmul_kernel,"aw",@nobits
	.sectionflags	@""
	.align	16
	.zero		1024


//--------------------- .nv.shared.reserved.0     --------------------------
	.section	.nv.shared.reserved.0,"aw",@nobits
	.weak		__nv_reservedSMEM_offset_0_alias
	.size		__nv_reservedSMEM_offset_0_alias, 0, 0
	.other		__nv_reservedSMEM_offset_0_alias,@"STO_CUDA_RESERVED_SHARED STV_DEFAULT"
__nv_reservedSMEM_offset_0_alias:
	.zero		0


//--------------------- .nv.constant0.matmul_kernel --------------------------
	.section	.nv.constant0.matmul_kernel,"a",@progbits
	.sectionflags	@""
	.align	4
.nv.constant0.matmul_kernel:
	.zero		608


//--------------------- SYMBOLS --------------------------

	.type		.nv.reservedSmem.offset0,@object
	.size		.nv.reservedSmem.offset0,0x4
